def matmul_kernel(
    a_ptr,
    b_ptr,
    c_ptr,
    M,
    N,
    K,
    stride_am,
    stride_ak,
    stride_bk,
    stride_bn,
    stride_cm,
    stride_cn,
    BLOCK_M: tl.constexpr,
    BLOCK_N: tl.constexpr,
    BLOCK_K: tl.constexpr,
    GROUP_M: tl.constexpr,
):
    pid = tl.program_id(axis=0)
    num_pid_m = tl.cdiv(M, BLOCK_M)
    num_pid_n = tl.cdiv(N, BLOCK_N)
    num_pid_in_group = GROUP_M * num_pid_n
    group_id = pid // num_pid_in_group
    first_pid_m = group_id * GROUP_M
    group_size_m = min(num_pid_m - first_pid_m, GROUP_M)
    pid_m = first_pid_m + ((pid % num_pid_in_group) % group_size_m)
    pid_n = (pid % num_pid_in_group) // group_size_m

    offs_am = (pid_m * BLOCK_M + tl.arange(0, BLOCK_M)) % M
    offs_bn = (pid_n * BLOCK_N + tl.arange(0, BLOCK_N)) % N
    offs_k = tl.arange(0, BLOCK_K)
    a_ptrs = a_ptr + offs_am[:, None] * stride_am + offs_k[None, :] * stride_ak
    b_ptrs = b_ptr + offs_k[:, None] * stride_bk + offs_bn[None, :] * stride_bn

    acc = tl.zeros((BLOCK_M, BLOCK_N), dtype=tl.float32)
    for kk in range(0, tl.cdiv(K, BLOCK_K)):
        a = tl.load(a_ptrs, mask=offs_k[None, :] < K - kk * BLOCK_K, other=0.0)
        b = tl.load(b_ptrs, mask=offs_k[:, None] < K - kk * BLOCK_K, other=0.0)
        acc = tl.dot(a, b, acc)
        a_ptrs += BLOCK_K * stride_ak
        b_ptrs += BLOCK_K * stride_bk

    c = acc.to(c_ptr.dtype.element_ty)
    offs_cm = pid_m * BLOCK_M + tl.arange(0, BLOCK_M)
    offs_cn = pid_n * BLOCK_N + tl.arange(0, BLOCK_N)
    c_ptrs = c_ptr + offs_cm[:, None] * stride_cm + offs_cn[None, :] * stride_cn
    mask = (offs_cm[:, None] < M) & (offs_cn[None, :] < N)
    tl.store(c_ptrs, c, mask=mask)

# config = {"BLOCK_K": 32, "BLOCK_M": 16, "BLOCK_N": 512, "GROUP_M": 8, "arch": "sm_100", "dtype": "bf16", "num_ctas": 1, "num_stages": 3, "num_warps": 4}
# arch = sm_100


// ===== COMPILED SASS (sm_100a) =====

	.target	sm_100a

	.elftype	@"ET_EXEC"


//--------------------- .note.nv.tkinfo           --------------------------
	.section	.note.nv.tkinfo,"",@"SHT_NOTE"
	.sectionflags	@"SHF_NOTE_NV_TKINFO"
	.tkinfo
        /*0018*/ 	.word	0x00000081
        /*0030*/ 	.string	""
        /*0030*/ 	.string	"ptxas-blackwell"
        /*0030*/ 	.string	"Cuda compilation tools, release 12.9, V12.9.86"
        /*0030*/ 	.string	"Build cuda_12.9.r12.9/compiler.36037853_0"
        /*0030*/ 	.string	"-v  -suppress-debug-info  -lineinfo  -arch sm_100a "



//--------------------- .note.nv.cuver            --------------------------
	.section	.note.nv.cuver,"",@"SHT_NOTE"
	.sectionflags	@"SHF_NOTE_NV_CUVER"
        /*0018*/ 	.short	0x0001
        /*001a*/ 	.short	0x0064
        /*001c*/ 	.short	0x0001
        /*001e*/ 	.short	0x0000
        /*0020*/ 	.short	0x0001
        /*0022*/ 	.short	0x0000


//--------------------- .nv.info                  --------------------------
	.section	.nv.info,"",@"SHT_CUDA_INFO"
	.align	4


	//----- nvinfo : EIATTR_REGCOUNT
	.align		4
        /*0000*/ 	.byte	0x04, 0x2f
        /*0002*/ 	.short	(.L_1 - .L_0)
	.align		4
.L_0:
        /*0004*/ 	.word	index@(matmul_kernel)
        /*0008*/ 	.word	0x00000020


	//----- nvinfo : EIATTR_FRAME_SIZE
	.align		4
.L_1:
        /*000c*/ 	.byte	0x04, 0x11
        /*000e*/ 	.short	(.L_3 - .L_2)
	.align		4
.L_2:
        /*0010*/ 	.word	index@(matmul_kernel)
        /*0014*/ 	.word	0x00000e10


	//----- nvinfo : EIATTR_MIN_STACK_SIZE
	.align		4
.L_3:
        /*0018*/ 	.byte	0x04, 0x12
        /*001a*/ 	.short	(.L_5 - .L_4)
	.align		4
.L_4:
        /*001c*/ 	.word	index@(matmul_kernel)
        /*0020*/ 	.word	0x00000e10
.L_5:


//--------------------- .nv.info.matmul_kernel    --------------------------
	.section	.nv.info.matmul_kernel,"",@"SHT_CUDA_INFO"
	.sectionflags	@""
	.align	4


	//----- nvinfo : EIATTR_CUDA_API_VERSION
	.align		4
        /*0000*/ 	.byte	0x04, 0x37
        /*0002*/ 	.short	(.L_7 - .L_6)
.L_6:
        /*0004*/ 	.word	0x00000081


	//----- nvinfo : EIATTR_KPARAM_INFO
	.align		4
.L_7:
        /*0008*/ 	.byte	0x04, 0x17
        /*000a*/ 	.short	(.L_9 - .L_8)
.L_8:
        /*000c*/ 	.word	0x00000000
        /*0010*/ 	.short	0x000d
        /*0012*/ 	.short	0x0048
        /*0014*/ 	.byte	0x00, 0xf4, 0x21, 0x00


	//----- nvinfo : EIATTR_KPARAM_INFO
	.align		4
.L_9:
        /*0018*/ 	.byte	0x04, 0x17
        /*001a*/ 	.short	(.L_11 - .L_10)
.L_10:
        /*001c*/ 	.word	0x00000000
        /*0020*/ 	.short	0x000c
        /*0022*/ 	.short	0x0040
        /*0024*/ 	.byte	0x00, 0xf4, 0x21, 0x00


	//----- nvinfo : EIATTR_KPARAM_INFO
	.align		4
.L_11:
        /*0028*/ 	.byte	0x04, 0x17
        /*002a*/ 	.short	(.L_13 - .L_12)
.L_12:
        /*002c*/ 	.word	0x00000000
        /*0030*/ 	.short	0x000b
        /*0032*/ 	.short	0x0038
        /*0034*/ 	.byte	0x00, 0xf0, 0x11, 0x00


	//----- nvinfo : EIATTR_KPARAM_INFO
	.align		4
.L_13:
        /*0038*/ 	.byte	0x04, 0x17
        /*003a*/ 	.short	(.L_15 - .L_14)
.L_14:
        /*003c*/ 	.word	0x00000000
        /*0040*/ 	.short	0x000a
        /*0042*/ 	.short	0x0034
        /*0044*/ 	.byte	0x00, 0xf0, 0x11, 0x00


	//----- nvinfo : EIATTR_KPARAM_INFO
	.align		4
.L_15:
        /*0048*/ 	.byte	0x04, 0x17
        /*004a*/ 	.short	(.L_17 - .L_16)
.L_16:
        /*004c*/ 	.word	0x00000000
        /*0050*/ 	.short	0x0009
        /*0052*/ 	.short	0x0030
        /*0054*/ 	.byte	0x00, 0xf0, 0x11, 0x00


	//----- nvinfo : EIATTR_KPARAM_INFO
	.align		4
.L_17:
        /*0058*/ 	.byte	0x04, 0x17
        /*005a*/ 	.short	(.L_19 - .L_18)
.L_18:
        /*005c*/ 	.word	0x00000000
        /*0060*/ 	.short	0x0008
        /*0062*/ 	.short	0x002c
        /*0064*/ 	.byte	0x00, 0xf0, 0x11, 0x00


	//----- nvinfo : EIATTR_KPARAM_INFO
	.align		4
.L_19:
        /*0068*/ 	.byte	0x04, 0x17
        /*006a*/ 	.short	(.L_21 - .L_20)
.L_20:
        /*006c*/ 	.word	0x00000000
        /*0070*/ 	.short	0x0007
        /*0072*/ 	.short	0x0028
        /*0074*/ 	.byte	0x00, 0xf0, 0x11, 0x00


	//----- nvinfo : EIATTR_KPARAM_INFO
	.align		4
.L_21:
        /*0078*/ 	.byte	0x04, 0x17
        /*007a*/ 	.short	(.L_23 - .L_22)
.L_22:
        /*007c*/ 	.word	0x00000000
        /*0080*/ 	.short	0x0006
        /*0082*/ 	.short	0x0024
        /*0084*/ 	.byte	0x00, 0xf0, 0x11, 0x00


	//----- nvinfo : EIATTR_KPARAM_INFO
	.align		4
.L_23:
        /*0088*/ 	.byte	0x04, 0x17
        /*008a*/ 	.short	(.L_25 - .L_24)
.L_24:
        /*008c*/ 	.word	0x00000000
        /*0090*/ 	.short	0x0005
        /*0092*/ 	.short	0x0020
        /*0094*/ 	.byte	0x00, 0xf0, 0x11, 0x00


	//----- nvinfo : EIATTR_KPARAM_INFO
	.align		4
.L_25:
        /*0098*/ 	.byte	0x04, 0x17
        /*009a*/ 	.short	(.L_27 - .L_26)
.L_26:
        /*009c*/ 	.word	0x00000000
        /*00a0*/ 	.short	0x0004
        /*00a2*/ 	.short	0x001c
        /*00a4*/ 	.byte	0x00, 0xf0, 0x11, 0x00


	//----- nvinfo : EIATTR_KPARAM_INFO
	.align		4
.L_27:
        /*00a8*/ 	.byte	0x04, 0x17
        /*00aa*/ 	.short	(.L_29 - .L_28)
.L_28:
        /*00ac*/ 	.word	0x00000000
        /*00b0*/ 	.short	0x0003
        /*00b2*/ 	.short	0x0018
        /*00b4*/ 	.byte	0x00, 0xf0, 0x11, 0x00


	//----- nvinfo : EIATTR_KPARAM_INFO
	.align		4
.L_29:
        /*00b8*/ 	.byte	0x04, 0x17
        /*00ba*/ 	.short	(.L_31 - .L_30)
.L_30:
        /*00bc*/ 	.word	0x00000000
        /*00c0*/ 	.short	0x0002
        /*00c2*/ 	.short	0x0010
        /*00c4*/ 	.byte	0x00, 0xf4, 0x21, 0x00


	//----- nvinfo : EIATTR_KPARAM_INFO
	.align		4
.L_31:
        /*00c8*/ 	.byte	0x04, 0x17
        /*00ca*/ 	.short	(.L_33 - .L_32)
.L_32:
        /*00cc*/ 	.word	0x00000000
        /*00d0*/ 	.short	0x0001
        /*00d2*/ 	.short	0x0008
        /*00d4*/ 	.byte	0x00, 0xf4, 0x21, 0x00


	//----- nvinfo : EIATTR_KPARAM_INFO
	.align		4
.L_33:
        /*00d8*/ 	.byte	0x04, 0x17
        /*00da*/ 	.short	(.L_35 - .L_34)
.L_34:
        /*00dc*/ 	.word	0x00000000
        /*00e0*/ 	.short	0x0000
        /*00e2*/ 	.short	0x0000
        /*00e4*/ 	.byte	0x00, 0xf4, 0x21, 0x00


	//----- nvinfo : EIATTR_SPARSE_MMA_MASK
	.align		4
.L_35:
        /*00e8*/ 	.byte	0x03, 0x50
        /*00ea*/ 	.short	0x0000


	//----- nvinfo : EIATTR_MAXREG_COUNT
	.align		4
        /*00ec*/ 	.byte	0x03, 0x1b
        /*00ee*/ 	.short	0x00ff


	//----- nvinfo : EIATTR_NUM_BARRIERS
	.align		4
        /*00f0*/ 	.byte	0x02, 0x4c
        /*00f2*/ 	.byte	0x01
	.zero		1


	//----- nvinfo : EIATTR_ANNOTATIONS
	.align		4
        /*00f4*/ 	.byte	0x04, 0x55
        /*00f6*/ 	.short	(.L_37 - .L_36)


	//   ....[0]....
.L_36:
        /*00f8*/ 	.word	0x00000001
        /*00fc*/ 	.byte	0x40, 0x05, 0x00, 0x00, 0x01, 0x00, 0x00, 0x00, 0x70, 0x05, 0x00, 0x00, 0x01, 0x00, 0x00, 0x00
        /* <DEDUP_REMOVED lines=1703> */
        /*6b7c*/ 	.byte	0xa0, 0xd4, 0x01, 0x00, 0x01, 0x00, 0x00, 0x00, 0xc0, 0xd4, 0x01, 0x00


	//----- nvinfo : EIATTR_VRC_CTA_INIT_COUNT
	.align		4
.L_37:
        /*6b88*/ 	.byte	0x02, 0x4a
	.zero		1
	.zero		1


	//----- nvinfo : EIATTR_EXIT_INSTR_OFFSETS
	.align		4
        /*6b8c*/ 	.byte	0x04, 0x1c
        /*6b8e*/ 	.short	(.L_39 - .L_38)


	//   ....[0]....
.L_38:
        /*6b90*/ 	.word	0x0001d810


	//   ....[1]....
        /*6b94*/ 	.word	0x0001d840


	//----- nvinfo : EIATTR_REQNTID
	.align		4
.L_39:
        /*6b98*/ 	.byte	0x04, 0x10
        /*6b9a*/ 	.short	(.L_41 - .L_40)
.L_40:
        /*6b9c*/ 	.word	0x00000080
        /*6ba0*/ 	.word	0x00000001
        /*6ba4*/ 	.word	0x00000001


	//----- nvinfo : EIATTR_CBANK_PARAM_SIZE
	.align		4
.L_41:
        /*6ba8*/ 	.byte	0x03, 0x19
        /*6baa*/ 	.short	0x0050


	//----- nvinfo : EIATTR_PARAM_CBANK
	.align		4
        /*6bac*/ 	.byte	0x04, 0x0a
        /*6bae*/ 	.short	(.L_43 - .L_42)
	.align		4
.L_42:
        /*6bb0*/ 	.word	index@(.nv.constant0.matmul_kernel)
        /*6bb4*/ 	.short	0x0380
        /*6bb6*/ 	.short	0x0050


	//----- nvinfo : EIATTR_SW_WAR
	.align		4
.L_43:
        /*6bb8*/ 	.byte	0x04, 0x36
        /*6bba*/ 	.short	(.L_45 - .L_44)
.L_44:
        /*6bbc*/ 	.word	0x00000008
.L_45:


//--------------------- .nv.compat                --------------------------
	.section	.nv.compat,"",@"SHT_CUDA_COMPAT_INFO"
	.align	4
        /*0000*/ 	.byte	0x02, 0x02, 0x01, 0x00, 0x02, 0x05, 0x05, 0x00, 0x02, 0x03, 0x00, 0x00, 0x02, 0x06, 0x01, 0x00


//--------------------- .nv.callgraph             --------------------------
	.section	.nv.callgraph,"",@"SHT_CUDA_CALLGRAPH"
	.align	4
	.sectionentsize	8
	.align		4
        /*0000*/ 	.word	0x00000000
	.align		4
        /*0004*/ 	.word	0xffffffff
	.align		4
        /*0008*/ 	.word	0x00000000
	.align		4
        /*000c*/ 	.word	0xfffffffe
	.align		4
        /*0010*/ 	.word	0x00000000
	.align		4
        /*0014*/ 	.word	0xfffffffd
	.align		4
        /*0018*/ 	.word	0x00000000
	.align		4
        /*001c*/ 	.word	0xfffffffc


//--------------------- .text.matmul_kernel       --------------------------
	.section	.text.matmul_kernel,"ax",@progbits
	.align	128
        .global         matmul_kernel
        .type           matmul_kernel,@function
        .size           matmul_kernel,(.L_x_4 - matmul_kernel)
        .other          matmul_kernel,@"STO_CUDA_ENTRY STV_DEFAULT"
matmul_kernel:
.text.matmul_kernel:
[----:B------:R-:W0:Y:S08]  /*0000*/  LDC R1, c[0x0][0x37c] ;  /* 0x0000df00ff017b82 */ /* 0x000e300000000800 */
[----:B------:R-:W1:Y:S01]  /*0010*/  LDC.64 R2, c[0x0][0x398] ;  /* 0x0000e600ff027b82 */ /* 0x000e620000000a00 */
[----:B------:R-:W2:Y:S01]  /*0020*/  S2R R14, SR_TID.X ;  /* 0x00000000000e7919 */ /* 0x000ea20000002100 */
[----:B------:R-:W3:Y:S01]  /*0030*/  LDCU UR4, c[0x0][0x3a0] ;  /* 0x00007400ff0477ac */ /* 0x000ee20008000800 */
[----:B0-----:R-:W-:Y:S01]  /*0040*/  VIADD R1, R1, 0xfffff1f0 ;  /* 0xfffff1f001017836 */ /* 0x001fe20000000000 */
[----:B------:R-:W0:Y:S01]  /*0050*/  LDCU.64 UR8, c[0x0][0x358] ;  /* 0x00006b00ff0877ac */ /* 0x000e220008000a00 */
[----:B------:R-:W4:Y:S01]  /*0060*/  LDCU UR7, c[0x0][0x3a0] ;  /* 0x00007400ff0777ac */ /* 0x000f220008000800 */
[----:B---3--:R-:W-:Y:S01]  /*0070*/  UIADD3 UR4, UPT, UPT, UR4, 0x1f, URZ ;  /* 0x0000001f04047890 */ /* 0x008fe2000fffe0ff */
[----:B-1----:R-:W-:-:S03]  /*0080*/  VIADD R0, R3, 0x1ff ;  /* 0x000001ff03007836 */ /* 0x002fc60000000000 */
[----:B------:R-:W-:Y:S02]  /*0090*/  UISETP.GT.AND UP0, UPT, UR4, 0x1f, UPT ;  /* 0x0000001f0400788c */ /* 0x000fe4000bf04270 */
[----:B------:R-:W-:-:S04]  /*00a0*/  SHF.R.S32.HI R5, RZ, 0x1f, R0 ;  /* 0x0000001fff057819 */ /* 0x000fc80000011400 */
[----:B------:R-:W-:Y:S02]  /*00b0*/  LEA.HI R5, R5, R0, RZ, 0x9 ;  /* 0x0000000005057211 */ /* 0x000fe400078f48ff */
[----:B--2---:R-:W-:Y:S02]  /*00c0*/  LOP3.LUT R29, R14, 0x60, RZ, 0xc0, !PT ;  /* 0x000000600e1d7812 */ /* 0x004fe400078ec0ff */
[----:B------:R-:W-:Y:S02]  /*00d0*/  SHF.R.S32.HI R0, RZ, 0x9, R5 ;  /* 0x00000009ff007819 */ /* 0x000fe40000011405 */
[----:B------:R-:W1:Y:S03]  /*00e0*/  S2R R5, SR_CTAID.X ;  /* 0x0000000000057919 */ /* 0x000e660000002500 */
[----:B------:R-:W-:-:S05]  /*00f0*/  IMAD.SHL.U32 R0, R0, 0x8, RZ ;  /* 0x0000000800007824 */ /* 0x000fca00078e00ff */
[-C--:B------:R-:W-:Y:S02]  /*0100*/  IABS R9, R0.reuse ;  /* 0x0000000000097213 */ /* 0x080fe40000000000 */
[----:B------:R-:W-:Y:S02]  /*0110*/  IABS R12, R0 ;  /* 0x00000000000c7213 */ /* 0x000fe40000000000 */
[----:B------:R-:W2:Y:S08]  /*0120*/  I2F.RP R4, R9 ;  /* 0x0000000900047306 */ /* 0x000eb00000209400 */
[----:B--2---:R-:W2:Y:S01]  /*0130*/  MUFU.RCP R4, R4 ;  /* 0x0000000400047308 */ /* 0x004ea20000001000 */
[----:B-1----:R-:W-:Y:S01]  /*0140*/  IABS R10, R5 ;  /* 0x00000005000a7213 */ /* 0x002fe20000000000 */
[----:B--2---:R-:W-:-:S02]  /*0150*/  VIADD R6, R4, 0xffffffe ;  /* 0x0ffffffe04067836 */ /* 0x004fc40000000000 */
[----:B------:R-:W-:-:S04]  /*0160*/  IMAD.MOV R4, RZ, RZ, -R12 ;  /* 0x000000ffff047224 */ /* 0x000fc800078e0a0c */
[----:B------:R1:W2:Y:S02]  /*0170*/  F2I.FTZ.U32.TRUNC.NTZ R7, R6 ;  /* 0x0000000600077305 */ /* 0x0002a4000021f000 */
[----:B-1----:R-:W-:Y:S02]  /*0180*/  IMAD.MOV.U32 R6, RZ, RZ, RZ ;  /* 0x000000ffff067224 */ /* 0x002fe400078e00ff */
[----:B--2---:R-:W-:-:S04]  /*0190*/  IMAD.MOV R8, RZ, RZ, -R7 ;  /* 0x000000ffff087224 */ /* 0x004fc800078e0a07 */
[----:B------:R-:W-:Y:S02]  /*01a0*/  IMAD R11, R8, R9, RZ ;  /* 0x00000009080b7224 */ /* 0x000fe400078e02ff */
[----:B------:R-:W-:Y:S02]  /*01b0*/  IMAD.MOV.U32 R8, RZ, RZ, R10 ;  /* 0x000000ffff087224 */ /* 0x000fe400078e000a */
[----:B------:R-:W-:-:S06]  /*01c0*/  IMAD.HI.U32 R7, R7, R11, R6 ;  /* 0x0000000b07077227 */ /* 0x000fcc00078e0006 */
[----:B------:R-:W-:-:S04]  /*01d0*/  IMAD.HI.U32 R7, R7, R8, RZ ;  /* 0x0000000807077227 */ /* 0x000fc800078e00ff */
[----:B------:R-:W-:-:S05]  /*01e0*/  IMAD R4, R7, R4, R8 ;  /* 0x0000000407047224 */ /* 0x000fca00078e0208 */
[----:B------:R-:W-:-:S13]  /*01f0*/  ISETP.GT.U32.AND P1, PT, R9, R4, PT ;  /* 0x000000040900720c */ /* 0x000fda0003f24070 */
[----:B------:R-:W-:Y:S02]  /*0200*/  @!P1 IMAD.IADD R4, R4, 0x1, -R9 ;  /* 0x0000000104049824 */ /* 0x000fe400078e0a09 */
[----:B------:R-:W-:Y:S01]  /*0210*/  @!P1 VIADD R7, R7, 0x1 ;  /* 0x0000000107079836 */ /* 0x000fe20000000000 */
[----:B------:R-:W-:Y:S02]  /*0220*/  ISETP.NE.AND P1, PT, R0, RZ, PT ;  /* 0x000000ff0000720c */ /* 0x000fe40003f25270 */
[----:B------:R-:W-:Y:S02]  /*0230*/  ISETP.GE.U32.AND P0, PT, R4, R9, PT ;  /* 0x000000090400720c */ /* 0x000fe40003f06070 */
[----:B------:R-:W-:-:S04]  /*0240*/  LOP3.LUT R4, R5, R0, RZ, 0x3c, !PT ;  /* 0x0000000005047212 */ /* 0x000fc800078e3cff */
[----:B------:R-:W-:Y:S01]  /*0250*/  ISETP.GE.AND P2, PT, R4, RZ, PT ;  /* 0x000000ff0400720c */ /* 0x000fe20003f46270 */
[----:B------:R-:W-:-:S06]  /*0260*/  VIADD R4, R2, 0xf ;  /* 0x0000000f02047836 */ /* 0x000fcc0000000000 */
[----:B------:R-:W-:-:S04]  /*0270*/  @P0 VIADD R7, R7, 0x1 ;  /* 0x0000000107070836 */ /* 0x000fc80000000000 */
[----:B------:R-:W-:Y:S01]  /*0280*/  IMAD.MOV.U32 R6, RZ, RZ, R7 ;  /* 0x000000ffff067224 */ /* 0x000fe200078e0007 */
[----:B------:R-:W-:-:S03]  /*0290*/  SHF.R.S32.HI R7, RZ, 0x1f, R4 ;  /* 0x0000001fff077819 */ /* 0x000fc60000011404 */
[----:B------:R-:W-:Y:S01]  /*02a0*/  @!P2 IMAD.MOV R6, RZ, RZ, -R6 ;  /* 0x000000ffff06a224 */ /* 0x000fe200078e0a06 */
[----:B------:R-:W-:Y:S02]  /*02b0*/  @!P1 LOP3.LUT R6, RZ, R0, RZ, 0x33, !PT ;  /* 0x00000000ff069212 */ /* 0x000fe400078e33ff */
[----:B------:R-:W-:-:S03]  /*02c0*/  LEA.HI R7, R7, R4, RZ, 0x4 ;  /* 0x0000000407077211 */ /* 0x000fc600078f20ff */
[----:B------:R-:W-:Y:S02]  /*02d0*/  IMAD.SHL.U32 R4, R6, 0x8, RZ ;  /* 0x0000000806047824 */ /* 0x000fe400078e00ff */
[----:B------:R-:W-:-:S03]  /*02e0*/  IMAD.MOV R6, RZ, RZ, -R6 ;  /* 0x000000ffff067224 */ /* 0x000fc600078e0a06 */
[----:B------:R-:W-:Y:S01]  /*02f0*/  LEA.HI.SX32 R7, R7, -R4, 0x1c ;  /* 0x8000000407077211 */ /* 0x000fe200078fe2ff */
[----:B------:R-:W-:Y:S02]  /*0300*/  IMAD R15, R0, R6, R5 ;  /* 0x00000006000f7224 */ /* 0x000fe400078e0205 */
[----:B------:R-:W-:Y:S01]  /*0310*/  IMAD.MOV.U32 R6, RZ, RZ, RZ ;  /* 0x000000ffff067224 */ /* 0x000fe200078e00ff */
[----:B------:R-:W-:Y:S02]  /*0320*/  VIMNMX R8, PT, PT, R7, 0x8, PT ;  /* 0x0000000807087848 */ /* 0x000fe40003fe0100 */
[----:B------:R-:W-:Y:S02]  /*0330*/  IABS R13, R15 ;  /* 0x0000000f000d7213 */ /* 0x000fe40000000000 */
[----:B------:R-:W-:-:S04]  /*0340*/  IABS R11, R8 ;  /* 0x00000008000b7213 */ /* 0x000fc80000000000 */
[----:B------:R-:W1:Y:S08]  /*0350*/  I2F.RP R9, R11 ;  /* 0x0000000b00097306 */ /* 0x000e700000209400 */
[----:B-1----:R-:W1:Y:S02]  /*0360*/  MUFU.RCP R9, R9 ;  /* 0x0000000900097308 */ /* 0x002e640000001000 */
[----:B-1----:R-:W-:-:S06]  /*0370*/  VIADD R7, R9, 0xffffffe ;  /* 0x0ffffffe09077836 */ /* 0x002fcc0000000000 */
[----:B------:R-:W1:Y:S02]  /*0380*/  F2I.FTZ.U32.TRUNC.NTZ R7, R7 ;  /* 0x0000000700077305 */ /* 0x000e64000021f000 */
[----:B-1----:R-:W-:-:S04]  /*0390*/  IMAD.MOV R10, RZ, RZ, -R7 ;  /* 0x000000ffff0a7224 */ /* 0x002fc800078e0a07 */
[----:B------:R-:W-:-:S04]  /*03a0*/  IMAD.MOV.U32 R0, RZ, RZ, R10 ;  /* 0x000000ffff007224 */ /* 0x000fc800078e000a */
[----:B------:R-:W-:Y:S01]  /*03b0*/  IMAD R5, R0, R11, RZ ;  /* 0x0000000b00057224 */ /* 0x000fe200078e02ff */
[----:B------:R-:W-:-:S03]  /*03c0*/  IABS R0, R8 ;  /* 0x0000000800007213 */ /* 0x000fc60000000000 */
[----:B------:R-:W-:-:S04]  /*03d0*/  IMAD.HI.U32 R6, R7, R5, R6 ;  /* 0x0000000507067227 */ /* 0x000fc800078e0006 */
[----:B------:R-:W-:Y:S02]  /*03e0*/  IMAD.MOV R0, RZ, RZ, -R0 ;  /* 0x000000ffff007224 */ /* 0x000fe400078e0a00 */
        /* <DEDUP_REMOVED lines=8> */
[----:B------:R-:W-:Y:S02]  /*0470*/  ISETP.GE.AND P2, PT, R0, RZ, PT ;  /* 0x000000ff0000720c */ /* 0x000fe40003f46270 */
[----:B------:R-:W-:-:S05]  /*0480*/  LOP3.LUT R0, R14, 0xf, RZ, 0xc0, !PT ;  /* 0x0000000f0e007812 */ /* 0x000fca00078ec0ff */
[----:B------:R-:W-:-:S06]  /*0490*/  @P0 VIADD R6, R6, 0x1 ;  /* 0x0000000106060836 */ /* 0x000fcc0000000000 */
[----:B------:R-:W-:Y:S01]  /*04a0*/  @!P2 IMAD.MOV R6, RZ, RZ, -R6 ;  /* 0x000000ffff06a224 */ /* 0x000fe200078e0a06 */
[----:B------:R-:W-:-:S05]  /*04b0*/  @!P1 LOP3.LUT R6, RZ, R8, RZ, 0x33, !PT ;  /* 0x00000008ff069212 */ /* 0x000fca00078e33ff */
[----:B------:R-:W-:-:S04]  /*04c0*/  IMAD.MOV R5, RZ, RZ, -R6 ;  /* 0x000000ffff057224 */ /* 0x000fc800078e0a06 */
[----:B------:R-:W-:-:S04]  /*04d0*/  IMAD R5, R8, R5, R15 ;  /* 0x0000000508057224 */ /* 0x000fc800078e020f */
[----:B------:R-:W-:Y:S01]  /*04e0*/  IMAD.IADD R5, R4, 0x1, R5 ;  /* 0x0000000104057824 */ /* 0x000fe200078e0205 */
[----:B------:R-:W-:-:S03]  /*04f0*/  SHF.R.U32.HI R4, RZ, 0x4, R14 ;  /* 0x00000004ff047819 */ /* 0x000fc6000001160e */
[----:B------:R-:W-:Y:S01]  /*0500*/  IMAD R28, R5, 0x10, R0 ;  /* 0x00000010051c7824 */ /* 0x000fe200078e0200 */
[----:B------:R-:W-:-:S04]  /*0510*/  SGXT.U32 R16, R4, 0x3 ;  /* 0x000000030410781a */ /* 0x000fc80000000000 */
[----:B------:R-:W-:Y:S01]  /*0520*/  LOP3.LUT R0, R16, 0x8, RZ, 0xfc, !PT ;  /* 0x0000000810007812 */ /* 0x000fe200078efcff */
[----:B------:R-:W-:Y:S01]  /*0530*/  IMAD.SHL.U32 R0, R6, 0x200, RZ ;  /* 0x0000020006007824 */ /* 0x000fe200078e00ff */
[----:B------:R1:W-:Y:S01]  /*0540*/  STL [R1+0x6e4], R28 ;  /* 0x0006e41c01007387 */ /* 0x0003e20000100800 */
[C---:B------:R-:W-:Y:S02]  /*0550*/  LOP3.LUT R5, R16.reuse, 0x10, RZ, 0xfc, !PT ;  /* 0x0000001010057812 */ /* 0x040fe400078efcff */
[----:B------:R-:W-:Y:S01]  /*0560*/  LOP3.LUT R4, R16, 0x18, RZ, 0xfc, !PT ;  /* 0x0000001810047812 */ /* 0x000fe200078efcff */
[----:B------:R1:W-:Y:S01]  /*0570*/  STL [R1+0x6b8], R0 ;  /* 0x0006b80001007387 */ /* 0x0003e20000100800 */
[----:B0---4-:R-:W-:Y:S05]  /*0580*/  BRA.U UP0, `(.L_x_0) ;  /* 0x0000000100687547 */ /* 0x011fea000b800000 */
[----:B------:R-:W-:Y:S01]  /*0590*/  IMAD.SHL.U32 R2, R29, 0x10, RZ ;  /* 0x000000101d027824 */ /* 0x000fe200078e00ff */
[----:B------:R-:W-:Y:S01]  /*05a0*/  CS2R R24, SRZ ;  /* 0x0000000000187805 */ /* 0x000fe2000001ff00 */
[----:B-1----:R-:W-:Y:S01]  /*05b0*/  IMAD.SHL.U32 R0, R14, 0x20, RZ ;  /* 0x000000200e007824 */ /* 0x002fe200078e00ff */
[----:B------:R-:W-:Y:S02]  /*05c0*/  CS2R R26, SRZ ;  /* 0x00000000001a7805 */ /* 0x000fe4000001ff00 */
[----:B------:R-:W-:Y:S01]  /*05d0*/  CS2R R20, SRZ ;  /* 0x0000000000147805 */ /* 0x000fe2000001ff00 */
[----:B------:R0:W-:Y:S01]  /*05e0*/  STL [R1+0x6e0], R2 ;  /* 0x0006e00201007387 */ /* 0x0001e20000100800 */
[----:B------:R-:W-:Y:S02]  /*05f0*/  CS2R R22, SRZ ;  /* 0x0000000000167805 */ /* 0x000fe4000001ff00 */
[----:B------:R-:W-:Y:S02]  /*0600*/  LOP3.LUT R0, R0, 0x60, RZ, 0xc0, !PT ;  /* 0x0000006000007812 */ /* 0x000fe400078ec0ff */
[----:B------:R-:W-:Y:S01]  /*0610*/  CS2R R16, SRZ ;  /* 0x0000000000107805 */ /* 0x000fe2000001ff00 */
[----:B------:R0:W-:Y:S01]  /*0620*/  STL [R1], RZ ;  /* 0x000000ff01007387 */ /* 0x0001e20000100800 */
[----:B------:R-:W-:-:S02]  /*0630*/  CS2R R18, SRZ ;  /* 0x0000000000127805 */ /* 0x000fc4000001ff00 */
[----:B------:R-:W-:Y:S02]  /*0640*/  CS2R R12, SRZ ;  /* 0x00000000000c7805 */ /* 0x000fe4000001ff00 */
[----:B------:R-:W-:Y:S01]  /*0650*/  CS2R R14, SRZ ;  /* 0x00000000000e7805 */ /* 0x000fe2000001ff00 */
[----:B------:R0:W-:Y:S01]  /*0660*/  STL [R1+0x4], RZ ;  /* 0x000004ff01007387 */ /* 0x0001e20000100800 */
[----:B------:R-:W-:Y:S02]  /*0670*/  CS2R R8, SRZ ;  /* 0x0000000000087805 */ /* 0x000fe4000001ff00 */
[----:B------:R-:W-:Y:S02]  /*0680*/  CS2R R10, SRZ ;  /* 0x00000000000a7805 */ /* 0x000fe4000001ff00 */
[----:B------:R-:W-:Y:S01]  /*0690*/  CS2R R4, SRZ ;  /* 0x0000000000047805 */ /* 0x000fe2000001ff00 */
[----:B------:R0:W-:Y:S01]  /*06a0*/  STL [R1+0x8], RZ ;  /* 0x000008ff01007387 */ /* 0x0001e20000100800 */
[----:B------:R-:W-:-:S03]  /*06b0*/  CS2R R6, SRZ ;  /* 0x0000000000067805 */ /* 0x000fc6000001ff00 */
[----:B------:R0:W-:Y:S04]  /*06c0*/  STL [R1+0xc], RZ ;  /* 0x00000cff01007387 */ /* 0x0001e80000100800 */
[----:B------:R0:W-:Y:S04]  /*06d0*/  STL [R1+0x10], RZ ;  /* 0x000010ff01007387 */ /* 0x0001e80000100800 */
[----:B------:R0:W-:Y:S04]  /*06e0*/  STL [R1+0x14], RZ ;  /* 0x000014ff01007387 */ /* 0x0001e80000100800 */
[----:B------:R0:W-:Y:S04]  /*06f0*/  STL [R1+0x18], RZ ;  /* 0x000018ff01007387 */ /* 0x0001e80000100800 */
[----:B------:R0:W-:Y:S04]  /*0700*/  STL [R1+0x1c], RZ ;  /* 0x00001cff01007387 */ /* 0x0001e80000100800 */
[----:B------:R0:W-:Y:S01]  /*0710*/  STL [R1+0x6dc], R0 ;  /* 0x0006dc0001007387 */ /* 0x0001e20000100800 */
[----:B------:R-:W-:Y:S05]  /*0720*/  BRA `(.L_x_1) ;  /* 0x000001a800ec7947 */ /* 0x000fea0003800000 */
.L_x_0:
[----:B------:R-:W2:Y:S01]  /*0730*/  LDL R10, [R1+0x6b8] ;  /* 0x0006b800010a7983 */ /* 0x000ea20000100800 */
[----:B-1----:R-:W-:Y:S01]  /*0740*/  IABS R0, R2 ;  /* 0x0000000200007213 */ /* 0x002fe20000000000 */
[----:B------:R-:W0:Y:S01]  /*0750*/  LDCU UR5, c[0x0][0x3a8] ;  /* 0x00007500ff0577ac */ /* 0x000e220008000800 */
[----:B------:R-:W-:Y:S01]  /*0760*/  IABS R16, R3 ;  /* 0x0000000300107213 */ /* 0x000fe20000000000 */
[----:B------:R1:W-:Y:S01]  /*0770*/  STL [R1+0x830], R3 ;  /* 0x0008300301007387 */ /* 0x0003e20000100800 */
[----:B------:R-:W3:Y:S01]  /*0780*/  I2F.RP R9, R0 ;  /* 0x0000000000097306 */ /* 0x000ee20000209400 */
[----:B------:R-:W-:Y:S01]  /*0790*/  ISETP.GE.AND P3, PT, R28, RZ, PT ;  /* 0x000000ff1c00720c */ /* 0x000fe20003f66270 */
[----:B------:R-:W4:Y:S01]  /*07a0*/  LDCU UR6, c[0x0][0x3b0] ;  /* 0x00007600ff0677ac */ /* 0x000f220008000800 */
[----:B------:R-:W-:Y:S01]  /*07b0*/  ISETP.NE.AND P2, PT, R2, RZ, PT ;  /* 0x000000ff0200720c */ /* 0x000fe20003f45270 */
[----:B------:R-:W5:Y:S04]  /*07c0*/  LDCU UR10, c[0x0][0x3a4] ;  /* 0x00007480ff0a77ac */ /* 0x000f680008000800 */
[----:B------:R-:W0:Y:S01]  /*07d0*/  I2F.RP R8, R16 ;  /* 0x0000001000087306 */ /* 0x000e220000209400 */
[----:B------:R-:W1:Y:S07]  /*07e0*/  LDCU UR11, c[0x0][0x3ac] ;  /* 0x00007580ff0b77ac */ /* 0x000e6e0008000800 */
[----:B---3--:R-:W3:Y:S08]  /*07f0*/  MUFU.RCP R9, R9 ;  /* 0x0000000900097308 */ /* 0x008ef00000001000 */
[----:B0-----:R-:W0:Y:S01]  /*0800*/  MUFU.RCP R8, R8 ;  /* 0x0000000800087308 */ /* 0x001e220000001000 */
[----:B---3--:R-:W-:-:S07]  /*0810*/  VIADD R6, R9, 0xffffffe ;  /* 0x0ffffffe09067836 */ /* 0x008fce0000000000 */
[----:B------:R3:W1:Y:S01]  /*0820*/  F2I.FTZ.U32.TRUNC.NTZ R7, R6 ;  /* 0x0000000600077305 */ /* 0x000662000021f000 */
[----:B0-----:R-:W-:Y:S01]  /*0830*/  VIADD R4, R8, 0xffffffe ;  /* 0x0ffffffe08047836 */ /* 0x001fe20000000000 */
[----:B------:R-:W-:-:S06]  /*0840*/  IABS R8, R28 ;  /* 0x0000001c00087213 */ /* 0x000fcc0000000000 */
[----:B------:R0:W4:Y:S01]  /*0850*/  F2I.FTZ.U32.TRUNC.NTZ R5, R4 ;  /* 0x0000000400057305 */ /* 0x000122000021f000 */
[----:B---3--:R-:W-:Y:S02]  /*0860*/  IMAD.MOV.U32 R6, RZ, RZ, RZ ;  /* 0x000000ffff067224 */ /* 0x008fe400078e00ff */
[----:B-1----:R-:W-:Y:S02]  /*0870*/  IMAD.MOV R11, RZ, RZ, -R7 ;  /* 0x000000ffff0b7224 */ /* 0x002fe400078e0a07 */
[----:B0-----:R-:W-:Y:S02]  /*0880*/  IMAD.MOV.U32 R4, RZ, RZ, RZ ;  /* 0x000000ffff047224 */ /* 0x001fe400078e00ff */
[----:B------:R-:W-:-:S04]  /*0890*/  IMAD R11, R11, R0, RZ ;  /* 0x000000000b0b7224 */ /* 0x000fc800078e02ff */
[----:B------:R-:W-:-:S04]  /*08a0*/  IMAD.HI.U32 R7, R7, R11, R6 ;  /* 0x0000000b07077227 */ /* 0x000fc800078e0006 */
[----:B----4-:R-:W-:Y:S02]  /*08b0*/  IMAD.MOV R9, RZ, RZ, -R5 ;  /* 0x000000ffff097224 */ /* 0x010fe400078e0a05 */
[----:B------:R-:W-:-:S04]  /*08c0*/  IMAD.HI.U32 R7, R7, R8, RZ ;  /* 0x0000000807077227 */ /* 0x000fc800078e00ff */
[----:B------:R-:W-:Y:S02]  /*08d0*/  IMAD.MOV R7, RZ, RZ, -R7 ;  /* 0x000000ffff077224 */ /* 0x000fe400078e0a07 */
[----:B------:R-:W-:Y:S02]  /*08e0*/  IMAD R9, R9, R16, RZ ;  /* 0x0000001009097224 */ /* 0x000fe400078e02ff */
[----:B------:R-:W-:Y:S02]  /*08f0*/  IMAD R7, R0, R7, R8 ;  /* 0x0000000700077224 */ /* 0x000fe400078e0208 */
[----:B------:R-:W-:-:S03]  /*0900*/  IMAD.HI.U32 R4, R5, R9, R4 ;  /* 0x0000000905047227 */ /* 0x000fc600078e0004 */
[----:B------:R-:W-:-:S13]  /*0910*/  ISETP.GT.U32.AND P0, PT, R0, R7, PT ;  /* 0x000000070000720c */ /* 0x000fda0003f04070 */
[----:B------:R-:W-:-:S05]  /*0920*/  @!P0 IMAD.IADD R7, R7, 0x1, -R0 ;  /* 0x0000000107078824 */ /* 0x000fca00078e0a00 */
[----:B------:R-:W-:-:S13]  /*0930*/  ISETP.GT.U32.AND P1, PT, R0, R7, PT ;  /* 0x000000070000720c */ /* 0x000fda0003f24070 */
[----:B------:R-:W-:-:S04]  /*0940*/  @!P1 IMAD.IADD R7, R7, 0x1, -R0 ;  /* 0x0000000107079824 */ /* 0x000fc800078e0a00 */
[----:B------:R-:W-:-:S04]  /*0950*/  IMAD.MOV.U32 R3, RZ, RZ, R7 ;  /* 0x000000ffff037224 */ /* 0x000fc800078e0007 */
[----:B------:R-:W-:Y:S01]  /*0960*/  @!P3 IMAD.MOV R3, RZ, RZ, -R3 ;  /* 0x000000ffff03b224 */ /* 0x000fe200078e0a03 */
[----:B------:R-:W-:-:S05]  /*0970*/  @!P2 LOP3.LUT R3, RZ, R2, RZ, 0x33, !PT ;  /* 0x00000002ff03a212 */ /* 0x000fca00078e33ff */
[----:B------:R0:W-:Y:S01]  /*0980*/  STL [R1+0x210], R3 ;  /* 0x0002100301007387 */ /* 0x0001e20000100800 */
[----:B--2---:R-:W-:-:S04]  /*0990*/  LEA.HI R6, R29, R10, RZ, 0x1b ;  /* 0x0000000a1d067211 */ /* 0x004fc800078fd8ff */
[----:B------:R-:W-:Y:S01]  /*09a0*/  IABS R11, R6 ;  /* 0x00000006000b7213 */ /* 0x000fe20000000000 */
[C---:B------:R-:W-:Y:S01]  /*09b0*/  VIADD R8, R6.reuse, 0x1fc ;  /* 0x000001fc06087836 */ /* 0x040fe20000000000 */
[C---:B------:R-:W-:Y:S01]  /*09c0*/  ISETP.GE.AND P3, PT, R6.reuse, RZ, PT ;  /* 0x000000ff0600720c */ /* 0x040fe20003f66270 */
[----:B------:R-:W-:Y:S02]  /*09d0*/  VIADD R12, R6, 0x1f8 ;  /* 0x000001f8060c7836 */ /* 0x000fe40000000000 */
[----:B------:R-:W-:Y:S01]  /*09e0*/  IMAD.HI.U32 R5, R4, R11, RZ ;  /* 0x0000000b04057227 */ /* 0x000fe200078e00ff */
[----:B------:R-:W-:Y:S02]  /*09f0*/  IABS R9, R8 ;  /* 0x0000000800097213 */ /* 0x000fe40000000000 */
[----:B------:R-:W-:Y:S01]  /*0a00*/  IABS R15, R12 ;  /* 0x0000000c000f7213 */ /* 0x000fe20000000000 */
[----:B------:R-:W-:Y:S01]  /*0a10*/  IMAD.MOV R5, RZ, RZ, -R5 ;  /* 0x000000ffff057224 */ /* 0x000fe200078e0a05 */
[----:B------:R-:W-:Y:S01]  /*0a20*/  ISETP.GE.AND P5, PT, R8, RZ, PT ;  /* 0x000000ff0800720c */ /* 0x000fe20003fa6270 */
[----:B------:R-:W-:Y:S01]  /*0a30*/  VIADD R14, R6, 0x1e8 ;  /* 0x000001e8060e7836 */ /* 0x000fe20000000000 */
[----:B------:R-:W-:Y:S01]  /*0a40*/  ISETP.GE.AND P4, PT, R12, RZ, PT ;  /* 0x000000ff0c00720c */ /* 0x000fe20003f86270 */
[----:B------:R-:W-:-:S02]  /*0a50*/  IMAD R10, R16, R5, R11 ;  /* 0x00000005100a7224 */ /* 0x000fc400078e020b */
[----:B------:R-:W-:Y:S01]  /*0a60*/  VIADD R11, R6, 0x1f4 ;  /* 0x000001f4060b7836 */ /* 0x000fe20000000000 */
[----:B------:R-:W-:Y:S01]  /*0a70*/  IABS R2, R14 ;  /* 0x0000000e00027213 */ /* 0x000fe20000000000 */
[----:B------:R-:W-:Y:S01]  /*0a80*/  IMAD.HI.U32 R5, R4, R9, RZ ;  /* 0x0000000904057227 */ /* 0x000fe200078e00ff */
[----:B------:R-:W-:Y:S02]  /*0a90*/  ISETP.GT.U32.AND P0, PT, R16, R10, PT ;  /* 0x0000000a1000720c */ /* 0x000fe40003f04070 */
[----:B------:R-:W-:Y:S01]  /*0aa0*/  IABS R13, R11 ;  /* 0x0000000b000d7213 */ /* 0x000fe20000000000 */
[----:B------:R-:W-:Y:S02]  /*0ab0*/  IMAD.MOV R5, RZ, RZ, -R5 ;  /* 0x000000ffff057224 */ /* 0x000fe400078e0a05 */
[----:B------:R-:W-:-:S04]  /*0ac0*/  IMAD.HI.U32 R8, R4, R15, RZ ;  /* 0x0000000f04087227 */ /* 0x000fc800078e00ff */
[----:B------:R-:W-:-:S04]  /*0ad0*/  IMAD.HI.U32 R0, R4, R13, RZ ;  /* 0x0000000d04007227 */ /* 0x000fc800078e00ff */
[----:B------:R-:W-:Y:S02]  /*0ae0*/  IMAD.MOV R0, RZ, RZ, -R0 ;  /* 0x000000ffff007224 */ /* 0x000fe400078e0a00 */
[----:B------:R-:W-:Y:S02]  /*0af0*/  @!P0 IMAD.IADD R10, R10, 0x1, -R16 ;  /* 0x000000010a0a8824 */ /* 0x000fe400078e0a10 */
[C---:B------:R-:W-:Y:S02]  /*0b00*/  IMAD R13, R16.reuse, R0, R13 ;  /* 0x00000000100d7224 */ /* 0x040fe400078e020d */
[C---:B------:R-:W-:Y:S01]  /*0b10*/  IMAD R5, R16.reuse, R5, R9 ;  /* 0x0000000510057224 */ /* 0x040fe200078e0209 */
[----:B------:R-:W-:Y:S01]  /*0b20*/  ISETP.GT.U32.AND P0, PT, R16, R10, PT ;  /* 0x0000000a1000720c */ /* 0x000fe20003f04070 */
[----:B------:R-:W-:Y:S01]  /*0b30*/  VIADD R12, R6, 0x1f0 ;  /* 0x000001f0060c7836 */ /* 0x000fe20000000000 */
[C---:B------:R-:W-:Y:S01]  /*0b40*/  ISETP.GT.U32.AND P6, PT, R16.reuse, R13, PT ;  /* 0x0000000d1000720c */ /* 0x040fe20003fc4070 */
[----:B------:R-:W-:Y:S01]  /*0b50*/  IMAD.MOV R8, RZ, RZ, -R8 ;  /* 0x000000ffff087224 */ /* 0x000fe200078e0a08 */
[----:B------:R-:W-:Y:S01]  /*0b60*/  ISETP.GT.U32.AND P1, PT, R16, R5, PT ;  /* 0x000000051000720c */ /* 0x000fe20003f24070 */
[----:B------:R-:W-:Y:S01]  /*0b70*/  VIADD R20, R6, 0x1d4 ;  /* 0x000001d406147836 */ /* 0x000fe20000000000 */
[----:B------:R-:W-:Y:S01]  /*0b80*/  IABS R9, R12 ;  /* 0x0000000c00097213 */ /* 0x000fe20000000000 */
[----:B------:R-:W-:-:S02]  /*0b90*/  IMAD R15, R16, R8, R15 ;  /* 0x00000008100f7224 */ /* 0x000fc400078e020f */
[----:B------:R-:W-:Y:S02]  /*0ba0*/  VIADD R8, R6, 0x1ec ;  /* 0x000001ec06087836 */ /* 0x000fe40000000000 */
[----:B------:R-:W-:Y:S01]  /*0bb0*/  IMAD.HI.U32 R0, R4, R9, RZ ;  /* 0x0000000904007227 */ /* 0x000fe200078e00ff */
[----:B------:R-:W-:Y:S02]  /*0bc0*/  ISETP.GT.U32.AND P2, PT, R16, R15, PT ;  /* 0x0000000f1000720c */ /* 0x000fe40003f44070 */
[----:B------:R-:W-:Y:S01]  /*0bd0*/  IABS R7, R8 ;  /* 0x0000000800077213 */ /* 0x000fe20000000000 */
[--C-:B------:R-:W-:Y:S01]  /*0be0*/  @!P0 IMAD.IADD R10, R10, 0x1, -R16.reuse ;  /* 0x000000010a0a8824 */ /* 0x100fe200078e0a10 */
[----:B------:R-:W-:Y:S01]  /*0bf0*/  ISETP.GE.AND P0, PT, R11, RZ, PT ;  /* 0x000000ff0b00720c */ /* 0x000fe20003f06270 */
[----:B------:R-:W-:Y:S01]  /*0c00*/  @!P6 IMAD.IADD R13, R13, 0x1, -R16 ;  /* 0x000000010d0de824 */ /* 0x000fe200078e0a10 */
[----:B------:R-:W-:Y:S01]  /*0c10*/  ISETP.GE.AND P6, PT, R12, RZ, PT ;  /* 0x000000ff0c00720c */ /* 0x000fe20003fc6270 */
[----:B------:R-:W-:-:S02]  /*0c20*/  IMAD.MOV R0, RZ, RZ, -R0 ;  /* 0x000000ffff007224 */ /* 0x000fc400078e0a00 */
[----:B------:R-:W-:Y:S02]  /*0c30*/  @!P1 IMAD.IADD R5, R5, 0x1, -R16 ;  /* 0x0000000105059824 */ /* 0x000fe400078e0a10 */
[----:B------:R-:W-:Y:S01]  /*0c40*/  @!P3 IMAD.MOV R10, RZ, RZ, -R10 ;  /* 0x000000ffff0ab224 */ /* 0x000fe200078e0a0a */
[C---:B------:R-:W-:Y:S01]  /*0c50*/  ISETP.GT.U32.AND P3, PT, R16.reuse, R13, PT ;  /* 0x0000000d1000720c */ /* 0x040fe20003f64070 */
[C---:B------:R-:W-:Y:S01]  /*0c60*/  IMAD R9, R16.reuse, R0, R9 ;  /* 0x0000000010097224 */ /* 0x040fe200078e0209 */
[----:B------:R-:W-:Y:S01]  /*0c70*/  ISETP.GT.U32.AND P1, PT, R16, R5, PT ;  /* 0x000000051000720c */ /* 0x000fe20003f24070 */
[----:B------:R-:W-:Y:S01]  /*0c80*/  IMAD.HI.U32 R0, R4, R7, RZ ;  /* 0x0000000704007227 */ /* 0x000fe200078e00ff */
[----:B------:R-:W-:Y:S03]  /*0c90*/  STL [R1+0x834], R10 ;  /* 0x0008340a01007387 */ /* 0x000fe60000100800 */
[----:B------:R-:W-:-:S02]  /*0ca0*/  @!P2 IMAD.IADD R15, R15, 0x1, -R16 ;  /* 0x000000010f0fa824 */ /* 0x000fc400078e0a10 */
[----:B------:R-:W-:Y:S02]  /*0cb0*/  IMAD.MOV R0, RZ, RZ, -R0 ;  /* 0x000000ffff007224 */ /* 0x000fe400078e0a00 */
[----:B------:R-:W-:Y:S01]  /*0cc0*/  IMAD.MOV.U32 R11, RZ, RZ, R2 ;  /* 0x000000ffff0b7224 */ /* 0x000fe200078e0002 */
[C---:B------:R-:W-:Y:S01]  /*0cd0*/  ISETP.GT.U32.AND P2, PT, R16.reuse, R15, PT ;  /* 0x0000000f1000720c */ /* 0x040fe20003f44070 */
[C---:B------:R-:W-:Y:S02]  /*0ce0*/  IMAD R7, R16.reuse, R0, R7 ;  /* 0x0000000010077224 */ /* 0x040fe400078e0207 */
[--C-:B------:R-:W-:Y:S02]  /*0cf0*/  @!P3 IMAD.IADD R13, R13, 0x1, -R16.reuse ;  /* 0x000000010d0db824 */ /* 0x100fe400078e0a10 */
[----:B------:R-:W-:Y:S01]  /*0d00*/  @!P1 IMAD.IADD R5, R5, 0x1, -R16 ;  /* 0x0000000105059824 */ /* 0x000fe200078e0a10 */
[----:B------:R-:W-:Y:S01]  /*0d10*/  ISETP.GT.U32.AND P3, PT, R16, R7, PT ;  /* 0x000000071000720c */ /* 0x000fe20003f64070 */
[----:B------:R-:W-:Y:S01]  /*0d20*/  VIADD R0, R6, 0x1e4 ;  /* 0x000001e406007836 */ /* 0x000fe20000000000 */
[----:B------:R-:W-:Y:S01]  /*0d30*/  ISETP.GT.U32.AND P1, PT, R16, R9, PT ;  /* 0x000000091000720c */ /* 0x000fe20003f24070 */
[----:B------:R-:W-:-:S04]  /*0d40*/  IMAD.HI.U32 R2, R4, R11, RZ ;  /* 0x0000000b04027227 */ /* 0x000fc800078e00ff */
[--C-:B------:R-:W-:Y:S01]  /*0d50*/  @!P2 IMAD.IADD R15, R15, 0x1, -R16.reuse ;  /* 0x000000010f0fa824 */ /* 0x100fe200078e0a10 */
[----:B------:R-:W-:Y:S01]  /*0d60*/  ISETP.GE.AND P2, PT, R14, RZ, PT ;  /* 0x000000ff0e00720c */ /* 0x000fe20003f46270 */
[----:B0-----:R-:W-:Y:S02]  /*0d70*/  IMAD.MOV.U32 R3, RZ, RZ, R5 ;  /* 0x000000ffff037224 */ /* 0x001fe400078e0005 */
[----:B------:R-:W-:Y:S01]  /*0d80*/  IMAD.MOV.U32 R5, RZ, RZ, R15 ;  /* 0x000000ffff057224 */ /* 0x000fe200078e000f */
[----:B------:R-:W-:Y:S01]  /*0d90*/  IABS R15, R0 ;  /* 0x00000000000f7213 */ /* 0x000fe20000000000 */
[----:B------:R-:W-:Y:S02]  /*0da0*/  @!P3 IMAD.IADD R7, R7, 0x1, -R16 ;  /* 0x000000010707b824 */ /* 0x000fe400078e0a10 */
[----:B------:R-:W-:Y:S02]  /*0db0*/  IMAD.MOV R2, RZ, RZ, -R2 ;  /* 0x000000ffff027224 */ /* 0x000fe400078e0a02 */
[----:B------:R-:W-:Y:S01]  /*0dc0*/  @!P1 IMAD.IADD R9, R9, 0x1, -R16 ;  /* 0x0000000109099824 */ /* 0x000fe200078e0a10 */
[----:B------:R-:W-:Y:S01]  /*0dd0*/  ISETP.GT.U32.AND P3, PT, R16, R7, PT ;  /* 0x000000071000720c */ /* 0x000fe20003f64070 */
[----:B------:R-:W-:Y:S01]  /*0de0*/  @!P5 IMAD.MOV R3, RZ, RZ, -R3 ;  /* 0x000000ffff03d224 */ /* 0x000fe200078e0a03 */
[----:B------:R-:W-:Y:S01]  /*0df0*/  ISETP.GE.AND P5, PT, R8, RZ, PT ;  /* 0x000000ff0800720c */ /* 0x000fe20003fa6270 */
[C---:B------:R-:W-:Y:S01]  /*0e00*/  IMAD R11, R16.reuse, R2, R11 ;  /* 0x00000002100b7224 */ /* 0x040fe200078e020b */
[----:B------:R-:W-:Y:S01]  /*0e10*/  ISETP.GT.U32.AND P1, PT, R16, R9, PT ;  /* 0x000000091000720c */ /* 0x000fe20003f24070 */
[----:B------:R-:W-:Y:S01]  /*0e20*/  VIADD R2, R6, 0x1e0 ;  /* 0x000001e006027836 */ /* 0x000fe20000000000 */
[----:B------:R0:W-:Y:S01]  /*0e30*/  STL [R1+0x34], R3 ;  /* 0x0000340301007387 */ /* 0x0001e20000100800 */
[----:B------:R-:W-:-:S04]  /*0e40*/  IMAD.HI.U32 R8, R4, R15, RZ ;  /* 0x0000000f04087227 */ /* 0x000fc800078e00ff */
[----:B------:R-:W-:Y:S02]  /*0e50*/  IMAD.MOV R8, RZ, RZ, -R8 ;  /* 0x000000ffff087224 */ /* 0x000fe400078e0a08 */
[--C-:B------:R-:W-:Y:S02]  /*0e60*/  @!P3 IMAD.IADD R7, R7, 0x1, -R16.reuse ;  /* 0x000000010707b824 */ /* 0x100fe400078e0a10 */
[C---:B------:R-:W-:Y:S02]  /*0e70*/  IMAD R8, R16.reuse, R8, R15 ;  /* 0x0000000810087224 */ /* 0x040fe400078e020f */
[----:B0-----:R-:W-:Y:S01]  /*0e80*/  IMAD.MOV.U32 R3, RZ, RZ, R13 ;  /* 0x000000ffff037224 */ /* 0x001fe200078e000d */
[----:B------:R-:W-:Y:S01]  /*0e90*/  IABS R13, R2 ;  /* 0x00000002000d7213 */ /* 0x000fe20000000000 */
[----:B------:R-:W-:Y:S01]  /*0ea0*/  @!P1 IMAD.IADD R9, R9, 0x1, -R16 ;  /* 0x0000000109099824 */ /* 0x000fe200078e0a10 */
[----:B------:R-:W-:Y:S01]  /*0eb0*/  ISETP.GT.U32.AND P3, PT, R16, R8, PT ;  /* 0x000000081000720c */ /* 0x000fe20003f64070 */
[----:B------:R-:W-:Y:S01]  /*0ec0*/  @!P0 IMAD.MOV R3, RZ, RZ, -R3 ;  /* 0x000000ffff038224 */ /* 0x000fe200078e0a03 */
[----:B------:R-:W-:Y:S01]  /*0ed0*/  ISETP.GE.AND P0, PT, R2, RZ, PT ;  /* 0x000000ff0200720c */ /* 0x000fe20003f06270 */
[----:B------:R-:W-:Y:S01]  /*0ee0*/  IMAD.HI.U32 R22, R4, R13, RZ ;  /* 0x0000000d04167227 */ /* 0x000fe200078e00ff */
[----:B------:R-:W-:-:S03]  /*0ef0*/  ISETP.GT.U32.AND P1, PT, R16, R11, PT ;  /* 0x0000000b1000720c */ /* 0x000fc60003f24070 */
[----:B------:R-:W-:Y:S02]  /*0f00*/  IMAD.MOV R22, RZ, RZ, -R22 ;  /* 0x000000ffff167224 */ /* 0x000fe400078e0a16 */
[----:B------:R-:W-:Y:S02]  /*0f10*/  IMAD.MOV.U32 R10, RZ, RZ, R9 ;  /* 0x000000ffff0a7224 */ /* 0x000fe400078e0009 */
[----:B------:R-:W-:Y:S02]  /*0f20*/  IMAD R22, R16, R22, R13 ;  /* 0x0000001610167224 */ /* 0x000fe400078e020d */
[----:B------:R-:W-:Y:S01]  /*0f30*/  @!P4 IMAD.MOV R5, RZ, RZ, -R5 ;  /* 0x000000ffff05c224 */ /* 0x000fe200078e0a05 */
[----:B------:R-:W-:Y:S01]  /*0f40*/  ISETP.GE.AND P4, PT, R0, RZ, PT ;  /* 0x000000ff0000720c */ /* 0x000fe20003f86270 */
[----:B------:R-:W-:Y:S02]  /*0f50*/  VIADD R2, R6, 0x1dc ;  /* 0x000001dc06027836 */ /* 0x000fe40000000000 */
[----:B------:R-:W-:Y:S01]  /*0f60*/  @!P6 IMAD.MOV R10, RZ, RZ, -R10 ;  /* 0x000000ffff0ae224 */ /* 0x000fe200078e0a0a */
[----:B------:R-:W-:Y:S01]  /*0f70*/  ISETP.GT.U32.AND P6, PT, R16, R22, PT ;  /* 0x000000161000720c */ /* 0x000fe20003fc4070 */
[----:B------:R-:W-:Y:S01]  /*0f80*/  VIADD R0, R6, 0x1d8 ;  /* 0x000001d806007836 */ /* 0x000fe20000000000 */
[----:B------:R0:W-:Y:S01]  /*0f90*/  STL [R1+0x2c], R5 ;  /* 0x00002c0501007387 */ /* 0x0001e20000100800 */
[----:B------:R-:W-:-:S02]  /*0fa0*/  @!P3 IMAD.IADD R8, R8, 0x1, -R16 ;  /* 0x000000010808b824 */ /* 0x000fc400078e0a10 */
[--C-:B------:R-:W-:Y:S01]  /*0fb0*/  @!P1 IMAD.IADD R11, R11, 0x1, -R16.reuse ;  /* 0x000000010b0b9824 */ /* 0x100fe200078e0a10 */
[----:B------:R-:W-:Y:S01]  /*0fc0*/  IABS R17, R0 ;  /* 0x0000000000117213 */ /* 0x000fe20000000000 */
[----:B------:R1:W-:Y:S01]  /*0fd0*/  STL [R1+0x24], R3 ;  /* 0x0000240301007387 */ /* 0x0003e20000100800 */
[----:B------:R-:W-:Y:S01]  /*0fe0*/  ISETP.GT.U32.AND P3, PT, R16, R8, PT ;  /* 0x000000081000720c */ /* 0x000fe20003f64070 */
[----:B------:R-:W-:Y:S01]  /*0ff0*/  VIADD R21, R6, 0x1d0 ;  /* 0x000001d006157836 */ /* 0x000fe20000000000 */
[----:B------:R-:W-:Y:S01]  /*1000*/  ISETP.GT.U32.AND P1, PT, R16, R11, PT ;  /* 0x0000000b1000720c */ /* 0x000fe20003f24070 */
[----:B------:R-:W-:Y:S01]  /*1010*/  IMAD.HI.U32 R12, R4, R17, RZ ;  /* 0x00000011040c7227 */ /* 0x000fe200078e00ff */
[----:B0-----:R-:W-:Y:S01]  /*1020*/  IABS R5, R2 ;  /* 0x0000000200057213 */ /* 0x001fe20000000000 */
[----:B------:R-:W-:Y:S01]  /*1030*/  STL [R1+0x20], R10 ;  /* 0x0000200a01007387 */ /* 0x000fe20000100800 */
[----:B------:R-:W-:Y:S01]  /*1040*/  IABS R15, R21 ;  /* 0x00000015000f7213 */ /* 0x000fe20000000000 */
[----:B------:R-:W-:-:S02]  /*1050*/  @!P6 IMAD.IADD R22, R22, 0x1, -R16 ;  /* 0x000000011616e824 */ /* 0x000fc400078e0a10 */
[----:B------:R-:W-:-:S03]  /*1060*/  IMAD.HI.U32 R13, R4, R5, RZ ;  /* 0x00000005040d7227 */ /* 0x000fc600078e00ff */
[C---:B------:R-:W-:Y:S01]  /*1070*/  ISETP.GT.U32.AND P6, PT, R16.reuse, R22, PT ;  /* 0x000000161000720c */ /* 0x040fe20003fc4070 */
[----:B------:R-:W-:Y:S02]  /*1080*/  IMAD.MOV R9, RZ, RZ, -R13 ;  /* 0x000000ffff097224 */ /* 0x000fe400078e0a0d */
[----:B-1----:R-:W-:Y:S02]  /*1090*/  IMAD.MOV.U32 R3, RZ, RZ, R7 ;  /* 0x000000ffff037224 */ /* 0x002fe400078e0007 */
[----:B------:R-:W-:Y:S02]  /*10a0*/  IMAD.MOV R7, RZ, RZ, -R12 ;  /* 0x000000ffff077224 */ /* 0x000fe400078e0a0c */
[----:B------:R-:W-:Y:S01]  /*10b0*/  IMAD R12, R16, R9, R5 ;  /* 0x00000009100c7224 */ /* 0x000fe200078e0205 */
[----:B------:R-:W-:Y:S01]  /*10c0*/  IABS R5, R20 ;  /* 0x0000001400057213 */ /* 0x000fe20000000000 */
[----:B------:R-:W-:Y:S02]  /*10d0*/  @!P3 IMAD.IADD R8, R8, 0x1, -R16 ;  /* 0x000000010808b824 */ /* 0x000fe400078e0a10 */
[C---:B------:R-:W-:Y:S01]  /*10e0*/  IMAD R17, R16.reuse, R7, R17 ;  /* 0x0000000710117224 */ /* 0x040fe200078e0211 */
[----:B------:R-:W-:Y:S01]  /*10f0*/  ISETP.GT.U32.AND P3, PT, R16, R12, PT ;  /* 0x0000000c1000720c */ /* 0x000fe20003f64070 */
[----:B------:R-:W-:-:S04]  /*1100*/  IMAD.HI.U32 R9, R4, R5, RZ ;  /* 0x0000000504097227 */ /* 0x000fc800078e00ff */
[----:B------:R-:W-:Y:S02]  /*1110*/  IMAD.MOV R9, RZ, RZ, -R9 ;  /* 0x000000ffff097224 */ /* 0x000fe400078e0a09 */
[----:B------:R-:W-:Y:S01]  /*1120*/  @!P5 IMAD.MOV R3, RZ, RZ, -R3 ;  /* 0x000000ffff03d224 */ /* 0x000fe200078e0a03 */
[----:B------:R-:W-:Y:S01]  /*1130*/  ISETP.GE.AND P5, PT, R2, RZ, PT ;  /* 0x000000ff0200720c */ /* 0x000fe20003fa6270 */
[--C-:B------:R-:W-:Y:S01]  /*1140*/  @!P6 IMAD.IADD R22, R22, 0x1, -R16.reuse ;  /* 0x000000011616e824 */ /* 0x100fe200078e0a10 */
[C---:B------:R-:W-:Y:S01]  /*1150*/  ISETP.GT.U32.AND P6, PT, R16.reuse, R17, PT ;  /* 0x000000111000720c */ /* 0x040fe20003fc4070 */
[----:B------:R-:W-:Y:S01]  /*1160*/  IMAD R5, R16, R9, R5 ;  /* 0x0000000910057224 */ /* 0x000fe200078e0205 */
[----:B------:R0:W-:Y:S01]  /*1170*/  STL [R1+0x1d4], R3 ;  /* 0x0001d40301007387 */ /* 0x0001e20000100800 */
[----:B------:R-:W-:Y:S01]  /*1180*/  @!P1 IMAD.IADD R11, R11, 0x1, -R16 ;  /* 0x000000010b0b9824 */ /* 0x000fe200078e0a10 */
[----:B------:R-:W-:Y:S01]  /*1190*/  ISETP.GE.AND P1, PT, R0, RZ, PT ;  /* 0x000000ff0000720c */ /* 0x000fe20003f26270 */
[----:B------:R-:W-:-:S04]  /*11a0*/  IMAD.HI.U32 R24, R4, R15, RZ ;  /* 0x0000000f04187227 */ /* 0x000fc800078e00ff */
[----:B------:R-:W-:Y:S01]  /*11b0*/  @!P3 IMAD.IADD R12, R12, 0x1, -R16 ;  /* 0x000000010c0cb824 */ /* 0x000fe200078e0a10 */
[----:B------:R-:W-:Y:S01]  /*11c0*/  ISETP.GT.U32.AND P3, PT, R16, R5, PT ;  /* 0x000000051000720c */ /* 0x000fe20003f64070 */
[----:B------:R-:W-:Y:S02]  /*11d0*/  IMAD.MOV R24, RZ, RZ, -R24 ;  /* 0x000000ffff187224 */ /* 0x000fe400078e0a18 */
[----:B0-----:R-:W-:Y:S02]  /*11e0*/  IMAD.MOV.U32 R3, RZ, RZ, R11 ;  /* 0x000000ffff037224 */ /* 0x001fe400078e000b */
[C---:B------:R-:W-:Y:S02]  /*11f0*/  VIADD R2, R6.reuse, 0x1cc ;  /* 0x000001cc06027836 */ /* 0x040fe40000000000 */
[----:B------:R-:W-:Y:S02]  /*1200*/  VIADD R19, R6, 0x1c8 ;  /* 0x000001c806137836 */ /* 0x000fe40000000000 */
[C---:B------:R-:W-:Y:S01]  /*1210*/  IMAD R15, R16.reuse, R24, R15 ;  /* 0x00000018100f7224 */ /* 0x040fe200078e020f */
[----:B------:R-:W-:Y:S01]  /*1220*/  IABS R18, R2 ;  /* 0x0000000200127213 */ /* 0x000fe20000000000 */
[----:B------:R-:W-:Y:S01]  /*1230*/  @!P2 IMAD.MOV R3, RZ, RZ, -R3 ;  /* 0x000000ffff03a224 */ /* 0x000fe200078e0a03 */
[----:B------:R-:W-:Y:S01]  /*1240*/  IABS R7, R19 ;  /* 0x0000001300077213 */ /* 0x000fe20000000000 */
[--C-:B------:R-:W-:Y:S01]  /*1250*/  @!P6 IMAD.IADD R17, R17, 0x1, -R16.reuse ;  /* 0x000000011111e824 */ /* 0x100fe200078e0a10 */
[----:B------:R-:W-:Y:S01]  /*1260*/  ISETP.GT.U32.AND P6, PT, R16, R15, PT ;  /* 0x0000000f1000720c */ /* 0x000fe20003fc4070 */
[----:B------:R-:W-:Y:S01]  /*1270*/  IMAD.HI.U32 R23, R4, R18, RZ ;  /* 0x0000001204177227 */ /* 0x000fe200078e00ff */
[----:B------:R0:W-:Y:S02]  /*1280*/  STL [R1+0x10], R3 ;  /* 0x0000100301007387 */ /* 0x0001e40000100800 */
[C---:B------:R-:W-:Y:S01]  /*1290*/  ISETP.GT.U32.AND P2, PT, R16.reuse, R17, PT ;  /* 0x000000111000720c */ /* 0x040fe20003f44070 */
[----:B------:R-:W-:Y:S01]  /*12a0*/  @!P3 IMAD.IADD R5, R5, 0x1, -R16 ;  /* 0x000000010505b824 */ /* 0x000fe200078e0a10 */
[----:B------:R-:W-:Y:S01]  /*12b0*/  ISETP.GT.U32.AND P3, PT, R16, R12, PT ;  /* 0x0000000c1000720c */ /* 0x000fe20003f64070 */
[----:B------:R-:W-:-:S02]  /*12c0*/  VIADD R13, R6, 0x1c4 ;  /* 0x000001c4060d7836 */ /* 0x000fc40000000000 */
[----:B------:R-:W-:-:S03]  /*12d0*/  IMAD.HI.U32 R9, R4, R7, RZ ;  /* 0x0000000704097227 */ /* 0x000fc600078e00ff */
[----:B------:R-:W-:Y:S01]  /*12e0*/  IABS R0, R13 ;  /* 0x0000000d00007213 */ /* 0x000fe20000000000 */
[----:B0-----:R-:W-:Y:S02]  /*12f0*/  IMAD.MOV.U32 R3, RZ, RZ, R8 ;  /* 0x000000ffff037224 */ /* 0x001fe400078e0008 */
[----:B------:R-:W-:Y:S02]  /*1300*/  IMAD.MOV R23, RZ, RZ, -R23 ;  /* 0x000000ffff177224 */ /* 0x000fe400078e0a17 */
[----:B------:R-:W-:Y:S02]  /*1310*/  @!P4 IMAD.MOV R3, RZ, RZ, -R3 ;  /* 0x000000ffff03c224 */ /* 0x000fe400078e0a03 */
[----:B------:R-:W-:Y:S02]  /*1320*/  IMAD.MOV R24, RZ, RZ, -R9 ;  /* 0x000000ffff187224 */ /* 0x000fe400078e0a09 */
[C---:B------:R-:W-:Y:S01]  /*1330*/  IMAD R9, R16.reuse, R23, R18 ;  /* 0x0000001710097224 */ /* 0x040fe200078e0212 */
[----:B------:R0:W-:Y:S01]  /*1340*/  STL [R1+0x84], R3 ;  /* 0x0000840301007387 */ /* 0x0001e20000100800 */
[----:B------:R-:W-:-:S02]  /*1350*/  IMAD R7, R16, R24, R7 ;  /* 0x0000001810077224 */ /* 0x000fc400078e0207 */
[----:B------:R-:W-:Y:S01]  /*1360*/  @!P6 IMAD.IADD R15, R15, 0x1, -R16 ;  /* 0x000000010f0fe824 */ /* 0x000fe200078e0a10 */
[----:B------:R-:W-:Y:S01]  /*1370*/  ISETP.GT.U32.AND P6, PT, R16, R5, PT ;  /* 0x000000051000720c */ /* 0x000fe20003fc4070 */
[----:B------:R-:W-:-:S03]  /*1380*/  IMAD.HI.U32 R14, R4, R0, RZ ;  /* 0x00000000040e7227 */ /* 0x000fc600078e00ff */
[----:B------:R-:W-:Y:S01]  /*1390*/  ISETP.GT.U32.AND P4, PT, R16, R15, PT ;  /* 0x0000000f1000720c */ /* 0x000fe20003f84070 */
[----:B------:R-:W-:Y:S01]  /*13a0*/  @!P3 IMAD.IADD R12, R12, 0x1, -R16 ;  /* 0x000000010c0cb824 */ /* 0x000fe200078e0a10 */
[C---:B------:R-:W-:Y:S01]  /*13b0*/  ISETP.GT.U32.AND P3, PT, R16.reuse, R7, PT ;  /* 0x000000071000720c */ /* 0x040fe20003f64070 */
[----:B0-----:R-:W-:Y:S02]  /*13c0*/  IMAD.MOV.U32 R3, RZ, RZ, R22 ;  /* 0x000000ffff037224 */ /* 0x001fe400078e0016 */
[----:B------:R-:W-:Y:S02]  /*13d0*/  IMAD.MOV R18, RZ, RZ, -R14 ;  /* 0x000000ffff127224 */ /* 0x000fe400078e0a0e */
[----:B------:R-:W-:Y:S01]  /*13e0*/  @!P0 IMAD.MOV R3, RZ, RZ, -R3 ;  /* 0x000000ffff038224 */ /* 0x000fe200078e0a03 */
[C---:B------:R-:W-:Y:S01]  /*13f0*/  ISETP.GT.U32.AND P0, PT, R16.reuse, R9, PT ;  /* 0x000000091000720c */ /* 0x040fe20003f04070 */
[----:B------:R-:W-:Y:S02]  /*1400*/  IMAD R0, R16, R18, R0 ;  /* 0x0000001210007224 */ /* 0x000fe400078e0200 */
[C---:B------:R-:W-:Y:S01]  /*1410*/  VIADD R11, R6.reuse, 0x1bc ;  /* 0x000001bc060b7836 */ /* 0x040fe20000000000 */
[----:B------:R0:W-:Y:S01]  /*1420*/  STL [R1+0x1d0], R3 ;  /* 0x0001d00301007387 */ /* 0x0001e20000100800 */
[----:B------:R-:W-:-:S02]  /*1430*/  VIADD R14, R6, 0x1c0 ;  /* 0x000001c0060e7836 */ /* 0x000fc40000000000 */
[--C-:B------:R-:W-:Y:S01]  /*1440*/  @!P2 IMAD.IADD R17, R17, 0x1, -R16.reuse ;  /* 0x000000011111a824 */ /* 0x100fe200078e0a10 */
[----:B------:R-:W-:Y:S01]  /*1450*/  IABS R8, R11 ;  /* 0x0000000b00087213 */ /* 0x000fe20000000000 */
[----:B------:R-:W-:Y:S01]  /*1460*/  @!P6 IMAD.IADD R5, R5, 0x1, -R16 ;  /* 0x000000010505e824 */ /* 0x000fe200078e0a10 */
[----:B------:R-:W-:Y:S01]  /*1470*/  ISETP.GT.U32.AND P6, PT, R16, R0, PT ;  /* 0x000000001000720c */ /* 0x000fe20003fc4070 */
[----:B------:R-:W-:Y:S01]  /*1480*/  IMAD.MOV.U32 R10, RZ, RZ, R12 ;  /* 0x000000ffff0a7224 */ /* 0x000fe200078e000c */
[----:B------:R-:W-:Y:S01]  /*1490*/  IABS R18, R14 ;  /* 0x0000000e00127213 */ /* 0x000fe20000000000 */
[--C-:B------:R-:W-:Y:S01]  /*14a0*/  @!P0 IMAD.IADD R9, R9, 0x1, -R16.reuse ;  /* 0x0000000109098824 */ /* 0x100fe200078e0a10 */
[----:B------:R-:W-:Y:S01]  /*14b0*/  ISETP.GE.AND P2, PT, R20, RZ, PT ;  /* 0x000000ff1400720c */ /* 0x000fe20003f46270 */
[--C-:B------:R-:W-:Y:S01]  /*14c0*/  @!P3 IMAD.IADD R7, R7, 0x1, -R16.reuse ;  /* 0x000000010707b824 */ /* 0x100fe200078e0a10 */
[----:B------:R-:W-:Y:S01]  /*14d0*/  ISETP.GE.AND P0, PT, R2, RZ, PT ;  /* 0x000000ff0200720c */ /* 0x000fe20003f06270 */
[----:B0-----:R-:W-:Y:S01]  /*14e0*/  IMAD.MOV.U32 R3, RZ, RZ, R17 ;  /* 0x000000ffff037224 */ /* 0x001fe200078e0011 */
[----:B------:R-:W-:Y:S01]  /*14f0*/  ISETP.GE.AND P3, PT, R19, RZ, PT ;  /* 0x000000ff1300720c */ /* 0x000fe20003f66270 */
[----:B------:R-:W-:Y:S01]  /*1500*/  @!P4 IMAD.IADD R15, R15, 0x1, -R16 ;  /* 0x000000010f0fc824 */ /* 0x000fe200078e0a10 */
[----:B------:R-:W-:Y:S01]  /*1510*/  ISETP.GE.AND P4, PT, R21, RZ, PT ;  /* 0x000000ff1500720c */ /* 0x000fe20003f86270 */
[----:B------:R-:W-:Y:S01]  /*1520*/  @!P5 IMAD.MOV R10, RZ, RZ, -R10 ;  /* 0x000000ffff0ad224 */ /* 0x000fe200078e0a0a */
[----:B------:R-:W-:Y:S01]  /*1530*/  ISETP.GT.U32.AND P5, PT, R16, R9, PT ;  /* 0x000000091000720c */ /* 0x000fe20003fa4070 */
[----:B------:R-:W-:-:S03]  /*1540*/  IMAD.HI.U32 R20, R4, R8, RZ ;  /* 0x0000000804147227 */ /* 0x000fc600078e00ff */
[----:B------:R0:W-:Y:S01]  /*1550*/  STL [R1+0x90], R10 ;  /* 0x0000900a01007387 */ /* 0x0001e20000100800 */
[----:B------:R-:W-:Y:S01]  /*1560*/  @!P1 IMAD.MOV R3, RZ, RZ, -R3 ;  /* 0x000000ffff039224 */ /* 0x000fe200078e0a03 */
[----:B------:R-:W-:Y:S01]  /*1570*/  ISETP.GT.U32.AND P1, PT, R16, R7, PT ;  /* 0x000000071000720c */ /* 0x000fe20003f24070 */
[----:B------:R-:W-:-:S03]  /*1580*/  IMAD.HI.U32 R22, R4, R18, RZ ;  /* 0x0000001204167227 */ /* 0x000fc600078e00ff */
[----:B------:R1:W-:Y:S01]  /*1590*/  STL [R1+0xa0], R3 ;  /* 0x0000a00301007387 */ /* 0x0003e20000100800 */
[----:B------:R-:W-:Y:S02]  /*15a0*/  IMAD.MOV R20, RZ, RZ, -R20 ;  /* 0x000000ffff147224 */ /* 0x000fe400078e0a14 */
[----:B------:R-:W-:Y:S01]  /*15b0*/  IMAD.MOV R22, RZ, RZ, -R22 ;  /* 0x000000ffff167224 */ /* 0x000fe200078e0a16 */
[----:B0-----:R-:W-:Y:S01]  /*15c0*/  MOV R10, R5 ;  /* 0x00000005000a7202 */ /* 0x001fe20000000f00 */
[----:B------:R-:W-:Y:S02]  /*15d0*/  @!P6 IMAD.IADD R0, R0, 0x1, -R16 ;  /* 0x000000010000e824 */ /* 0x000fe400078e0a10 */
[C---:B------:R-:W-:Y:S02]  /*15e0*/  IMAD R8, R16.reuse, R20, R8 ;  /* 0x0000001410087224 */ /* 0x040fe400078e0208 */
[C---:B------:R-:W-:Y:S01]  /*15f0*/  IMAD R2, R16.reuse, R22, R18 ;  /* 0x0000001610027224 */ /* 0x040fe200078e0212 */
[----:B------:R-:W-:Y:S01]  /*1600*/  ISETP.GT.U32.AND P6, PT, R16, R0, PT ;  /* 0x000000001000720c */ /* 0x000fe20003fc4070 */
[----:B-1----:R-:W-:-:S02]  /*1610*/  IMAD.MOV.U32 R3, RZ, RZ, R15 ;  /* 0x000000ffff037224 */ /* 0x002fc400078e000f */
[----:B------:R-:W-:Y:S02]  /*1620*/  VIADD R12, R6, 0x1b8 ;  /* 0x000001b8060c7836 */ /* 0x000fe40000000000 */
[----:B------:R-:W-:Y:S01]  /*1630*/  @!P2 IMAD.MOV R10, RZ, RZ, -R10 ;  /* 0x000000ffff0aa224 */ /* 0x000fe200078e0a0a */
[C---:B------:R-:W-:Y:S01]  /*1640*/  ISETP.GT.U32.AND P2, PT, R16.reuse, R2, PT ;  /* 0x000000021000720c */ /* 0x040fe20003f44070 */
[----:B------:R-:W-:Y:S01]  /*1650*/  @!P4 IMAD.MOV R3, RZ, RZ, -R3 ;  /* 0x000000ffff03c224 */ /* 0x000fe200078e0a03 */
[----:B------:R-:W-:Y:S01]  /*1660*/  IABS R17, R12 ;  /* 0x0000000c00117213 */ /* 0x000fe20000000000 */
[--C-:B------:R-:W-:Y:S01]  /*1670*/  @!P5 IMAD.IADD R9, R9, 0x1, -R16.reuse ;  /* 0x000000010909d824 */ /* 0x100fe200078e0a10 */
[----:B------:R-:W-:Y:S01]  /*1680*/  ISETP.GT.U32.AND P5, PT, R16, R8, PT ;  /* 0x000000081000720c */ /* 0x000fe20003fa4070 */
[----:B------:R-:W-:Y:S01]  /*1690*/  @!P1 IMAD.IADD R7, R7, 0x1, -R16 ;  /* 0x0000000107079824 */ /* 0x000fe200078e0a10 */
[----:B------:R0:W-:Y:S01]  /*16a0*/  STL [R1+0xa4], R10 ;  /* 0x0000a40a01007387 */ /* 0x0001e20000100800 */
[----:B------:R-:W-:Y:S01]  /*16b0*/  ISETP.GE.AND P4, PT, R13, RZ, PT ;  /* 0x000000ff0d00720c */ /* 0x000fe20003f86270 */
[----:B------:R-:W-:Y:S01]  /*16c0*/  VIADD R5, R6, 0x1b4 ;  /* 0x000001b406057836 */ /* 0x000fe20000000000 */
[----:B------:R-:W-:Y:S01]  /*16d0*/  ISETP.GE.AND P1, PT, R14, RZ, PT ;  /* 0x000000ff0e00720c */ /* 0x000fe20003f26270 */
[----:B------:R1:W-:Y:S01]  /*16e0*/  STL [R1+0xac], R3 ;  /* 0x0000ac0301007387 */ /* 0x0003e20000100800 */
[----:B------:R-:W-:-:S02]  /*16f0*/  IMAD.HI.U32 R14, R4, R17, RZ ;  /* 0x00000011040e7227 */ /* 0x000fc400078e00ff */
[----:B------:R-:W-:Y:S02]  /*1700*/  IABS R13, R5 ;  /* 0x00000005000d7213 */ /* 0x000fe40000000000 */
[----:B------:R-:W-:Y:S01]  /*1710*/  @!P6 IMAD.IADD R0, R0, 0x1, -R16 ;  /* 0x000000010000e824 */ /* 0x000fe200078e0a10 */
[----:B------:R-:W-:Y:S01]  /*1720*/  ISETP.GE.AND P6, PT, R11, RZ, PT ;  /* 0x000000ff0b00720c */ /* 0x000fe20003fc6270 */
[----:B0-----:R-:W-:Y:S02]  /*1730*/  IMAD.MOV.U32 R10, RZ, RZ, R9 ;  /* 0x000000ffff0a7224 */ /* 0x001fe400078e0009 */
[----:B------:R-:W-:Y:S02]  /*1740*/  IMAD.MOV R14, RZ, RZ, -R14 ;  /* 0x000000ffff0e7224 */ /* 0x000fe400078e0a0e */
[----:B-1----:R-:W-:Y:S02]  /*1750*/  IMAD.MOV.U32 R3, RZ, RZ, R7 ;  /* 0x000000ffff037224 */ /* 0x002fe400078e0007 */
[----:B------:R-:W-:-:S02]  /*1760*/  @!P0 IMAD.MOV R10, RZ, RZ, -R10 ;  /* 0x000000ffff0a8224 */ /* 0x000fc400078e0a0a */
[----:B------:R-:W-:Y:S01]  /*1770*/  @!P3 IMAD.MOV R3, RZ, RZ, -R3 ;  /* 0x000000ffff03b224 */ /* 0x000fe200078e0a03 */
[----:B------:R-:W-:Y:S01]  /*1780*/  ISETP.GE.AND P3, PT, R5, RZ, PT ;  /* 0x000000ff0500720c */ /* 0x000fe20003f66270 */
[--C-:B------:R-:W-:Y:S01]  /*1790*/  @!P5 IMAD.IADD R8, R8, 0x1, -R16.reuse ;  /* 0x000000010808d824 */ /* 0x100fe200078e0a10 */
[----:B------:R-:W-:Y:S01]  /*17a0*/  STL [R1+0x1b4], R10 ;  /* 0x0001b40a01007387 */ /* 0x000fe20000100800 */
[----:B------:R-:W-:Y:S01]  /*17b0*/  @!P2 IMAD.IADD R2, R2, 0x1, -R16 ;  /* 0x000000010202a824 */ /* 0x000fe200078e0a10 */
[----:B------:R-:W-:Y:S01]  /*17c0*/  ISETP.GE.AND P2, PT, R12, RZ, PT ;  /* 0x000000ff0c00720c */ /* 0x000fe20003f46270 */
[C---:B------:R-:W-:Y:S01]  /*17d0*/  IMAD R17, R16.reuse, R14, R17 ;  /* 0x0000000e10117224 */ /* 0x040fe200078e0211 */
[----:B------:R0:W-:Y:S01]  /*17e0*/  STL [R1+0x1b8], R3 ;  /* 0x0001b80301007387 */ /* 0x0001e20000100800 */
[----:B------:R-:W-:Y:S01]  /*17f0*/  ISETP.GT.U32.AND P5, PT, R16, R8, PT ;  /* 0x000000081000720c */ /* 0x000fe20003fa4070 */
[----:B------:R-:W-:Y:S01]  /*1800*/  IMAD.HI.U32 R11, R4, R13, RZ ;  /* 0x0000000d040b7227 */ /* 0x000fe200078e00ff */
[----:B------:R-:W-:-:S03]  /*1810*/  ISETP.GT.U32.AND P0, PT, R16, R2, PT ;  /* 0x000000021000720c */ /* 0x000fc60003f04070 */
[----:B------:R-:W-:Y:S02]  /*1820*/  IMAD.MOV R11, RZ, RZ, -R11 ;  /* 0x000000ffff0b7224 */ /* 0x000fe400078e0a0b */
[----:B------:R-:W-:Y:S02]  /*1830*/  VIADD R15, R6, 0x1b0 ;  /* 0x000001b0060f7836 */ /* 0x000fe40000000000 */
[----:B0-----:R-:W-:Y:S02]  /*1840*/  IMAD.MOV.U32 R3, RZ, RZ, R0 ;  /* 0x000000ffff037224 */ /* 0x001fe400078e0000 */
[C---:B------:R-:W-:Y:S02]  /*1850*/  IMAD R13, R16.reuse, R11, R13 ;  /* 0x0000000b100d7224 */ /* 0x040fe400078e020d */
[----:B------:R-:W-:Y:S01]  /*1860*/  @!P4 IMAD.MOV R3, RZ, RZ, -R3 ;  /* 0x000000ffff03c224 */ /* 0x000fe200078e0a03 */
[----:B------:R-:W-:Y:S01]  /*1870*/  ISETP.GT.U32.AND P4, PT, R16, R17, PT ;  /* 0x000000111000720c */ /* 0x000fe20003f84070 */
[--C-:B------:R-:W-:Y:S01]  /*1880*/  @!P5 IMAD.IADD R8, R8, 0x1, -R16.reuse ;  /* 0x000000010808d824 */ /* 0x100fe200078e0a10 */
[----:B------:R-:W-:Y:S01]  /*1890*/  ISETP.GT.U32.AND P5, PT, R16, R13, PT ;  /* 0x0000000d1000720c */ /* 0x000fe20003fa4070 */
[----:B------:R-:W-:Y:S01]  /*18a0*/  @!P0 IMAD.IADD R2, R2, 0x1, -R16 ;  /* 0x0000000102028824 */ /* 0x000fe200078e0a10 */
[----:B------:R-:W-:Y:S01]  /*18b0*/  ISETP.GE.AND P0, PT, R15, RZ, PT ;  /* 0x000000ff0f00720c */ /* 0x000fe20003f06270 */
[----:B------:R0:W-:Y:S01]  /*18c0*/  STL [R1+0x1c0], R3 ;  /* 0x0001c00301007387 */ /* 0x0001e20000100800 */
[----:B------:R-:W-:Y:S01]  /*18d0*/  IABS R15, R15 ;  /* 0x0000000f000f7213 */ /* 0x000fe20000000000 */
[----:B------:R-:W-:-:S02]  /*18e0*/  VIADD R5, R6, 0x1a8 ;  /* 0x000001a806057836 */ /* 0x000fc40000000000 */
[----:B------:R-:W-:Y:S02]  /*18f0*/  VIADD R0, R6, 0x1ac ;  /* 0x000001ac06007836 */ /* 0x000fe40000000000 */
[----:B------:R-:W-:Y:S01]  /*1900*/  IMAD.HI.U32 R7, R4, R15, RZ ;  /* 0x0000000f04077227 */ /* 0x000fe200078e00ff */
[----:B------:R-:W-:Y:S02]  /*1910*/  IABS R9, R5 ;  /* 0x0000000500097213 */ /* 0x000fe40000000000 */
[----:B------:R-:W-:Y:S01]  /*1920*/  IABS R12, R0 ;  /* 0x00000000000c7213 */ /* 0x000fe20000000000 */
[----:B------:R-:W-:Y:S02]  /*1930*/  @!P4 IMAD.IADD R17, R17, 0x1, -R16 ;  /* 0x000000011111c824 */ /* 0x000fe400078e0a10 */
[----:B0-----:R-:W-:Y:S02]  /*1940*/  IMAD.MOV.U32 R3, RZ, RZ, R2 ;  /* 0x000000ffff037224 */ /* 0x001fe400078e0002 */
[----:B------:R-:W-:Y:S01]  /*1950*/  IMAD.MOV R7, RZ, RZ, -R7 ;  /* 0x000000ffff077224 */ /* 0x000fe200078e0a07 */
[----:B------:R-:W-:Y:S01]  /*1960*/  ISETP.GT.U32.AND P4, PT, R16, R17, PT ;  /* 0x000000111000720c */ /* 0x000fe20003f84070 */
[----:B------:R-:W-:Y:S01]  /*1970*/  @!P1 IMAD.MOV R3, RZ, RZ, -R3 ;  /* 0x000000ffff039224 */ /* 0x000fe200078e0a03 */
[----:B------:R-:W-:Y:S01]  /*1980*/  ISETP.GE.AND P1, PT, R0, RZ, PT ;  /* 0x000000ff0000720c */ /* 0x000fe20003f26270 */
[----:B------:R-:W-:-:S02]  /*1990*/  @!P5 IMAD.IADD R13, R13, 0x1, -R16 ;  /* 0x000000010d0dd824 */ /* 0x000fc400078e0a10 */
[----:B------:R-:W-:Y:S01]  /*19a0*/  IMAD R15, R16, R7, R15 ;  /* 0x00000007100f7224 */ /* 0x000fe200078e020f */
[----:B------:R0:W-:Y:S01]  /*19b0*/  STL [R1+0x1cc], R3 ;  /* 0x0001cc0301007387 */ /* 0x0001e20000100800 */
[----:B------:R-:W-:Y:S01]  /*19c0*/  IMAD.HI.U32 R0, R4, R9, RZ ;  /* 0x0000000904007227 */ /* 0x000fe200078e00ff */
[----:B------:R-:W-:-:S03]  /*19d0*/  ISETP.GT.U32.AND P5, PT, R16, R13, PT ;  /* 0x0000000d1000720c */ /* 0x000fc60003fa4070 */
[----:B------:R-:W-:-:S04]  /*19e0*/  IMAD.HI.U32 R2, R4, R12, RZ ;  /* 0x0000000c04027227 */ /* 0x000fc800078e00ff */
[----:B------:R-:W-:Y:S01]  /*19f0*/  @!P4 IMAD.IADD R17, R17, 0x1, -R16 ;  /* 0x000000011111c824 */ /* 0x000fe200078e0a10 */
[C---:B------:R-:W-:Y:S01]  /*1a00*/  ISETP.GT.U32.AND P4, PT, R16.reuse, R15, PT ;  /* 0x0000000f1000720c */ /* 0x040fe20003f84070 */
[----:B0-----:R-:W-:Y:S02]  /*1a10*/  IMAD.MOV.U32 R3, RZ, RZ, R8 ;  /* 0x000000ffff037224 */ /* 0x001fe400078e0008 */
[----:B------:R-:W-:Y:S02]  /*1a20*/  IMAD.MOV R2, RZ, RZ, -R2 ;  /* 0x000000ffff027224 */ /* 0x000fe400078e0a02 */
[----:B------:R-:W-:Y:S01]  /*1a30*/  @!P6 IMAD.MOV R3, RZ, RZ, -R3 ;  /* 0x000000ffff03e224 */ /* 0x000fe200078e0a03 */
[----:B------:R-:W-:Y:S01]  /*1a40*/  ISETP.GE.AND P6, PT, R5, RZ, PT ;  /* 0x000000ff0500720c */ /* 0x000fe20003fc6270 */
[----:B------:R-:W-:Y:S02]  /*1a50*/  IMAD.MOV R5, RZ, RZ, -R0 ;  /* 0x000000ffff057224 */ /* 0x000fe400078e0a00 */
[C---:B------:R-:W-:Y:S01]  /*1a60*/  IMAD R12, R16.reuse, R2, R12 ;  /* 0x00000002100c7224 */ /* 0x040fe200078e020c */
[----:B------:R0:W-:Y:S01]  /*1a70*/  STL [R1+0x1c8], R3 ;  /* 0x0001c80301007387 */ /* 0x0001e20000100800 */
[----:B------:R-:W-:-:S02]  /*1a80*/  IMAD R9, R16, R5, R9 ;  /* 0x0000000510097224 */ /* 0x000fc400078e0209 */
[C---:B------:R-:W-:Y:S02]  /*1a90*/  VIADD R11, R6.reuse, 0x1a0 ;  /* 0x000001a0060b7836 */ /* 0x040fe40000000000 */
[----:B------:R-:W-:Y:S02]  /*1aa0*/  VIADD R0, R6, 0x1a4 ;  /* 0x000001a406007836 */ /* 0x000fe40000000000 */
[--C-:B------:R-:W-:Y:S01]  /*1ab0*/  @!P5 IMAD.IADD R13, R13, 0x1, -R16.reuse ;  /* 0x000000010d0dd824 */ /* 0x100fe200078e0a10 */
[----:B------:R-:W-:Y:S01]  /*1ac0*/  ISETP.GT.U32.AND P5, PT, R16, R12, PT ;  /* 0x0000000c1000720c */ /* 0x000fe20003fa4070 */
[----:B------:R-:W-:Y:S01]  /*1ad0*/  @!P4 IMAD.IADD R15, R15, 0x1, -R16 ;  /* 0x000000010f0fc824 */ /* 0x000fe200078e0a10 */
[----:B------:R-:W-:Y:S01]  /*1ae0*/  IABS R18, R11 ;  /* 0x0000000b00127213 */ /* 0x000fe20000000000 */
[----:B0-----:R-:W-:Y:S01]  /*1af0*/  IMAD.MOV.U32 R3, RZ, RZ, R17 ;  /* 0x000000ffff037224 */ /* 0x001fe200078e0011 */
[----:B------:R-:W-:Y:S01]  /*1b00*/  IABS R5, R0 ;  /* 0x0000000000057213 */ /* 0x000fe20000000000 */
[----:B------:R-:W-:Y:S01]  /*1b10*/  VIADD R8, R6, 0x19c ;  /* 0x0000019c06087836 */ /* 0x000fe20000000000 */
[C---:B------:R-:W-:Y:S01]  /*1b20*/  ISETP.GT.U32.AND P4, PT, R16.reuse, R15, PT ;  /* 0x0000000f1000720c */ /* 0x040fe20003f84070 */
[----:B------:R-:W-:Y:S01]  /*1b30*/  @!P2 IMAD.MOV R3, RZ, RZ, -R3 ;  /* 0x000000ffff03a224 */ /* 0x000fe200078e0a03 */
[----:B------:R-:W-:Y:S01]  /*1b40*/  ISETP.GT.U32.AND P2, PT, R16, R9, PT ;  /* 0x000000091000720c */ /* 0x000fe20003f44070 */
[----:B------:R-:W-:Y:S01]  /*1b50*/  IMAD.MOV.U32 R17, RZ, RZ, R18 ;  /* 0x000000ffff117224 */ /* 0x000fe200078e0012 */
[----:B------:R-:W-:Y:S01]  /*1b60*/  IABS R14, R8 ;  /* 0x00000008000e7213 */ /* 0x000fe20000000000 */
[----:B------:R-:W-:Y:S01]  /*1b70*/  IMAD.HI.U32 R18, R4, R5, RZ ;  /* 0x0000000504127227 */ /* 0x000fe200078e00ff */
[----:B------:R0:W-:Y:S03]  /*1b80*/  STL [R1+0x1c4], R3 ;  /* 0x0001c40301007387 */ /* 0x0001e60000100800 */
[----:B------:R-:W-:-:S02]  /*1b90*/  IMAD.MOV R18, RZ, RZ, -R18 ;  /* 0x000000ffff127224 */ /* 0x000fc400078e0a12 */
[--C-:B------:R-:W-:Y:S02]  /*1ba0*/  @!P5 IMAD.IADD R12, R12, 0x1, -R16.reuse ;  /* 0x000000010c0cd824 */ /* 0x100fe400078e0a10 */
[----:B------:R-:W-:Y:S02]  /*1bb0*/  VIADD R2, R6, 0x198 ;  /* 0x0000019806027836 */ /* 0x000fe40000000000 */
[----:B------:R-:W-:Y:S01]  /*1bc0*/  @!P2 IMAD.IADD R9, R9, 0x1, -R16 ;  /* 0x000000010909a824 */ /* 0x000fe200078e0a10 */
[C---:B------:R-:W-:Y:S01]  /*1bd0*/  ISETP.GT.U32.AND P5, PT, R16.reuse, R12, PT ;  /* 0x0000000c1000720c */ /* 0x040fe20003fa4070 */
[----:B0-----:R-:W-:Y:S01]  /*1be0*/  IMAD.MOV.U32 R3, RZ, RZ, R13 ;  /* 0x000000ffff037224 */ /* 0x001fe200078e000d */
[----:B------:R-:W-:Y:S01]  /*1bf0*/  IABS R7, R2 ;  /* 0x0000000200077213 */ /* 0x000fe20000000000 */
[----:B------:R-:W-:Y:S01]  /*1c00*/  IMAD.MOV.U32 R13, RZ, RZ, R14 ;  /* 0x000000ffff0d7224 */ /* 0x000fe200078e000e */
[----:B------:R-:W-:Y:S01]  /*1c10*/  ISETP.GT.U32.AND P2, PT, R16, R9, PT ;  /* 0x000000091000720c */ /* 0x000fe20003f44070 */
[----:B------:R-:W-:Y:S01]  /*1c20*/  @!P3 IMAD.MOV R3, RZ, RZ, -R3 ;  /* 0x000000ffff03b224 */ /* 0x000fe200078e0a03 */
[----:B------:R-:W-:Y:S01]  /*1c30*/  ISETP.GE.AND P3, PT, R0, RZ, PT ;  /* 0x000000ff0000720c */ /* 0x000fe20003f66270 */
[----:B------:R-:W-:-:S02]  /*1c40*/  IMAD R0, R16, R18, R5 ;  /* 0x0000001210007224 */ /* 0x000fc400078e0205 */
[----:B------:R-:W-:Y:S01]  /*1c50*/  @!P4 IMAD.IADD R15, R15, 0x1, -R16 ;  /* 0x000000010f0fc824 */ /* 0x000fe200078e0a10 */
[----:B------:R0:W-:Y:S01]  /*1c60*/  STL [R1+0x1bc], R3 ;  /* 0x0001bc0301007387 */ /* 0x0001e20000100800 */
[----:B------:R-:W-:Y:S01]  /*1c70*/  IMAD.HI.U32 R5, R4, R13, RZ ;  /* 0x0000000d04057227 */ /* 0x000fe200078e00ff */
[----:B------:R-:W-:-:S03]  /*1c80*/  ISETP.GT.U32.AND P4, PT, R16, R0, PT ;  /* 0x000000001000720c */ /* 0x000fc60003f84070 */
[----:B------:R-:W-:-:S04]  /*1c90*/  IMAD.HI.U32 R18, R4, R17, RZ ;  /* 0x0000001104127227 */ /* 0x000fc800078e00ff */
[----:B------:R-:W-:-:S04]  /*1ca0*/  IMAD.HI.U32 R14, R4, R7, RZ ;  /* 0x00000007040e7227 */ /* 0x000fc800078e00ff */
[----:B0-----:R-:W-:Y:S02]  /*1cb0*/  IMAD.MOV.U32 R3, RZ, RZ, R15 ;  /* 0x000000ffff037224 */ /* 0x001fe400078e000f */
[----:B------:R-:W-:Y:S02]  /*1cc0*/  IMAD.MOV R5, RZ, RZ, -R5 ;  /* 0x000000ffff057224 */ /* 0x000fe400078e0a05 */
[----:B------:R-:W-:Y:S02]  /*1cd0*/  @!P0 IMAD.MOV R3, RZ, RZ, -R3 ;  /* 0x000000ffff038224 */ /* 0x000fe400078e0a03 */
[----:B------:R-:W-:Y:S02]  /*1ce0*/  IMAD.MOV R18, RZ, RZ, -R18 ;  /* 0x000000ffff127224 */ /* 0x000fe400078e0a12 */
[----:B------:R-:W-:Y:S01]  /*1cf0*/  IMAD.MOV R14, RZ, RZ, -R14 ;  /* 0x000000ffff0e7224 */ /* 0x000fe200078e0a0e */
[----:B------:R0:W-:Y:S01]  /*1d00*/  STL [R1+0xb4], R3 ;  /* 0x0000b40301007387 */ /* 0x0001e20000100800 */
[----:B------:R-:W-:-:S02]  /*1d10*/  IMAD R13, R16, R5, R13 ;  /* 0x00000005100d7224 */ /* 0x000fc400078e020d */
[--C-:B------:R-:W-:Y:S02]  /*1d20*/  @!P2 IMAD.IADD R9, R9, 0x1, -R16.reuse ;  /* 0x000000010909a824 */ /* 0x100fe400078e0a10 */
[--C-:B------:R-:W-:Y:S01]  /*1d30*/  @!P5 IMAD.IADD R12, R12, 0x1, -R16.reuse ;  /* 0x000000010c0cd824 */ /* 0x100fe200078e0a10 */
[----:B------:R-:W-:Y:S01]  /*1d40*/  ISETP.GE.AND P5, PT, R11, RZ, PT ;  /* 0x000000ff0b00720c */ /* 0x000fe20003fa6270 */
[C---:B------:R-:W-:Y:S01]  /*1d50*/  IMAD R11, R16.reuse, R18, R17 ;  /* 0x00000012100b7224 */ /* 0x040fe200078e0211 */
[----:B------:R-:W-:Y:S01]  /*1d60*/  ISETP.GT.U32.AND P2, PT, R16, R13, PT ;  /* 0x0000000d1000720c */ /* 0x000fe20003f44070 */
[----:B------:R-:W-:Y:S02]  /*1d70*/  @!P4 IMAD.IADD R0, R0, 0x1, -R16 ;  /* 0x000000010000c824 */ /* 0x000fe400078e0a10 */
[C---:B------:R-:W-:Y:S01]  /*1d80*/  IMAD R7, R16.reuse, R14, R7 ;  /* 0x0000000e10077224 */ /* 0x040fe200078e0207 */
[C---:B------:R-:W-:Y:S01]  /*1d90*/  ISETP.GT.U32.AND P0, PT, R16.reuse, R11, PT ;  /* 0x0000000b1000720c */ /* 0x040fe20003f04070 */
[----:B0-----:R-:W-:Y:S01]  /*1da0*/  IMAD.MOV.U32 R3, RZ, RZ, R9 ;  /* 0x000000ffff037224 */ /* 0x001fe200078e0009 */
[----:B------:R-:W-:Y:S01]  /*1db0*/  ISETP.GT.U32.AND P4, PT, R16, R0, PT ;  /* 0x000000001000720c */ /* 0x000fe20003f84070 */
[----:B------:R-:W-:-:S02]  /*1dc0*/  VIADD R5, R6, 0x194 ;  /* 0x0000019406057836 */ /* 0x000fc40000000000 */
[----:B------:R-:W-:Y:S02]  /*1dd0*/  IMAD.MOV.U32 R10, RZ, RZ, R12 ;  /* 0x000000ffff0a7224 */ /* 0x000fe400078e000c */
[----:B------:R-:W-:Y:S01]  /*1de0*/  @!P6 IMAD.MOV R3, RZ, RZ, -R3 ;  /* 0x000000ffff03e224 */ /* 0x000fe200078e0a03 */
[----:B------:R-:W-:Y:S01]  /*1df0*/  ISETP.GT.U32.AND P6, PT, R16, R7, PT ;  /* 0x000000071000720c */ /* 0x000fe20003fc4070 */
[----:B------:R-:W-:Y:S01]  /*1e00*/  @!P1 IMAD.MOV R10, RZ, RZ, -R10 ;  /* 0x000000ffff0a9224 */ /* 0x000fe200078e0a0a */
[----:B------:R-:W-:Y:S01]  /*1e10*/  IABS R14, R5 ;  /* 0x00000005000e7213 */ /* 0x000fe20000000000 */
[----:B------:R-:W-:Y:S01]  /*1e20*/  @!P2 IMAD.IADD R13, R13, 0x1, -R16 ;  /* 0x000000010d0da824 */ /* 0x000fe200078e0a10 */
[----:B------:R-:W-:Y:S01]  /*1e30*/  ISETP.GE.AND P1, PT, R8, RZ, PT ;  /* 0x000000ff0800720c */ /* 0x000fe20003f26270 */
[----:B------:R-:W-:Y:S01]  /*1e40*/  VIADD R8, R6, 0x190 ;  /* 0x0000019006087836 */ /* 0x000fe20000000000 */
[----:B------:R-:W-:Y:S01]  /*1e50*/  STL [R1+0x180], R10 ;  /* 0x0001800a01007387 */ /* 0x000fe20000100800 */
[----:B------:R-:W-:-:S02]  /*1e60*/  IMAD.MOV.U32 R12, RZ, RZ, R14 ;  /* 0x000000ffff0c7224 */ /* 0x000fc400078e000e */
[--C-:B------:R-:W-:Y:S01]  /*1e70*/  @!P4 IMAD.IADD R0, R0, 0x1, -R16.reuse ;  /* 0x000000010000c824 */ /* 0x100fe200078e0a10 */
[----:B------:R-:W-:Y:S01]  /*1e80*/  IABS R14, R8 ;  /* 0x00000008000e7213 */ /* 0x000fe20000000000 */
[--C-:B------:R-:W-:Y:S01]  /*1e90*/  @!P0 IMAD.IADD R11, R11, 0x1, -R16.reuse ;  /* 0x000000010b0b8824 */ /* 0x100fe200078e0a10 */
[----:B------:R-:W-:Y:S01]  /*1ea0*/  ISETP.GE.AND P4, PT, R2, RZ, PT ;  /* 0x000000ff0200720c */ /* 0x000fe20003f86270 */
[----:B------:R-:W-:Y:S01]  /*1eb0*/  @!P6 IMAD.IADD R7, R7, 0x1, -R16 ;  /* 0x000000010707e824 */ /* 0x000fe200078e0a10 */
[----:B------:R-:W-:Y:S01]  /*1ec0*/  ISETP.GT.U32.AND P6, PT, R16, R13, PT ;  /* 0x0000000d1000720c */ /* 0x000fe20003fc4070 */
[----:B------:R-:W-:Y:S01]  /*1ed0*/  IMAD.HI.U32 R2, R4, R14, RZ ;  /* 0x0000000e04027227 */ /* 0x000fe200078e00ff */
[----:B------:R0:W-:Y:S01]  /*1ee0*/  STL [R1+0x19c], R3 ;  /* 0x00019c0301007387 */ /* 0x0001e20000100800 */
[----:B------:R-:W-:Y:S02]  /*1ef0*/  ISETP.GT.U32.AND P2, PT, R16, R11, PT ;  /* 0x0000000b1000720c */ /* 0x000fe40003f44070 */
[----:B------:R-:W-:Y:S01]  /*1f00*/  IMAD.HI.U32 R9, R4, R12, RZ ;  /* 0x0000000c04097227 */ /* 0x000fe200078e00ff */
[----:B------:R-:W-:-:S03]  /*1f10*/  ISETP.GE.AND P0, PT, R5, RZ, PT ;  /* 0x000000ff0500720c */ /* 0x000fc60003f06270 */
[----:B------:R-:W-:Y:S02]  /*1f20*/  IMAD.MOV R2, RZ, RZ, -R2 ;  /* 0x000000ffff027224 */ /* 0x000fe400078e0a02 */
[----:B------:R-:W-:Y:S02]  /*1f30*/  IMAD.MOV R9, RZ, RZ, -R9 ;  /* 0x000000ffff097224 */ /* 0x000fe400078e0a09 */
[----:B0-----:R-:W-:Y:S02]  /*1f40*/  IMAD.MOV.U32 R3, RZ, RZ, R0 ;  /* 0x000000ffff037224 */ /* 0x001fe400078e0000 */
[C---:B------:R-:W-:Y:S02]  /*1f50*/  IMAD R14, R16.reuse, R2, R14 ;  /* 0x00000002100e7224 */ /* 0x040fe400078e020e */
[----:B------:R-:W-:Y:S01]  /*1f60*/  @!P3 IMAD.MOV R3, RZ, RZ, -R3 ;  /* 0x000000ffff03b224 */ /* 0x000fe200078e0a03 */
[C---:B------:R-:W-:Y:S01]  /*1f70*/  ISETP.GT.U32.AND P3, PT, R16.reuse, R7, PT ;  /* 0x000000071000720c */ /* 0x040fe20003f64070 */
[----:B------:R-:W-:-:S02]  /*1f80*/  IMAD R12, R16, R9, R12 ;  /* 0x00000009100c7224 */ /* 0x000fc400078e020c */
[--C-:B------:R-:W-:Y:S01]  /*1f90*/  @!P6 IMAD.IADD R13, R13, 0x1, -R16.reuse ;  /* 0x000000010d0de824 */ /* 0x100fe200078e0a10 */
[----:B------:R-:W-:Y:S01]  /*1fa0*/  ISETP.GT.U32.AND P6, PT, R16, R14, PT ;  /* 0x0000000e1000720c */ /* 0x000fe20003fc4070 */
[C---:B------:R-:W-:Y:S01]  /*1fb0*/  VIADD R9, R6.reuse, 0x184 ;  /* 0x0000018406097836 */ /* 0x040fe20000000000 */
[----:B------:R0:W-:Y:S01]  /*1fc0*/  STL [R1+0x1a8], R3 ;  /* 0x0001a80301007387 */ /* 0x0001e20000100800 */
[----:B------:R-:W-:Y:S02]  /*1fd0*/  VIADD R5, R6, 0x18c ;  /* 0x0000018c06057836 */ /* 0x000fe40000000000 */
[--C-:B------:R-:W-:Y:S01]  /*1fe0*/  @!P2 IMAD.IADD R11, R11, 0x1, -R16.reuse ;  /* 0x000000010b0ba824 */ /* 0x100fe200078e0a10 */
[----:B------:R-:W-:Y:S01]  /*1ff0*/  ISETP.GT.U32.AND P2, PT, R16, R12, PT ;  /* 0x0000000c1000720c */ /* 0x000fe20003f44070 */
[----:B------:R-:W-:Y:S01]  /*2000*/  VIADD R0, R6, 0x188 ;  /* 0x0000018806007836 */ /* 0x000fe20000000000 */
[----:B------:R-:W-:Y:S01]  /*2010*/  IABS R17, R9 ;  /* 0x0000000900117213 */ /* 0x000fe20000000000 */
[----:B------:R-:W-:Y:S01]  /*2020*/  @!P3 IMAD.IADD R7, R7, 0x1, -R16 ;  /* 0x000000010707b824 */ /* 0x000fe200078e0a10 */
[----:B------:R-:W-:Y:S01]  /*2030*/  IABS R15, R5 ;  /* 0x00000005000f7213 */ /* 0x000fe20000000000 */
[----:B------:R-:W-:Y:S01]  /*2040*/  IMAD.MOV.U32 R10, RZ, RZ, R13 ;  /* 0x000000ffff0a7224 */ /* 0x000fe200078e000d */
[----:B------:R-:W-:Y:S01]  /*2050*/  ISETP.GE.AND P3, PT, R8, RZ, PT ;  /* 0x000000ff0800720c */ /* 0x000fe20003f66270 */
[----:B------:R-:W-:Y:S01]  /*2060*/  IMAD.MOV.U32 R8, RZ, RZ, R17 ;  /* 0x000000ffff087224 */ /* 0x000fe200078e0011 */
[----:B------:R-:W-:Y:S01]  /*2070*/  IABS R2, R0 ;  /* 0x0000000000027213 */ /* 0x000fe20000000000 */
[----:B------:R-:W-:-:S04]  /*2080*/  IMAD.HI.U32 R17, R4, R15, RZ ;  /* 0x0000000f04117227 */ /* 0x000fc800078e00ff */
[----:B0-----:R-:W-:Y:S02]  /*2090*/  IMAD.MOV.U32 R3, RZ, RZ, R11 ;  /* 0x000000ffff037224 */ /* 0x001fe400078e000b */
[----:B------:R-:W-:Y:S02]  /*20a0*/  @!P6 IMAD.IADD R14, R14, 0x1, -R16 ;  /* 0x000000010e0ee824 */ /* 0x000fe400078e0a10 */
[----:B------:R-:W-:-:S03]  /*20b0*/  IMAD.HI.U32 R18, R4, R2, RZ ;  /* 0x0000000204127227 */ /* 0x000fc600078e00ff */
[----:B------:R-:W-:Y:S01]  /*20c0*/  ISETP.GT.U32.AND P6, PT, R16, R14, PT ;  /* 0x0000000e1000720c */ /* 0x000fe20003fc4070 */
[----:B------:R-:W-:Y:S02]  /*20d0*/  IMAD.MOV R17, RZ, RZ, -R17 ;  /* 0x000000ffff117224 */ /* 0x000fe400078e0a11 */
[----:B------:R-:W-:Y:S01]  /*20e0*/  @!P2 IMAD.IADD R12, R12, 0x1, -R16 ;  /* 0x000000010c0ca824 */ /* 0x000fe200078e0a10 */
[----:B------:R-:W-:Y:S01]  /*20f0*/  ISETP.GE.AND P2, PT, R5, RZ, PT ;  /* 0x000000ff0500720c */ /* 0x000fe20003f46270 */
[----:B------:R-:W-:Y:S02]  /*2100*/  @!P5 IMAD.MOV R3, RZ, RZ, -R3 ;  /* 0x000000ffff03d224 */ /* 0x000fe400078e0a03 */
[----:B------:R-:W-:Y:S01]  /*2110*/  IMAD.HI.U32 R5, R4, R8, RZ ;  /* 0x0000000804057227 */ /* 0x000fe200078e00ff */
[----:B------:R-:W-:Y:S02]  /*2120*/  ISETP.GT.U32.AND P5, PT, R16, R12, PT ;  /* 0x0000000c1000720c */ /* 0x000fe40003fa4070 */
[----:B------:R0:W-:Y:S01]  /*2130*/  STL [R1+0xbc], R3 ;  /* 0x0000bc0301007387 */ /* 0x0001e20000100800 */
[----:B------:R-:W-:-:S02]  /*2140*/  IMAD.MOV R11, RZ, RZ, -R18 ;  /* 0x000000ffff0b7224 */ /* 0x000fc400078e0a12 */
[C---:B------:R-:W-:Y:S02]  /*2150*/  IMAD R15, R16.reuse, R17, R15 ;  /* 0x00000011100f7224 */ /* 0x040fe400078e020f */
[----:B------:R-:W-:Y:S02]  /*2160*/  IMAD.MOV R5, RZ, RZ, -R5 ;  /* 0x000000ffff057224 */ /* 0x000fe400078e0a05 */
[C---:B------:R-:W-:Y:S02]  /*2170*/  IMAD R2, R16.reuse, R11, R2 ;  /* 0x0000000b10027224 */ /* 0x040fe400078e0202 */
[----:B------:R-:W-:Y:S01]  /*2180*/  @!P1 IMAD.MOV R10, RZ, RZ, -R10 ;  /* 0x000000ffff0a9224 */ /* 0x000fe200078e0a0a */
[C---:B------:R-:W-:Y:S01]  /*2190*/  ISETP.GT.U32.AND P1, PT, R16.reuse, R15, PT ;  /* 0x0000000f1000720c */ /* 0x040fe20003f24070 */
[----:B0-----:R-:W-:Y:S02]  /*21a0*/  IMAD.MOV.U32 R3, RZ, RZ, R7 ;  /* 0x000000ffff037224 */ /* 0x001fe400078e0007 */
[C---:B------:R-:W-:Y:S01]  /*21b0*/  IMAD R8, R16.reuse, R5, R8 ;  /* 0x0000000510087224 */ /* 0x040fe200078e0208 */
[----:B------:R-:W-:Y:S01]  /*21c0*/  STL [R1+0xc4], R10 ;  /* 0x0000c40a01007387 */ /* 0x000fe20000100800 */
[----:B------:R-:W-:Y:S01]  /*21d0*/  @!P4 IMAD.MOV R3, RZ, RZ, -R3 ;  /* 0x000000ffff03c224 */ /* 0x000fe200078e0a03 */
[----:B------:R-:W-:Y:S01]  /*21e0*/  ISETP.GT.U32.AND P4, PT, R16, R2, PT ;  /* 0x000000021000720c */ /* 0x000fe20003f84070 */
[--C-:B------:R-:W-:Y:S01]  /*21f0*/  @!P6 IMAD.IADD R14, R14, 0x1, -R16.reuse ;  /* 0x000000010e0ee824 */ /* 0x100fe200078e0a10 */
[----:B------:R-:W-:Y:S01]  /*2200*/  ISETP.GT.U32.AND P6, PT, R16, R8, PT ;  /* 0x000000081000720c */ /* 0x000fe20003fc4070 */
[----:B------:R-:W-:Y:S01]  /*2210*/  VIADD R17, R6, 0x180 ;  /* 0x0000018006117836 */ /* 0x000fe20000000000 */
[----:B------:R0:W-:Y:S01]  /*2220*/  STL [R1+0xcc], R3 ;  /* 0x0000cc0301007387 */ /* 0x0001e20000100800 */
[--C-:B------:R-:W-:Y:S01]  /*2230*/  @!P5 IMAD.IADD R12, R12, 0x1, -R16.reuse ;  /* 0x000000010c0cd824 */ /* 0x100fe200078e0a10 */
[----:B------:R-:W-:Y:S01]  /*2240*/  ISETP.GE.AND P5, PT, R0, RZ, PT ;  /* 0x000000ff0000720c */ /* 0x000fe20003fa6270 */
[C---:B------:R-:W-:Y:S01]  /*2250*/  VIADD R0, R6.reuse, 0x17c ;  /* 0x0000017c06007836 */ /* 0x040fe20000000000 */
[----:B------:R-:W-:Y:S01]  /*2260*/  IABS R5, R17 ;  /* 0x0000001100057213 */ /* 0x000fe20000000000 */
[--C-:B------:R-:W-:Y:S01]  /*2270*/  @!P1 IMAD.IADD R15, R15, 0x1, -R16.reuse ;  /* 0x000000010f0f9824 */ /* 0x100fe200078e0a10 */
[----:B------:R-:W-:Y:S01]  /*2280*/  ISETP.GE.AND P1, PT, R9, RZ, PT ;  /* 0x000000ff0900720c */ /* 0x000fe20003f26270 */
[----:B------:R-:W-:Y:S01]  /*2290*/  VIADD R11, R6, 0x178 ;  /* 0x00000178060b7836 */ /* 0x000fe20000000000 */
[----:B------:R-:W-:Y:S01]  /*22a0*/  IABS R7, R0 ;  /* 0x0000000000077213 */ /* 0x000fe20000000000 */
[----:B------:R-:W-:Y:S01]  /*22b0*/  @!P4 IMAD.IADD R2, R2, 0x1, -R16 ;  /* 0x000000010202c824 */ /* 0x000fe200078e0a10 */
[----:B------:R-:W-:Y:S01]  /*22c0*/  ISETP.GT.U32.AND P4, PT, R16, R15, PT ;  /* 0x0000000f1000720c */ /* 0x000fe20003f84070 */
[----:B------:R-:W-:Y:S01]  /*22d0*/  IMAD.HI.U32 R9, R4, R5, RZ ;  /* 0x0000000504097227 */ /* 0x000fe200078e00ff */
[----:B------:R-:W-:-:S03]  /*22e0*/  IABS R19, R11 ;  /* 0x0000000b00137213 */ /* 0x000fc60000000000 */
[----:B------:R-:W-:Y:S01]  /*22f0*/  @!P6 IMAD.IADD R8, R8, 0x1, -R16 ;  /* 0x000000010808e824 */ /* 0x000fe200078e0a10 */
[----:B------:R-:W-:Y:S01]  /*2300*/  ISETP.GT.U32.AND P6, PT, R16, R2, PT ;  /* 0x000000021000720c */ /* 0x000fe20003fc4070 */
[----:B0-----:R-:W-:Y:S02]  /*2310*/  IMAD.MOV.U32 R3, RZ, RZ, R12 ;  /* 0x000000ffff037224 */ /* 0x001fe400078e000c */
[----:B------:R-:W-:Y:S02]  /*2320*/  IMAD.MOV R9, RZ, RZ, -R9 ;  /* 0x000000ffff097224 */ /* 0x000fe400078e0a09 */
[----:B------:R-:W-:-:S04]  /*2330*/  IMAD.HI.U32 R12, R4, R7, RZ ;  /* 0x00000007040c7227 */ /* 0x000fc800078e00ff */
[C---:B------:R-:W-:Y:S02]  /*2340*/  IMAD R5, R16.reuse, R9, R5 ;  /* 0x0000000910057224 */ /* 0x040fe400078e0205 */
[----:B------:R-:W-:Y:S02]  /*2350*/  IMAD.MOV R12, RZ, RZ, -R12 ;  /* 0x000000ffff0c7224 */ /* 0x000fe400078e0a0c */
[--C-:B------:R-:W-:Y:S01]  /*2360*/  @!P4 IMAD.IADD R15, R15, 0x1, -R16.reuse ;  /* 0x000000010f0fc824 */ /* 0x100fe200078e0a10 */
[C---:B------:R-:W-:Y:S01]  /*2370*/  ISETP.GT.U32.AND P4, PT, R16.reuse, R5, PT ;  /* 0x000000051000720c */ /* 0x040fe20003f84070 */
[----:B------:R-:W-:Y:S02]  /*2380*/  IMAD R7, R16, R12, R7 ;  /* 0x0000000c10077224 */ /* 0x000fe400078e0207 */
[----:B------:R-:W-:Y:S02]  /*2390*/  @!P6 IMAD.IADD R2, R2, 0x1, -R16 ;  /* 0x000000010202e824 */ /* 0x000fe400078e0a10 */
[----:B------:R-:W-:Y:S01]  /*23a0*/  @!P0 IMAD.MOV R3, RZ, RZ, -R3 ;  /* 0x000000ffff038224 */ /* 0x000fe200078e0a03 */
[----:B------:R-:W-:Y:S01]  /*23b0*/  ISETP.GT.U32.AND P6, PT, R16, R7, PT ;  /* 0x000000071000720c */ /* 0x000fe20003fc4070 */
[----:B------:R-:W-:Y:S01]  /*23c0*/  VIADD R9, R6, 0x174 ;  /* 0x0000017406097836 */ /* 0x000fe20000000000 */
[----:B------:R-:W-:Y:S01]  /*23d0*/  ISETP.GT.U32.AND P0, PT, R16, R8, PT ;  /* 0x000000081000720c */ /* 0x000fe20003f04070 */
[----:B------:R-:W-:Y:S01]  /*23e0*/  IMAD.MOV.U32 R10, RZ, RZ, R14 ;  /* 0x000000ffff0a7224 */ /* 0x000fe200078e000e */
[----:B------:R0:W-:Y:S01]  /*23f0*/  STL [R1+0xd0], R3 ;  /* 0x0000d00301007387 */ /* 0x0001e20000100800 */
[----:B------:R-:W-:Y:S01]  /*2400*/  IMAD.HI.U32 R20, R4, R19, RZ ;  /* 0x0000001304147227 */ /* 0x000fe200078e00ff */
[----:B------:R-:W-:-:S03]  /*2410*/  IABS R12, R9 ;  /* 0x00000009000c7213 */ /* 0x000fc60000000000 */
[----:B------:R-:W-:Y:S01]  /*2420*/  @!P4 IMAD.IADD R5, R5, 0x1, -R16 ;  /* 0x000000010505c824 */ /* 0x000fe200078e0a10 */
[----:B------:R-:W-:Y:S01]  /*2430*/  ISETP.GE.AND P4, PT, R0, RZ, PT ;  /* 0x000000ff0000720c */ /* 0x000fe20003f86270 */
[----:B------:R-:W-:Y:S02]  /*2440*/  @!P3 IMAD.MOV R10, RZ, RZ, -R10 ;  /* 0x000000ffff0ab224 */ /* 0x000fe400078e0a0a */
[----:B------:R-:W-:Y:S01]  /*2450*/  @!P6 IMAD.IADD R7, R7, 0x1, -R16 ;  /* 0x000000010707e824 */ /* 0x000fe200078e0a10 */
[C---:B------:R-:W-:Y:S01]  /*2460*/  ISETP.GT.U32.AND P6, PT, R16.reuse, R5, PT ;  /* 0x000000051000720c */ /* 0x040fe20003fc4070 */
[----:B0-----:R-:W-:Y:S01]  /*2470*/  IMAD.MOV.U32 R3, RZ, RZ, R15 ;  /* 0x000000ffff037224 */ /* 0x001fe200078e000f */
[----:B------:R-:W-:Y:S01]  /*2480*/  STL [R1+0xd8], R10 ;  /* 0x0000d80a01007387 */ /* 0x000fe20000100800 */
[----:B------:R-:W-:Y:S02]  /*2490*/  IMAD.MOV R20, RZ, RZ, -R20 ;  /* 0x000000ffff147224 */ /* 0x000fe400078e0a14 */
[----:B------:R-:W-:Y:S01]  /*24a0*/  @!P2 IMAD.MOV R3, RZ, RZ, -R3 ;  /* 0x000000ffff03a224 */ /* 0x000fe200078e0a03 */
[----:B------:R-:W-:Y:S01]  /*24b0*/  ISETP.GT.U32.AND P2, PT, R16, R7, PT ;  /* 0x000000071000720c */ /* 0x000fe20003f44070 */
[----:B------:R-:W-:-:S03]  /*24c0*/  IMAD.HI.U32 R18, R4, R12, RZ ;  /* 0x0000000c04127227 */ /* 0x000fc600078e00ff */
[----:B------:R0:W-:Y:S01]  /*24d0*/  STL [R1+0xe0], R3 ;  /* 0x0000e00301007387 */ /* 0x0001e20000100800 */
[----:B------:R-:W-:Y:S01]  /*24e0*/  @!P0 IMAD.IADD R8, R8, 0x1, -R16 ;  /* 0x0000000108088824 */ /* 0x000fe200078e0a10 */
[----:B------:R-:W-:Y:S01]  /*24f0*/  ISETP.GE.AND P0, PT, R17, RZ, PT ;  /* 0x000000ff1100720c */ /* 0x000fe20003f06270 */
[----:B------:R-:W-:Y:S02]  /*2500*/  IMAD R0, R16, R20, R19 ;  /* 0x0000001410007224 */ /* 0x000fe400078e0213 */
[----:B------:R-:W-:Y:S02]  /*2510*/  IMAD.MOV R18, RZ, RZ, -R18 ;  /* 0x000000ffff127224 */ /* 0x000fe400078e0a12 */
[----:B------:R-:W-:Y:S01]  /*2520*/  VIADD R13, R6, 0x170 ;  /* 0x00000170060d7836 */ /* 0x000fe20000000000 */
[C---:B------:R-:W-:Y:S01]  /*2530*/  ISETP.GT.U32.AND P3, PT, R16.reuse, R0, PT ;  /* 0x000000001000720c */ /* 0x040fe20003f64070 */
[----:B------:R-:W-:Y:S02]  /*2540*/  IMAD R12, R16, R18, R12 ;  /* 0x00000012100c7224 */ /* 0x000fe400078e020c */
[----:B0-----:R-:W-:Y:S01]  /*2550*/  IMAD.MOV.U32 R3, RZ, RZ, R8 ;  /* 0x000000ffff037224 */ /* 0x001fe200078e0008 */
[----:B------:R-:W-:Y:S01]  /*2560*/  IABS R17, R13 ;  /* 0x0000000d00117213 */ /* 0x000fe20000000000 */
[----:B------:R-:W-:Y:S01]  /*2570*/  @!P5 IMAD.MOV R2, RZ, RZ, -R2 ;  /* 0x000000ffff02d224 */ /* 0x000fe200078e0a02 */
[----:B------:R-:W-:Y:S01]  /*2580*/  ISETP.GE.AND P5, PT, R11, RZ, PT ;  /* 0x000000ff0b00720c */ /* 0x000fe20003fa6270 */
[--C-:B------:R-:W-:Y:S01]  /*2590*/  @!P6 IMAD.IADD R5, R5, 0x1, -R16.reuse ;  /* 0x000000010505e824 */ /* 0x100fe200078e0a10 */
[----:B------:R-:W-:Y:S01]  /*25a0*/  @!P1 IADD3 R3, PT, PT, -R3, RZ, RZ ;  /* 0x000000ff03039210 */ /* 0x000fe20007ffe1ff */
[----:B------:R-:W-:Y:S01]  /*25b0*/  VIADD R8, R6, 0x16c ;  /* 0x0000016c06087836 */ /* 0x000fe20000000000 */
[----:B------:R-:W-:Y:S01]  /*25c0*/  ISETP.GT.U32.AND P6, PT, R16, R12, PT ;  /* 0x0000000c1000720c */ /* 0x000fe20003fc4070 */
[----:B------:R0:W-:Y:S01]  /*25d0*/  STL [R1+0xe4], R2 ;  /* 0x0000e40201007387 */ /* 0x0001e20000100800 */
[--C-:B------:R-:W-:Y:S01]  /*25e0*/  @!P2 IMAD.IADD R7, R7, 0x1, -R16.reuse ;  /* 0x000000010707a824 */ /* 0x100fe200078e0a10 */
[----:B------:R-:W-:Y:S01]  /*25f0*/  ISETP.GE.AND P2, PT, R13, RZ, PT ;  /* 0x000000ff0d00720c */ /* 0x000fe20003f46270 */
[----:B------:R-:W-:Y:S01]  /*2600*/  @!P3 IMAD.IADD R0, R0, 0x1, -R16 ;  /* 0x000000010000b824 */ /* 0x000fe200078e0a10 */
[----:B------:R1:W-:Y:S01]  /*2610*/  STL [R1+0xe8], R3 ;  /* 0x0000e80301007387 */ /* 0x0003e20000100800 */
[----:B------:R-:W-:Y:S01]  /*2620*/  IABS R13, R8 ;  /* 0x00000008000d7213 */ /* 0x000fe20000000000 */
[C---:B------:R-:W-:Y:S01]  /*2630*/  VIADD R11, R6.reuse, 0x15c ;  /* 0x0000015c060b7836 */ /* 0x040fe20000000000 */
[----:B------:R-:W-:Y:S01]  /*2640*/  ISETP.GE.AND P1, PT, R9, RZ, PT ;  /* 0x000000ff0900720c */ /* 0x000fe20003f26270 */
[----:B------:R-:W-:Y:S01]  /*2650*/  VIADD R9, R6, 0x168 ;  /* 0x0000016806097836 */ /* 0x000fe20000000000 */
[----:B------:R-:W-:Y:S01]  /*2660*/  ISETP.GE.AND P3, PT, R8, RZ, PT ;  /* 0x000000ff0800720c */ /* 0x000fe20003f66270 */
[----:B0-----:R-:W-:Y:S01]  /*2670*/  IMAD.HI.U32 R2, R4, R17, RZ ;  /* 0x0000001104027227 */ /* 0x001fe200078e00ff */
[----:B------:R-:W-:-:S02]  /*2680*/  IABS R18, R11 ;  /* 0x0000000b00127213 */ /* 0x000fc40000000000 */
[----:B------:R-:W-:Y:S01]  /*2690*/  IABS R14, R9 ;  /* 0x00000009000e7213 */ /* 0x000fe20000000000 */
[----:B-1----:R-:W-:Y:S02]  /*26a0*/  IMAD.MOV.U32 R3, RZ, RZ, R5 ;  /* 0x000000ffff037224 */ /* 0x002fe400078e0005 */
[----:B------:R-:W-:Y:S02]  /*26b0*/  IMAD.MOV R2, RZ, RZ, -R2 ;  /* 0x000000ffff027224 */ /* 0x000fe400078e0a02 */
[----:B------:R-:W-:Y:S02]  /*26c0*/  @!P0 IMAD.MOV R3, RZ, RZ, -R3 ;  /* 0x000000ffff038224 */ /* 0x000fe400078e0a03 */
[----:B------:R-:W-:Y:S02]  /*26d0*/  IMAD R19, R16, R2, R17 ;  /* 0x0000000210137224 */ /* 0x000fe400078e0211 */
[----:B------:R-:W-:Y:S01]  /*26e0*/  @!P6 IMAD.IADD R12, R12, 0x1, -R16 ;  /* 0x000000010c0ce824 */ /* 0x000fe200078e0a10 */
[----:B------:R0:W-:Y:S01]  /*26f0*/  STL [R1+0xf8], R3 ;  /* 0x0000f80301007387 */ /* 0x0001e20000100800 */
[----:B------:R-:W-:Y:S01]  /*2700*/  ISETP.GT.U32.AND P6, PT, R16, R0, PT ;  /* 0x000000001000720c */ /* 0x000fe20003fc4070 */
[----:B------:R-:W-:-:S02]  /*2710*/  IMAD.HI.U32 R5, R4, R13, RZ ;  /* 0x0000000d04057227 */ /* 0x000fc400078e00ff */
[----:B------:R-:W-:Y:S02]  /*2720*/  ISETP.GT.U32.AND P0, PT, R16, R12, PT ;  /* 0x0000000c1000720c */ /* 0x000fe40003f04070 */
[----:B------:R-:W-:Y:S02]  /*2730*/  IMAD.MOV R5, RZ, RZ, -R5 ;  /* 0x000000ffff057224 */ /* 0x000fe400078e0a05 */
[----:B------:R-:W-:Y:S02]  /*2740*/  VIADD R8, R6, 0x164 ;  /* 0x0000016406087836 */ /* 0x000fe40000000000 */
[----:B0-----:R-:W-:Y:S02]  /*2750*/  IMAD.MOV.U32 R3, RZ, RZ, R7 ;  /* 0x000000ffff037224 */ /* 0x001fe400078e0007 */
[C---:B------:R-:W-:Y:S01]  /*2760*/  IMAD R13, R16.reuse, R5, R13 ;  /* 0x00000005100d7224 */ /* 0x040fe200078e020d */
[----:B------:R-:W-:Y:S01]  /*2770*/  IABS R17, R8 ;  /* 0x0000000800117213 */ /* 0x000fe20000000000 */
[----:B------:R-:W-:Y:S01]  /*2780*/  @!P4 IMAD.MOV R3, RZ, RZ, -R3 ;  /* 0x000000ffff03c224 */ /* 0x000fe200078e0a03 */
[----:B------:R-:W-:Y:S01]  /*2790*/  ISETP.GT.U32.AND P4, PT, R16, R19, PT ;  /* 0x000000131000720c */ /* 0x000fe20003f84070 */
[--C-:B------:R-:W-:Y:S01]  /*27a0*/  @!P6 IMAD.IADD R0, R0, 0x1, -R16.reuse ;  /* 0x000000010000e824 */ /* 0x100fe200078e0a10 */
[----:B------:R-:W-:Y:S01]  /*27b0*/  ISETP.GT.U32.AND P6, PT, R16, R13, PT ;  /* 0x0000000d1000720c */ /* 0x000fe20003fc4070 */
[----:B------:R-:W-:Y:S01]  /*27c0*/  IMAD.HI.U32 R5, R4, R14, RZ ;  /* 0x0000000e04057227 */ /* 0x000fe200078e00ff */
[----:B------:R0:W-:Y:S03]  /*27d0*/  STL [R1+0x104], R3 ;  /* 0x0001040301007387 */ /* 0x0001e60000100800 */
[----:B------:R-:W-:Y:S01]  /*27e0*/  @!P0 IMAD.IADD R12, R12, 0x1, -R16 ;  /* 0x000000010c0c8824 */ /* 0x000fe200078e0a10 */
[----:B------:R-:W-:Y:S01]  /*27f0*/  ISETP.GE.AND P0, PT, R9, RZ, PT ;  /* 0x000000ff0900720c */ /* 0x000fe20003f06270 */
[----:B------:R-:W-:-:S04]  /*2800*/  IMAD.HI.U32 R7, R4, R17, RZ ;  /* 0x0000001104077227 */ /* 0x000fc800078e00ff */
[----:B------:R-:W-:Y:S01]  /*2810*/  @!P4 IMAD.IADD R19, R19, 0x1, -R16 ;  /* 0x000000011313c824 */ /* 0x000fe200078e0a10 */
[----:B------:R-:W-:Y:S01]  /*2820*/  ISETP.GE.AND P4, PT, R8, RZ, PT ;  /* 0x000000ff0800720c */ /* 0x000fe20003f86270 */
[----:B0-----:R-:W-:Y:S02]  /*2830*/  IMAD.MOV.U32 R3, RZ, RZ, R0 ;  /* 0x000000ffff037224 */ /* 0x001fe400078e0000 */
[----:B------:R-:W-:Y:S02]  /*2840*/  IMAD.MOV R9, RZ, RZ, -R5 ;  /* 0x000000ffff097224 */ /* 0x000fe400078e0a05 */
[----:B------:R-:W-:Y:S01]  /*2850*/  @!P5 IMAD.MOV R3, RZ, RZ, -R3 ;  /* 0x000000ffff03d224 */ /* 0x000fe200078e0a03 */
[----:B------:R-:W-:Y:S01]  /*2860*/  ISETP.GT.U32.AND P5, PT, R16, R19, PT ;  /* 0x000000131000720c */ /* 0x000fe20003fa4070 */
[----:B------:R-:W-:Y:S02]  /*2870*/  VIADD R2, R6, 0x160 ;  /* 0x0000016006027836 */ /* 0x000fe40000000000 */
[----:B------:R-:W-:Y:S01]  /*2880*/  IMAD.MOV R7, RZ, RZ, -R7 ;  /* 0x000000ffff077224 */ /* 0x000fe200078e0a07 */
[----:B------:R0:W-:Y:S01]  /*2890*/  STL [R1+0x10c], R3 ;  /* 0x00010c0301007387 */ /* 0x0001e20000100800 */
[----:B------:R-:W-:Y:S01]  /*28a0*/  IMAD R14, R16, R9, R14 ;  /* 0x00000009100e7224 */ /* 0x000fe200078e020e */
[----:B------:R-:W-:Y:S01]  /*28b0*/  IABS R15, R2 ;  /* 0x00000002000f7213 */ /* 0x000fe20000000000 */
[----:B------:R-:W-:-:S02]  /*28c0*/  @!P6 IMAD.IADD R13, R13, 0x1, -R16 ;  /* 0x000000010d0de824 */ /* 0x000fc400078e0a10 */
[----:B------:R-:W-:Y:S02]  /*28d0*/  IMAD R17, R16, R7, R17 ;  /* 0x0000000710117224 */ /* 0x000fe400078e0211 */
[----:B------:R-:W-:Y:S01]  /*28e0*/  IMAD.HI.U32 R5, R4, R15, RZ ;  /* 0x0000000f04057227 */ /* 0x000fe200078e00ff */
[----:B------:R-:W-:-:S03]  /*28f0*/  ISETP.GT.U32.AND P6, PT, R16, R13, PT ;  /* 0x0000000d1000720c */ /* 0x000fc60003fc4070 */
[----:B0-----:R-:W-:Y:S02]  /*2900*/  IMAD.MOV.U32 R3, RZ, RZ, R12 ;  /* 0x000000ffff037224 */ /* 0x001fe400078e000c */
[----:B------:R-:W-:Y:S01]  /*2910*/  @!P5 IMAD.IADD R19, R19, 0x1, -R16 ;  /* 0x000000011313d824 */ /* 0x000fe200078e0a10 */
[C---:B------:R-:W-:Y:S01]  /*2920*/  ISETP.GT.U32.AND P5, PT, R16.reuse, R17, PT ;  /* 0x000000111000720c */ /* 0x040fe20003fa4070 */
[----:B------:R-:W-:Y:S01]  /*2930*/  @!P1 IMAD.MOV R3, RZ, RZ, -R3 ;  /* 0x000000ffff039224 */ /* 0x000fe200078e0a03 */
[----:B------:R-:W-:Y:S01]  /*2940*/  ISETP.GT.U32.AND P1, PT, R16, R14, PT ;  /* 0x0000000e1000720c */ /* 0x000fe20003f24070 */
[----:B------:R-:W-:Y:S02]  /*2950*/  IMAD.MOV R5, RZ, RZ, -R5 ;  /* 0x000000ffff057224 */ /* 0x000fe400078e0a05 */
[----:B------:R-:W-:Y:S01]  /*2960*/  IMAD.HI.U32 R20, R4, R18, RZ ;  /* 0x0000001204147227 */ /* 0x000fe200078e00ff */
[----:B------:R0:W-:Y:S03]  /*2970*/  STL [R1+0x124], R3 ;  /* 0x0001240301007387 */ /* 0x0001e60000100800 */
[----:B------:R-:W-:-:S02]  /*2980*/  IMAD R15, R16, R5, R15 ;  /* 0x00000005100f7224 */ /* 0x000fc400078e020f */
[--C-:B------:R-:W-:Y:S02]  /*2990*/  @!P6 IMAD.IADD R13, R13, 0x1, -R16.reuse ;  /* 0x000000010d0de824 */ /* 0x100fe400078e0a10 */
[--C-:B------:R-:W-:Y:S01]  /*29a0*/  @!P5 IMAD.IADD R17, R17, 0x1, -R16.reuse ;  /* 0x000000011111d824 */ /* 0x100fe200078e0a10 */
[----:B------:R-:W-:Y:S01]  /*29b0*/  ISETP.GT.U32.AND P6, PT, R16, R15, PT ;  /* 0x0000000f1000720c */ /* 0x000fe20003fc4070 */
[----:B------:R-:W-:Y:S01]  /*29c0*/  @!P1 IMAD.IADD R14, R14, 0x1, -R16 ;  /* 0x000000010e0e9824 */ /* 0x000fe200078e0a10 */
[----:B------:R-:W-:Y:S01]  /*29d0*/  ISETP.GE.AND P1, PT, R2, RZ, PT ;  /* 0x000000ff0200720c */ /* 0x000fe20003f26270 */
[----:B------:R-:W-:Y:S02]  /*29e0*/  VIADD R7, R6, 0x158 ;  /* 0x0000015806077836 */ /* 0x000fe40000000000 */
[----:B0-----:R-:W-:Y:S01]  /*29f0*/  IMAD.MOV.U32 R3, RZ, RZ, R13 ;  /* 0x000000ffff037224 */ /* 0x001fe200078e000d */
[C---:B------:R-:W-:Y:S01]  /*2a00*/  ISETP.GT.U32.AND P5, PT, R16.reuse, R14, PT ;  /* 0x0000000e1000720c */ /* 0x040fe20003fa4070 */
[----:B------:R-:W-:Y:S01]  /*2a10*/  IMAD.MOV R20, RZ, RZ, -R20 ;  /* 0x000000ffff147224 */ /* 0x000fe200078e0a14 */
[----:B------:R-:W-:Y:S01]  /*2a20*/  IABS R8, R7 ;  /* 0x0000000700087213 */ /* 0x000fe20000000000 */
[----:B------:R-:W-:Y:S01]  /*2a30*/  @!P3 IMAD.MOV R3, RZ, RZ, -R3 ;  /* 0x000000ffff03b224 */ /* 0x000fe200078e0a03 */
[----:B------:R-:W-:Y:S01]  /*2a40*/  ISETP.GE.AND P3, PT, R11, RZ, PT ;  /* 0x000000ff0b00720c */ /* 0x000fe20003f66270 */
[----:B------:R-:W-:-:S02]  /*2a50*/  IMAD R11, R16, R20, R18 ;  /* 0x00000014100b7224 */ /* 0x000fc400078e0212 */
[----:B------:R-:W-:Y:S01]  /*2a60*/  @!P6 IMAD.IADD R15, R15, 0x1, -R16 ;  /* 0x000000010f0fe824 */ /* 0x000fe200078e0a10 */
[----:B------:R-:W-:Y:S01]  /*2a70*/  ISETP.GT.U32.AND P6, PT, R16, R17, PT ;  /* 0x000000111000720c */ /* 0x000fe20003fc4070 */
[----:B------:R-:W-:Y:S02]  /*2a80*/  VIADD R12, R6, 0x150 ;  /* 0x00000150060c7836 */ /* 0x000fe40000000000 */
[----:B------:R-:W-:-:S03]  /*2a90*/  IMAD.HI.U32 R2, R4, R8, RZ ;  /* 0x0000000804027227 */ /* 0x000fc600078e00ff */
[----:B------:R-:W-:Y:S01]  /*2aa0*/  IABS R5, R12 ;  /* 0x0000000c00057213 */ /* 0x000fe20000000000 */
[----:B------:R-:W-:Y:S01]  /*2ab0*/  @!P5 IMAD.IADD R14, R14, 0x1, -R16 ;  /* 0x000000010e0ed824 */ /* 0x000fe200078e0a10 */
[C---:B------:R-:W-:Y:S01]  /*2ac0*/  ISETP.GT.U32.AND P5, PT, R16.reuse, R11, PT ;  /* 0x0000000b1000720c */ /* 0x040fe20003fa4070 */
[----:B------:R-:W-:Y:S02]  /*2ad0*/  IMAD.MOV.U32 R10, RZ, RZ, R19 ;  /* 0x000000ffff0a7224 */ /* 0x000fe400078e0013 */
[----:B------:R-:W-:Y:S02]  /*2ae0*/  IMAD.MOV R2, RZ, RZ, -R2 ;  /* 0x000000ffff027224 */ /* 0x000fe400078e0a02 */
[----:B------:R-:W-:Y:S01]  /*2af0*/  @!P2 IMAD.MOV R10, RZ, RZ, -R10 ;  /* 0x000000ffff0aa224 */ /* 0x000fe200078e0a0a */
[C---:B------:R-:W-:Y:S01]  /*2b00*/  ISETP.GT.U32.AND P2, PT, R16.reuse, R15, PT ;  /* 0x0000000f1000720c */ /* 0x040fe20003f44070 */
[----:B------:R-:W-:Y:S02]  /*2b10*/  IMAD R8, R16, R2, R8 ;  /* 0x0000000210087224 */ /* 0x000fe400078e0208 */
[----:B------:R-:W-:Y:S01]  /*2b20*/  IMAD.HI.U32 R18, R4, R5, RZ ;  /* 0x0000000504127227 */ /* 0x000fe200078e00ff */
[----:B------:R0:W-:Y:S03]  /*2b30*/  STL [R1+0x128], R10 ;  /* 0x0001280a01007387 */ /* 0x0001e60000100800 */
[----:B------:R-:W-:Y:S01]  /*2b40*/  @!P6 IMAD.IADD R17, R17, 0x1, -R16 ;  /* 0x000000011111e824 */ /* 0x000fe200078e0a10 */
[----:B------:R1:W-:Y:S01]  /*2b50*/  STL [R1+0x134], R3 ;  /* 0x0001340301007387 */ /* 0x0003e20000100800 */
[----:B------:R-:W-:Y:S01]  /*2b60*/  VIADD R0, R6, 0x154 ;  /* 0x0000015406007836 */ /* 0x000fe20000000000 */
[----:B------:R-:W-:Y:S01]  /*2b70*/  ISETP.GT.U32.AND P6, PT, R16, R8, PT ;  /* 0x000000081000720c */ /* 0x000fe20003fc4070 */
[----:B------:R-:W-:-:S02]  /*2b80*/  IMAD.MOV R18, RZ, RZ, -R18 ;  /* 0x000000ffff127224 */ /* 0x000fc400078e0a12 */
[----:B------:R-:W-:Y:S01]  /*2b90*/  @!P5 IMAD.IADD R11, R11, 0x1, -R16 ;  /* 0x000000010b0bd824 */ /* 0x000fe200078e0a10 */
[----:B------:R-:W-:Y:S01]  /*2ba0*/  IABS R9, R0 ;  /* 0x0000000000097213 */ /* 0x000fe20000000000 */
[----:B------:R-:W-:Y:S02]  /*2bb0*/  IMAD R5, R16, R18, R5 ;  /* 0x0000001210057224 */ /* 0x000fe400078e0205 */
[----:B0-----:R-:W-:Y:S02]  /*2bc0*/  IMAD.MOV.U32 R10, RZ, RZ, R17 ;  /* 0x000000ffff0a7224 */ /* 0x001fe400078e0011 */
[----:B-1----:R-:W-:Y:S02]  /*2bd0*/  IMAD.MOV.U32 R3, RZ, RZ, R14 ;  /* 0x000000ffff037224 */ /* 0x002fe400078e000e */
[----:B------:R-:W-:Y:S02]  /*2be0*/  VIADD R2, R6, 0x14c ;  /* 0x0000014c06027836 */ /* 0x000fe40000000000 */
[----:B------:R-:W-:Y:S01]  /*2bf0*/  @!P0 IMAD.MOV R3, RZ, RZ, -R3 ;  /* 0x000000ffff038224 */ /* 0x000fe200078e0a03 */
[C---:B------:R-:W-:Y:S01]  /*2c00*/  ISETP.GT.U32.AND P0, PT, R16.reuse, R11, PT ;  /* 0x0000000b1000720c */ /* 0x040fe20003f04070 */
[----:B------:R-:W-:Y:S01]  /*2c10*/  @!P2 IMAD.IADD R15, R15, 0x1, -R16 ;  /* 0x000000010f0fa824 */ /* 0x000fe200078e0a10 */
[----:B------:R-:W-:Y:S01]  /*2c20*/  IABS R13, R2 ;  /* 0x00000002000d7213 */ /* 0x000fe20000000000 */
[----:B------:R-:W-:Y:S01]  /*2c30*/  @!P4 IMAD.MOV R10, RZ, RZ, -R10 ;  /* 0x000000ffff0ac224 */ /* 0x000fe200078e0a0a */
[----:B------:R-:W-:Y:S01]  /*2c40*/  ISETP.GT.U32.AND P4, PT, R16, R5, PT ;  /* 0x000000051000720c */ /* 0x000fe20003f84070 */
[----:B------:R-:W-:Y:S01]  /*2c50*/  IMAD.HI.U32 R19, R4, R9, RZ ;  /* 0x0000000904137227 */ /* 0x000fe200078e00ff */
[----:B------:R0:W-:Y:S01]  /*2c60*/  STL [R1+0x138], R3 ;  /* 0x0001380301007387 */ /* 0x0001e20000100800 */
[----:B------:R-:W-:-:S02]  /*2c70*/  ISETP.GE.AND P2, PT, R7, RZ, PT ;  /* 0x000000ff0700720c */ /* 0x000fc40003f46270 */
[----:B------:R-:W-:Y:S01]  /*2c80*/  @!P6 IMAD.IADD R8, R8, 0x1, -R16 ;  /* 0x000000010808e824 */ /* 0x000fe200078e0a10 */
[----:B------:R-:W-:Y:S01]  /*2c90*/  STL [R1+0x13c], R10 ;  /* 0x00013c0a01007387 */ /* 0x000fe20000100800 */
[----:B------:R-:W-:Y:S02]  /*2ca0*/  IMAD.MOV R19, RZ, RZ, -R19 ;  /* 0x000000ffff137224 */ /* 0x000fe400078e0a13 */
[----:B------:R-:W-:Y:S01]  /*2cb0*/  IMAD.HI.U32 R18, R4, R13, RZ ;  /* 0x0000000d04127227 */ /* 0x000fe200078e00ff */
[----:B------:R-:W-:-:S03]  /*2cc0*/  ISETP.GT.U32.AND P6, PT, R16, R8, PT ;  /* 0x000000081000720c */ /* 0x000fc60003fc4070 */
[----:B0-----:R-:W-:Y:S02]  /*2cd0*/  IMAD.MOV.U32 R3, RZ, RZ, R15 ;  /* 0x000000ffff037224 */ /* 0x001fe400078e000f */
[----:B------:R-:W-:Y:S02]  /*2ce0*/  IMAD R7, R16, R19, R9 ;  /* 0x0000001310077224 */ /* 0x000fe400078e0209 */
[----:B------:R-:W-:Y:S01]  /*2cf0*/  @!P1 IMAD.MOV R3, RZ, RZ, -R3 ;  /* 0x000000ffff039224 */ /* 0x000fe200078e0a03 */
[----:B------:R-:W-:Y:S01]  /*2d00*/  ISETP.GE.AND P1, PT, R0, RZ, PT ;  /* 0x000000ff0000720c */ /* 0x000fe20003f26270 */
[----:B------:R-:W-:Y:S01]  /*2d10*/  VIADD R9, R6, 0x148 ;  /* 0x0000014806097836 */ /* 0x000fe20000000000 */
[----:B------:R-:W-:Y:S01]  /*2d20*/  ISETP.GT.U32.AND P5, PT, R16, R7, PT ;  /* 0x000000071000720c */ /* 0x000fe20003fa4070 */
[----:B------:R-:W-:Y:S01]  /*2d30*/  @!P0 IMAD.IADD R11, R11, 0x1, -R16 ;  /* 0x000000010b0b8824 */ /* 0x000fe200078e0a10 */
[----:B------:R0:W-:Y:S01]  /*2d40*/  STL [R1+0x144], R3 ;  /* 0x0001440301007387 */ /* 0x0001e20000100800 */
[----:B------:R-:W-:Y:S01]  /*2d50*/  IMAD.MOV R17, RZ, RZ, -R18 ;  /* 0x000000ffff117224 */ /* 0x000fe200078e0a12 */
[----:B------:R-:W-:Y:S01]  /*2d60*/  IABS R14, R9 ;  /* 0x00000009000e7213 */ /* 0x000fe20000000000 */
[----:B------:R-:W-:Y:S01]  /*2d70*/  @!P4 IMAD.IADD R5, R5, 0x1, -R16 ;  /* 0x000000010505c824 */ /* 0x000fe200078e0a10 */
[----:B------:R-:W-:Y:S01]  /*2d80*/  ISETP.GE.AND P0, PT, R12, RZ, PT ;  /* 0x000000ff0c00720c */ /* 0x000fe20003f06270 */
[----:B------:R-:W-:Y:S01]  /*2d90*/  IMAD R0, R16, R17, R13 ;  /* 0x0000001110007224 */ /* 0x000fe200078e020d */
[----:B------:R-:W-:Y:S01]  /*2da0*/  ISETP.GE.AND P4, PT, R2, RZ, PT ;  /* 0x000000ff0200720c */ /* 0x000fe20003f86270 */
[----:B------:R-:W-:-:S04]  /*2db0*/  IMAD.HI.U32 R12, R4, R14, RZ ;  /* 0x0000000e040c7227 */ /* 0x000fc800078e00ff */
[----:B0-----:R-:W-:Y:S02]  /*2dc0*/  IMAD.MOV.U32 R3, RZ, RZ, R11 ;  /* 0x000000ffff037224 */ /* 0x001fe400078e000b */
[----:B------:R-:W-:Y:S01]  /*2dd0*/  @!P6 IMAD.IADD R8, R8, 0x1, -R16 ;  /* 0x000000010808e824 */ /* 0x000fe200078e0a10 */
[C---:B------:R-:W-:Y:S01]  /*2de0*/  ISETP.GT.U32.AND P6, PT, R16.reuse, R0, PT ;  /* 0x000000001000720c */ /* 0x040fe20003fc4070 */
[----:B------:R-:W-:Y:S01]  /*2df0*/  @!P3 IMAD.MOV R3, RZ, RZ, -R3 ;  /* 0x000000ffff03b224 */ /* 0x000fe200078e0a03 */
[C---:B------:R-:W-:Y:S01]  /*2e00*/  ISETP.GT.U32.AND P3, PT, R16.reuse, R5, PT ;  /* 0x000000051000720c */ /* 0x040fe20003f64070 */
[----:B------:R-:W-:Y:S02]  /*2e10*/  IMAD.MOV R12, RZ, RZ, -R12 ;  /* 0x000000ffff0c7224 */ /* 0x000fe400078e0a0c */
[----:B------:R-:W-:Y:S01]  /*2e20*/  @!P5 IMAD.IADD R7, R7, 0x1, -R16 ;  /* 0x000000010707d824 */ /* 0x000fe200078e0a10 */
[----:B------:R0:W-:Y:S01]  /*2e30*/  STL [R1+0x148], R3 ;  /* 0x0001480301007387 */ /* 0x0001e20000100800 */
[----:B------:R-:W-:-:S02]  /*2e40*/  IMAD R2, R16, R12, R14 ;  /* 0x0000000c10027224 */ /* 0x000fc400078e020e */
[----:B------:R-:W-:Y:S01]  /*2e50*/  VIADD R13, R6, 0x144 ;  /* 0x00000144060d7836 */ /* 0x000fe20000000000 */
[----:B------:R-:W-:Y:S01]  /*2e60*/  ISETP.GT.U32.AND P5, PT, R16, R7, PT ;  /* 0x000000071000720c */ /* 0x000fe20003fa4070 */
[----:B------:R-:W-:Y:S02]  /*2e70*/  VIADD R12, R6, 0x140 ;  /* 0x00000140060c7836 */ /* 0x000fe40000000000 */
[--C-:B------:R-:W-:Y:S01]  /*2e80*/  @!P6 IMAD.IADD R0, R0, 0x1, -R16.reuse ;  /* 0x000000010000e824 */ /* 0x100fe200078e0a10 */
[----:B------:R-:W-:Y:S01]  /*2e90*/  IABS R19, R13 ;  /* 0x0000000d00137213 */ /* 0x000fe20000000000 */
[----:B------:R-:W-:Y:S01]  /*2ea0*/  @!P3 IMAD.IADD R5, R5, 0x1, -R16 ;  /* 0x000000010505b824 */ /* 0x000fe200078e0a10 */
[C---:B------:R-:W-:Y:S01]  /*2eb0*/  ISETP.GT.U32.AND P3, PT, R16.reuse, R2, PT ;  /* 0x000000021000720c */ /* 0x040fe20003f64070 */
[----:B0-----:R-:W-:Y:S01]  /*2ec0*/  IMAD.MOV.U32 R3, RZ, RZ, R8 ;  /* 0x000000ffff037224 */ /* 0x001fe200078e0008 */
[----:B------:R-:W-:Y:S01]  /*2ed0*/  ISETP.GT.U32.AND P6, PT, R16, R0, PT ;  /* 0x000000001000720c */ /* 0x000fe20003fc4070 */
[----:B------:R-:W-:-:S02]  /*2ee0*/  VIADD R11, R6, 0x13c ;  /* 0x0000013c060b7836 */ /* 0x000fc40000000000 */
[----:B------:R-:W-:Y:S01]  /*2ef0*/  @!P2 IMAD.MOV R3, RZ, RZ, -R3 ;  /* 0x000000ffff03a224 */ /* 0x000fe200078e0a03 */
[----:B------:R-:W-:Y:S01]  /*2f00*/  ISETP.GE.AND P2, PT, R13, RZ, PT ;  /* 0x000000ff0d00720c */ /* 0x000fe20003f46270 */
[--C-:B------:R-:W-:Y:S01]  /*2f10*/  @!P5 IMAD.IADD R7, R7, 0x1, -R16.reuse ;  /* 0x000000010707d824 */ /* 0x100fe200078e0a10 */
[----:B------:R-:W-:Y:S01]  /*2f20*/  ISETP.GE.AND P5, PT, R9, RZ, PT ;  /* 0x000000ff0900720c */ /* 0x000fe20003fa6270 */
[----:B------:R-:W-:Y:S01]  /*2f30*/  IMAD.HI.U32 R8, R4, R19, RZ ;  /* 0x0000001304087227 */ /* 0x000fe200078e00ff */
[----:B------:R0:W-:Y:S03]  /*2f40*/  STL [R1+0x150], R3 ;  /* 0x0001500301007387 */ /* 0x0001e60000100800 */
[--C-:B------:R-:W-:Y:S02]  /*2f50*/  @!P3 IMAD.IADD R2, R2, 0x1, -R16.reuse ;  /* 0x000000010202b824 */ /* 0x100fe400078e0a10 */
[----:B------:R-:W-:Y:S01]  /*2f60*/  @!P1 IMAD.MOV R7, RZ, RZ, -R7 ;  /* 0x000000ffff079224 */ /* 0x000fe200078e0a07 */
[----:B------:R-:W-:Y:S01]  /*2f70*/  ISETP.GE.AND P1, PT, R12, RZ, PT ;  /* 0x000000ff0c00720c */ /* 0x000fe20003f26270 */
[----:B------:R-:W-:Y:S01]  /*2f80*/  @!P6 IMAD.IADD R0, R0, 0x1, -R16 ;  /* 0x000000010000e824 */ /* 0x000fe200078e0a10 */
[C---:B------:R-:W-:Y:S01]  /*2f90*/  ISETP.GT.U32.AND P3, PT, R16.reuse, R2, PT ;  /* 0x000000021000720c */ /* 0x040fe20003f64070 */
[----:B------:R-:W-:Y:S01]  /*2fa0*/  IMAD.MOV R8, RZ, RZ, -R8 ;  /* 0x000000ffff087224 */ /* 0x000fe200078e0a08 */
[----:B------:R-:W-:Y:S01]  /*2fb0*/  IABS R12, R12 ;  /* 0x0000000c000c7213 */ /* 0x000fe20000000000 */
[----:B0-----:R-:W-:Y:S01]  /*2fc0*/  IMAD.MOV.U32 R3, RZ, RZ, R5 ;  /* 0x000000ffff037224 */ /* 0x001fe200078e0005 */
[----:B------:R0:W-:Y:S01]  /*2fd0*/  STL [R1+0x158], R7 ;  /* 0x0001580701007387 */ /* 0x0001e20000100800 */
[----:B------:R-:W-:-:S02]  /*2fe0*/  IMAD R19, R16, R8, R19 ;  /* 0x0000000810137224 */ /* 0x000fc400078e0213 */
[----:B------:R-:W-:Y:S01]  /*2ff0*/  @!P0 IMAD.MOV R3, RZ, RZ, -R3 ;  /* 0x000000ffff038224 */ /* 0x000fe200078e0a03 */
[----:B------:R-:W-:Y:S01]  /*3000*/  ISETP.GE.AND P0, PT, R11, RZ, PT ;  /* 0x000000ff0b00720c */ /* 0x000fe20003f06270 */
[C---:B------:R-:W-:Y:S01]  /*3010*/  VIADD R9, R6.reuse, 0x138 ;  /* 0x0000013806097836 */ /* 0x040fe20000000000 */
[----:B------:R-:W-:Y:S01]  /*3020*/  IABS R11, R11 ;  /* 0x0000000b000b7213 */ /* 0x000fe20000000000 */
[----:B------:R-:W-:Y:S01]  /*3030*/  VIADD R20, R6, 0x134 ;  /* 0x0000013406147836 */ /* 0x000fe20000000000 */
[----:B------:R1:W-:Y:S01]  /*3040*/  STL [R1+0x160], R3 ;  /* 0x0001600301007387 */ /* 0x0003e20000100800 */
[----:B------:R-:W-:Y:S01]  /*3050*/  @!P3 IMAD.IADD R2, R2, 0x1, -R16 ;  /* 0x000000010202b824 */ /* 0x000fe200078e0a10 */
[----:B------:R-:W-:Y:S01]  /*3060*/  ISETP.GE.AND P6, PT, R9, RZ, PT ;  /* 0x000000ff0900720c */ /* 0x000fe20003fc6270 */
[----:B0-----:R-:W-:Y:S01]  /*3070*/  IMAD.HI.U32 R7, R4, R12, RZ ;  /* 0x0000000c04077227 */ /* 0x001fe200078e00ff */
[----:B------:R-:W-:-:S03]  /*3080*/  IABS R9, R9 ;  /* 0x0000000900097213 */ /* 0x000fc60000000000 */
[----:B------:R-:W-:-:S04]  /*3090*/  IMAD.HI.U32 R5, R4, R11, RZ ;  /* 0x0000000b04057227 */ /* 0x000fc800078e00ff */
[----:B-1----:R-:W-:Y:S02]  /*30a0*/  IMAD.MOV.U32 R3, RZ, RZ, R0 ;  /* 0x000000ffff037224 */ /* 0x002fe400078e0000 */
[----:B------:R-:W-:Y:S02]  /*30b0*/  IMAD.MOV R7, RZ, RZ, -R7 ;  /* 0x000000ffff077224 */ /* 0x000fe400078e0a07 */
[----:B------:R-:W-:Y:S01]  /*30c0*/  @!P4 IMAD.MOV R3, RZ, RZ, -R3 ;  /* 0x000000ffff03c224 */ /* 0x000fe200078e0a03 */
[C---:B------:R-:W-:Y:S01]  /*30d0*/  ISETP.GT.U32.AND P4, PT, R16.reuse, R19, PT ;  /* 0x000000131000720c */ /* 0x040fe20003f84070 */
[----:B------:R-:W-:Y:S02]  /*30e0*/  IMAD.MOV R5, RZ, RZ, -R5 ;  /* 0x000000ffff057224 */ /* 0x000fe400078e0a05 */
[C---:B------:R-:W-:Y:S01]  /*30f0*/  IMAD R12, R16.reuse, R7, R12 ;  /* 0x00000007100c7224 */ /* 0x040fe200078e020c */
[----:B------:R0:W-:Y:S01]  /*3100*/  STL [R1+0x168], R3 ;  /* 0x0001680301007387 */ /* 0x0001e20000100800 */
[----:B------:R-:W-:-:S02]  /*3110*/  IMAD R11, R16, R5, R11 ;  /* 0x00000005100b7224 */ /* 0x000fc400078e020b */
[----:B------:R-:W-:Y:S01]  /*3120*/  VIADD R15, R6, 0x130 ;  /* 0x00000130060f7836 */ /* 0x000fe20000000000 */
[----:B------:R-:W-:Y:S01]  /*3130*/  ISETP.GT.U32.AND P3, PT, R16, R12, PT ;  /* 0x0000000c1000720c */ /* 0x000fe20003f64070 */
[----:B------:R-:W-:-:S03]  /*3140*/  IMAD.HI.U32 R0, R4, R9, RZ ;  /* 0x0000000904007227 */ /* 0x000fc600078e00ff */
[----:B------:R-:W-:Y:S01]  /*3150*/  IABS R18, R15 ;  /* 0x0000000f00127213 */ /* 0x000fe20000000000 */
[----:B------:R-:W-:Y:S02]  /*3160*/  @!P4 IMAD.IADD R19, R19, 0x1, -R16 ;  /* 0x000000011313c824 */ /* 0x000fe400078e0a10 */
[----:B0-----:R-:W-:Y:S01]  /*3170*/  IMAD.MOV.U32 R3, RZ, RZ, R2 ;  /* 0x000000ffff037224 */ /* 0x001fe200078e0002 */
[----:B------:R-:W-:Y:S01]  /*3180*/  IABS R2, R20 ;  /* 0x0000001400027213 */ /* 0x000fe20000000000 */
[----:B------:R-:W-:Y:S01]  /*3190*/  IMAD.MOV R0, RZ, RZ, -R0 ;  /* 0x000000ffff007224 */ /* 0x000fe200078e0a00 */
[C---:B------:R-:W-:Y:S01]  /*31a0*/  ISETP.GT.U32.AND P4, PT, R16.reuse, R19, PT ;  /* 0x000000131000720c */ /* 0x040fe20003f84070 */
[----:B------:R-:W-:Y:S01]  /*31b0*/  @!P5 IMAD.MOV R3, RZ, RZ, -R3 ;  /* 0x000000ffff03d224 */ /* 0x000fe200078e0a03 */
[----:B------:R-:W-:Y:S01]  /*31c0*/  ISETP.GT.U32.AND P5, PT, R16, R11, PT ;  /* 0x0000000b1000720c */ /* 0x000fe20003fa4070 */
[----:B------:R-:W-:Y:S02]  /*31d0*/  @!P3 IMAD.IADD R12, R12, 0x1, -R16 ;  /* 0x000000010c0cb824 */ /* 0x000fe400078e0a10 */
[----:B------:R-:W-:Y:S01]  /*31e0*/  IMAD.HI.U32 R13, R4, R2, RZ ;  /* 0x00000002040d7227 */ /* 0x000fe200078e00ff */
[----:B------:R0:W-:Y:S02]  /*31f0*/  STL [R1+0x170], R3 ;  /* 0x0001700301007387 */ /* 0x0001e40000100800 */
[----:B------:R-:W-:Y:S01]  /*3200*/  ISETP.GT.U32.AND P3, PT, R16, R12, PT ;  /* 0x0000000c1000720c */ /* 0x000fe20003f64070 */
[----:B------:R-:W-:-:S04]  /*3210*/  IMAD.HI.U32 R5, R4, R18, RZ ;  /* 0x0000001204057227 */ /* 0x000fc800078e00ff */
[C---:B------:R-:W-:Y:S02]  /*3220*/  IMAD R9, R16.reuse, R0, R9 ;  /* 0x0000000010097224 */ /* 0x040fe400078e0209 */
[--C-:B------:R-:W-:Y:S02]  /*3230*/  @!P5 IMAD.IADD R11, R11, 0x1, -R16.reuse ;  /* 0x000000010b0bd824 */ /* 0x100fe400078e0a10 */
[----:B------:R-:W-:Y:S02]  /*3240*/  IMAD.MOV R13, RZ, RZ, -R13 ;  /* 0x000000ffff0d7224 */ /* 0x000fe400078e0a0d */
[----:B------:R-:W-:Y:S01]  /*3250*/  IMAD.MOV R5, RZ, RZ, -R5 ;  /* 0x000000ffff057224 */ /* 0x000fe200078e0a05 */
[C---:B------:R-:W-:Y:S01]  /*3260*/  ISETP.GT.U32.AND P5, PT, R16.reuse, R11, PT ;  /* 0x0000000b1000720c */ /* 0x040fe20003fa4070 */
[----:B------:R-:W-:Y:S01]  /*3270*/  @!P4 IMAD.IADD R19, R19, 0x1, -R16 ;  /* 0x000000011313c824 */ /* 0x000fe200078e0a10 */
[C---:B------:R-:W-:Y:S01]  /*3280*/  ISETP.GT.U32.AND P4, PT, R16.reuse, R9, PT ;  /* 0x000000091000720c */ /* 0x040fe20003f84070 */
[----:B------:R-:W-:-:S02]  /*3290*/  IMAD R2, R16, R13, R2 ;  /* 0x0000000d10027224 */ /* 0x000fc400078e0202 */
[----:B------:R-:W-:Y:S02]  /*32a0*/  IMAD R18, R16, R5, R18 ;  /* 0x0000000510127224 */ /* 0x000fe400078e0212 */
[--C-:B------:R-:W-:Y:S01]  /*32b0*/  @!P3 IMAD.IADD R12, R12, 0x1, -R16.reuse ;  /* 0x000000010c0cb824 */ /* 0x100fe200078e0a10 */
[----:B------:R-:W-:Y:S01]  /*32c0*/  ISETP.GT.U32.AND P3, PT, R16, R2, PT ;  /* 0x000000021000720c */ /* 0x000fe20003f64070 */
[C---:B------:R-:W-:Y:S02]  /*32d0*/  VIADD R0, R6.reuse, 0x12c ;  /* 0x0000012c06007836 */ /* 0x040fe40000000000 */
[----:B------:R-:W-:Y:S02]  /*32e0*/  VIADD R5, R6, 0x124 ;  /* 0x0000012406057836 */ /* 0x000fe40000000000 */
[--C-:B------:R-:W-:Y:S01]  /*32f0*/  @!P5 IMAD.IADD R11, R11, 0x1, -R16.reuse ;  /* 0x000000010b0bd824 */ /* 0x100fe200078e0a10 */
[----:B------:R-:W-:Y:S01]  /*3300*/  ISETP.GT.U32.AND P5, PT, R16, R18, PT ;  /* 0x000000121000720c */ /* 0x000fe20003fa4070 */
[----:B0-----:R-:W-:Y:S01]  /*3310*/  IMAD.MOV.U32 R3, RZ, RZ, R19 ;  /* 0x000000ffff037224 */ /* 0x001fe200078e0013 */
[----:B------:R-:W-:Y:S01]  /*3320*/  IABS R7, R0 ;  /* 0x0000000000077213 */ /* 0x000fe20000000000 */
[--C-:B------:R-:W-:Y:S01]  /*3330*/  @!P4 IMAD.IADD R9, R9, 0x1, -R16.reuse ;  /* 0x000000010909c824 */ /* 0x100fe200078e0a10 */
[----:B------:R-:W-:Y:S01]  /*3340*/  IABS R19, R5 ;  /* 0x0000000500137213 */ /* 0x000fe20000000000 */
[----:B------:R-:W-:Y:S01]  /*3350*/  VIADD R8, R6, 0x128 ;  /* 0x0000012806087836 */ /* 0x000fe20000000000 */
[----:B------:R-:W-:Y:S01]  /*3360*/  ISETP.GE.AND P4, PT, R20, RZ, PT ;  /* 0x000000ff1400720c */ /* 0x000fe20003f86270 */
[----:B------:R-:W-:Y:S01]  /*3370*/  @!P2 IMAD.MOV R3, RZ, RZ, -R3 ;  /* 0x000000ffff03a224 */ /* 0x000fe200078e0a03 */
[----:B------:R-:W-:Y:S01]  /*3380*/  ISETP.GT.U32.AND P2, PT, R16, R9, PT ;  /* 0x000000091000720c */ /* 0x000fe20003f44070 */
[--C-:B------:R-:W-:Y:S01]  /*3390*/  @!P3 IMAD.IADD R2, R2, 0x1, -R16.reuse ;  /* 0x000000010202b824 */ /* 0x100fe200078e0a10 */
[----:B------:R-:W-:Y:S01]  /*33a0*/  ISETP.GE.AND P3, PT, R15, RZ, PT ;  /* 0x000000ff0f00720c */ /* 0x000fe20003f66270 */
[----:B------:R-:W-:Y:S01]  /*33b0*/  IMAD.HI.U32 R14, R4, R7, RZ ;  /* 0x00000007040e7227 */ /* 0x000fe200078e00ff */
[----:B------:R-:W-:Y:S01]  /*33c0*/  IABS R17, R8 ;  /* 0x0000000800117213 */ /* 0x000fe20000000000 */
[----:B------:R0:W-:Y:S02]  /*33d0*/  STL [R1+0x174], R3 ;  /* 0x0001740301007387 */ /* 0x0001e40000100800 */
[----:B------:R-:W-:-:S02]  /*33e0*/  @!P5 IMAD.IADD R18, R18, 0x1, -R16 ;  /* 0x000000011212d824 */ /* 0x000fc400078e0a10 */
[----:B------:R-:W-:Y:S02]  /*33f0*/  IMAD.MOV.U32 R15, RZ, RZ, R19 ;  /* 0x000000ffff0f7224 */ /* 0x000fe400078e0013 */
[----:B------:R-:W-:Y:S01]  /*3400*/  IMAD.MOV R14, RZ, RZ, -R14 ;  /* 0x000000ffff0e7224 */ /* 0x000fe200078e0a0e */
[----:B------:R-:W-:Y:S01]  /*3410*/  ISETP.GT.U32.AND P5, PT, R16, R18, PT ;  /* 0x000000121000720c */ /* 0x000fe20003fa4070 */
[----:B------:R-:W-:-:S04]  /*3420*/  IMAD.HI.U32 R13, R4, R17, RZ ;  /* 0x00000011040d7227 */ /* 0x000fc800078e00ff */
[----:B0-----:R-:W-:Y:S02]  /*3430*/  IMAD.MOV.U32 R3, RZ, RZ, R12 ;  /* 0x000000ffff037224 */ /* 0x001fe400078e000c */
[----:B------:R-:W-:-:S04]  /*3440*/  IMAD.HI.U32 R12, R4, R15, RZ ;  /* 0x0000000f040c7227 */ /* 0x000fc800078e00ff */
[C---:B------:R-:W-:Y:S02]  /*3450*/  IMAD R7, R16.reuse, R14, R7 ;  /* 0x0000000e10077224 */ /* 0x040fe400078e0207 */
[----:B------:R-:W-:Y:S01]  /*3460*/  @!P1 IMAD.MOV R3, RZ, RZ, -R3 ;  /* 0x000000ffff039224 */ /* 0x000fe200078e0a03 */
[C---:B------:R-:W-:Y:S01]  /*3470*/  ISETP.GT.U32.AND P1, PT, R16.reuse, R2, PT ;  /* 0x000000021000720c */ /* 0x040fe20003f24070 */
[----:B------:R-:W-:Y:S02]  /*3480*/  IMAD.MOV R12, RZ, RZ, -R12 ;  /* 0x000000ffff0c7224 */ /* 0x000fe400078e0a0c */
[----:B------:R-:W-:Y:S01]  /*3490*/  IMAD.MOV R13, RZ, RZ, -R13 ;  /* 0x000000ffff0d7224 */ /* 0x000fe200078e0a0d */
[----:B------:R0:W-:Y:S01]  /*34a0*/  STL [R1+0x17c], R3 ;  /* 0x00017c0301007387 */ /* 0x0001e20000100800 */
[----:B------:R-:W-:Y:S01]  /*34b0*/  @!P2 IMAD.IADD R9, R9, 0x1, -R16 ;  /* 0x000000010909a824 */ /* 0x000fe200078e0a10 */
[C---:B------:R-:W-:Y:S01]  /*34c0*/  ISETP.GT.U32.AND P2, PT, R16.reuse, R7, PT ;  /* 0x000000071000720c */ /* 0x040fe20003f44070 */
[----:B------:R-:W-:-:S02]  /*34d0*/  IMAD R15, R16, R12, R15 ;  /* 0x0000000c100f7224 */ /* 0x000fc400078e020f */
[----:B------:R-:W-:Y:S02]  /*34e0*/  IMAD R17, R16, R13, R17 ;  /* 0x0000000d10117224 */ /* 0x000fe400078e0211 */
[----:B------:R-:W-:Y:S01]  /*34f0*/  @!P5 IMAD.IADD R18, R18, 0x1, -R16 ;  /* 0x000000011212d824 */ /* 0x000fe200078e0a10 */
[----:B------:R-:W-:Y:S01]  /*3500*/  ISETP.GT.U32.AND P5, PT, R16, R15, PT ;  /* 0x0000000f1000720c */ /* 0x000fe20003fa4070 */
[----:B------:R-:W-:Y:S01]  /*3510*/  IMAD.MOV.U32 R10, RZ, RZ, R11 ;  /* 0x000000ffff0a7224 */ /* 0x000fe200078e000b */
[----:B------:R-:W-:Y:S01]  /*3520*/  @!P1 IADD3 R2, PT, PT, R2, -R16, RZ ;  /* 0x8000001002029210 */ /* 0x000fe20007ffe0ff */
[----:B0-----:R-:W-:Y:S01]  /*3530*/  IMAD.MOV.U32 R3, RZ, RZ, R9 ;  /* 0x000000ffff037224 */ /* 0x001fe200078e0009 */
[----:B------:R-:W-:Y:S01]  /*3540*/  ISETP.GE.AND P1, PT, R8, RZ, PT ;  /* 0x000000ff0800720c */ /* 0x000fe20003f26270 */
[----:B------:R-:W-:Y:S01]  /*3550*/  @!P0 IMAD.MOV R10, RZ, RZ, -R10 ;  /* 0x000000ffff0a8224 */ /* 0x000fe200078e0a0a */
[----:B------:R-:W-:Y:S01]  /*3560*/  ISETP.GE.AND P0, PT, R0, RZ, PT ;  /* 0x000000ff0000720c */ /* 0x000fe20003f06270 */
[----:B------:R-:W-:Y:S01]  /*3570*/  @!P6 IMAD.MOV R3, RZ, RZ, -R3 ;  /* 0x000000ffff03e224 */ /* 0x000fe200078e0a03 */
[----:B------:R-:W-:Y:S01]  /*3580*/  ISETP.GT.U32.AND P6, PT, R16, R17, PT ;  /* 0x000000111000720c */ /* 0x000fe20003fc4070 */
[C---:B------:R-:W-:Y:S01]  /*3590*/  VIADD R11, R6.reuse, 0x11c ;  /* 0x0000011c060b7836 */ /* 0x040fe20000000000 */
[----:B------:R-:W-:Y:S01]  /*35a0*/  STL [R1+0x178], R10 ;  /* 0x0001780a01007387 */ /* 0x000fe20000100800 */
[----:B------:R-:W-:-:S02]  /*35b0*/  VIADD R0, R6, 0x120 ;  /* 0x0000012006007836 */ /* 0x000fc40000000000 */
[--C-:B------:R-:W-:Y:S01]  /*35c0*/  @!P2 IMAD.IADD R7, R7, 0x1, -R16.reuse ;  /* 0x000000010707a824 */ /* 0x100fe200078e0a10 */
[----:B------:R-:W-:Y:S01]  /*35d0*/  ISETP.GE.AND P2, PT, R5, RZ, PT ;  /* 0x000000ff0500720c */ /* 0x000fe20003f46270 */
[----:B------:R0:W-:Y:S01]  /*35e0*/  STL [R1+0x18c], R3 ;  /* 0x00018c0301007387 */ /* 0x0001e20000100800 */
[----:B------:R-:W-:Y:S01]  /*35f0*/  IABS R5, R11 ;  /* 0x0000000b00057213 */ /* 0x000fe20000000000 */
[--C-:B------:R-:W-:Y:S01]  /*3600*/  @!P5 IMAD.IADD R15, R15, 0x1, -R16.reuse ;  /* 0x000000010f0fd824 */ /* 0x100fe200078e0a10 */
[----:B------:R-:W-:Y:S01]  /*3610*/  IABS R9, R0 ;  /* 0x0000000000097213 */ /* 0x000fe20000000000 */
[----:B------:R-:W-:Y:S02]  /*3620*/  VIADD R14, R6, 0x118 ;  /* 0x00000118060e7836 */ /* 0x000fe40000000000 */
[----:B------:R-:W-:Y:S01]  /*3630*/  @!P6 IMAD.IADD R17, R17, 0x1, -R16 ;  /* 0x000000011111e824 */ /* 0x000fe200078e0a10 */
[----:B------:R-:W-:Y:S01]  /*3640*/  ISETP.GT.U32.AND P6, PT, R16, R7, PT ;  /* 0x000000071000720c */ /* 0x000fe20003fc4070 */
[----:B------:R-:W-:Y:S01]  /*3650*/  IMAD.HI.U32 R8, R4, R9, RZ ;  /* 0x0000000904087227 */ /* 0x000fe200078e00ff */
[----:B------:R-:W-:-:S02]  /*3660*/  IABS R12, R14 ;  /* 0x0000000e000c7213 */ /* 0x000fc40000000000 */
[C---:B------:R-:W-:Y:S01]  /*3670*/  ISETP.GT.U32.AND P5, PT, R16.reuse, R17, PT ;  /* 0x000000111000720c */ /* 0x040fe20003fa4070 */
[----:B0-----:R-:W-:Y:S02]  /*3680*/  IMAD.MOV.U32 R3, RZ, RZ, R2 ;  /* 0x000000ffff037224 */ /* 0x001fe400078e0002 */
[----:B------:R-:W-:Y:S02]  /*3690*/  IMAD.MOV.U32 R2, RZ, RZ, R5 ;  /* 0x000000ffff027224 */ /* 0x000fe400078e0005 */
[----:B------:R-:W-:Y:S01]  /*36a0*/  @!P4 IMAD.MOV R3, RZ, RZ, -R3 ;  /* 0x000000ffff03c224 */ /* 0x000fe200078e0a03 */
[----:B------:R-:W-:Y:S01]  /*36b0*/  ISETP.GT.U32.AND P4, PT, R16, R15, PT ;  /* 0x0000000f1000720c */ /* 0x000fe20003f84070 */
[----:B------:R-:W-:-:S03]  /*36c0*/  IMAD.HI.U32 R5, R4, R2, RZ ;  /* 0x0000000204057227 */ /* 0x000fc600078e00ff */
[----:B------:R0:W-:Y:S01]  /*36d0*/  STL [R1+0x194], R3 ;  /* 0x0001940301007387 */ /* 0x0001e20000100800 */
[----:B------:R-:W-:Y:S02]  /*36e0*/  IMAD.MOV R8, RZ, RZ, -R8 ;  /* 0x000000ffff087224 */ /* 0x000fe400078e0a08 */
[----:B------:R-:W-:Y:S02]  /*36f0*/  IMAD.MOV R5, RZ, RZ, -R5 ;  /* 0x000000ffff057224 */ /* 0x000fe400078e0a05 */
[C---:B------:R-:W-:Y:S02]  /*3700*/  IMAD R9, R16.reuse, R8, R9 ;  /* 0x0000000810097224 */ /* 0x040fe400078e0209 */
[C---:B------:R-:W-:Y:S02]  /*3710*/  IMAD R2, R16.reuse, R5, R2 ;  /* 0x0000000510027224 */ /* 0x040fe400078e0202 */
[--C-:B------:R-:W-:Y:S01]  /*3720*/  @!P6 IMAD.IADD R7, R7, 0x1, -R16.reuse ;  /* 0x000000010707e824 */ /* 0x100fe200078e0a10 */
[C---:B------:R-:W-:Y:S01]  /*3730*/  ISETP.GT.U32.AND P6, PT, R16.reuse, R9, PT ;  /* 0x000000091000720c */ /* 0x040fe20003fc4070 */
[----:B------:R-:W-:Y:S01]  /*3740*/  @!P4 IMAD.IADD R15, R15, 0x1, -R16 ;  /* 0x000000010f0fc824 */ /* 0x000fe200078e0a10 */
[----:B------:R-:W-:Y:S01]  /*3750*/  ISETP.GT.U32.AND P4, PT, R16, R2, PT ;  /* 0x000000021000720c */ /* 0x000fe20003f84070 */
[----:B------:R-:W-:-:S02]  /*3760*/  VIADD R13, R6, 0x114 ;  /* 0x00000114060d7836 */ /* 0x000fc40000000000 */
[----:B------:R-:W-:-:S03]  /*3770*/  IMAD.HI.U32 R5, R4, R12, RZ ;  /* 0x0000000c04057227 */ /* 0x000fc600078e00ff */
[----:B------:R-:W-:Y:S01]  /*3780*/  IABS R20, R13 ;  /* 0x0000000d00147213 */ /* 0x000fe20000000000 */
[----:B------:R-:W-:Y:S02]  /*3790*/  IMAD.MOV.U32 R10, RZ, RZ, R18 ;  /* 0x000000ffff0a7224 */ /* 0x000fe400078e0012 */
[--C-:B------:R-:W-:Y:S01]  /*37a0*/  @!P5 IMAD.IADD R17, R17, 0x1, -R16.reuse ;  /* 0x000000011111d824 */ /* 0x100fe200078e0a10 */
[----:B------:R-:W-:Y:S01]  /*37b0*/  ISETP.GE.AND P5, PT, R0, RZ, PT ;  /* 0x000000ff0000720c */ /* 0x000fe20003fa6270 */
[--C-:B------:R-:W-:Y:S01]  /*37c0*/  @!P6 IMAD.IADD R9, R9, 0x1, -R16.reuse ;  /* 0x000000010909e824 */ /* 0x100fe200078e0a10 */
[----:B------:R-:W-:Y:S01]  /*37d0*/  ISETP.GE.AND P6, PT, R11, RZ, PT ;  /* 0x000000ff0b00720c */ /* 0x000fe20003fc6270 */
[----:B------:R-:W-:Y:S02]  /*37e0*/  @!P4 IMAD.IADD R2, R2, 0x1, -R16 ;  /* 0x000000010202c824 */ /* 0x000fe400078e0a10 */
[----:B------:R-:W-:-:S03]  /*37f0*/  IMAD.HI.U32 R8, R4, R20, RZ ;  /* 0x0000001404087227 */ /* 0x000fc600078e00ff */
[----:B------:R-:W-:Y:S01]  /*3800*/  ISETP.GT.U32.AND P4, PT, R16, R2, PT ;  /* 0x000000021000720c */ /* 0x000fe20003f84070 */
[----:B------:R-:W-:Y:S02]  /*3810*/  VIADD R0, R6, 0x110 ;  /* 0x0000011006007836 */ /* 0x000fe40000000000 */
[----:B------:R-:W-:Y:S02]  /*3820*/  IMAD.MOV R5, RZ, RZ, -R5 ;  /* 0x000000ffff057224 */ /* 0x000fe400078e0a05 */
[----:B------:R-:W-:Y:S01]  /*3830*/  @!P3 IMAD.MOV R10, RZ, RZ, -R10 ;  /* 0x000000ffff0ab224 */ /* 0x000fe200078e0a0a */
[----:B------:R-:W-:Y:S01]  /*3840*/  ISETP.GT.U32.AND P3, PT, R16, R9, PT ;  /* 0x000000091000720c */ /* 0x000fe20003f64070 */
[----:B0-----:R-:W-:Y:S02]  /*3850*/  IMAD.MOV.U32 R3, RZ, RZ, R7 ;  /* 0x000000ffff037224 */ /* 0x001fe400078e0007 */
[----:B------:R-:W-:Y:S01]  /*3860*/  IMAD.MOV R8, RZ, RZ, -R8 ;  /* 0x000000ffff087224 */ /* 0x000fe200078e0a08 */
[----:B------:R0:W-:Y:S01]  /*3870*/  STL [R1+0x184], R10 ;  /* 0x0001840a01007387 */ /* 0x0001e20000100800 */
[----:B------:R-:W-:-:S02]  /*3880*/  VIADD R11, R6, 0x10c ;  /* 0x0000010c060b7836 */ /* 0x000fc40000000000 */
[C---:B------:R-:W-:Y:S01]  /*3890*/  IMAD R12, R16.reuse, R5, R12 ;  /* 0x00000005100c7224 */ /* 0x040fe200078e020c */
[----:B------:R-:W-:Y:S01]  /*38a0*/  IABS R5, R0 ;  /* 0x0000000000057213 */ /* 0x000fe20000000000 */
[----:B------:R-:W-:Y:S02]  /*38b0*/  @!P0 IMAD.MOV R3, RZ, RZ, -R3 ;  /* 0x000000ffff038224 */ /* 0x000fe400078e0a03 */
[----:B------:R-:W-:Y:S01]  /*38c0*/  IMAD R20, R16, R8, R20 ;  /* 0x0000000810147224 */ /* 0x000fe200078e0214 */
[----:B------:R-:W-:Y:S01]  /*38d0*/  IABS R8, R11 ;  /* 0x0000000b00087213 */ /* 0x000fe20000000000 */
[----:B------:R-:W-:Y:S01]  /*38e0*/  IMAD.HI.U32 R7, R4, R5, RZ ;  /* 0x0000000504077227 */ /* 0x000fe200078e00ff */
[----:B------:R-:W-:Y:S01]  /*38f0*/  ISETP.GT.U32.AND P0, PT, R16, R12, PT ;  /* 0x0000000c1000720c */ /* 0x000fe20003f04070 */
[----:B------:R1:W-:Y:S02]  /*3900*/  STL [R1+0x1a0], R3 ;  /* 0x0001a00301007387 */ /* 0x0003e40000100800 */
[----:B0-----:R-:W-:-:S02]  /*3910*/  IMAD.MOV.U32 R10, RZ, RZ, R17 ;  /* 0x000000ffff0a7224 */ /* 0x001fc400078e0011 */
[----:B------:R-:W-:Y:S01]  /*3920*/  @!P3 IMAD.IADD R9, R9, 0x1, -R16 ;  /* 0x000000010909b824 */ /* 0x000fe200078e0a10 */
[----:B------:R-:W-:Y:S01]  /*3930*/  ISETP.GE.AND P3, PT, R13, RZ, PT ;  /* 0x000000ff0d00720c */ /* 0x000fe20003f66270 */
[----:B------:R-:W-:Y:S01]  /*3940*/  @!P1 IMAD.MOV R10, RZ, RZ, -R10 ;  /* 0x000000ffff0a9224 */ /* 0x000fe200078e0a0a */
[----:B------:R-:W-:Y:S01]  /*3950*/  ISETP.GT.U32.AND P1, PT, R16, R20, PT ;  /* 0x000000141000720c */ /* 0x000fe20003f24070 */
[----:B------:R-:W-:Y:S02]  /*3960*/  IMAD.MOV R7, RZ, RZ, -R7 ;  /* 0x000000ffff077224 */ /* 0x000fe400078e0a07 */
[----:B-1----:R-:W-:Y:S01]  /*3970*/  IMAD.MOV.U32 R3, RZ, RZ, R15 ;  /* 0x000000ffff037224 */ /* 0x002fe200078e000f */
[----:B------:R0:W-:Y:S01]  /*3980*/  STL [R1+0x190], R10 ;  /* 0x0001900a01007387 */ /* 0x0001e20000100800 */
[----:B------:R-:W-:-:S04]  /*3990*/  IMAD.HI.U32 R15, R4, R8, RZ ;  /* 0x00000008040f7227 */ /* 0x000fc800078e00ff */
[----:B------:R-:W-:Y:S01]  /*39a0*/  @!P2 IMAD.MOV R3, RZ, RZ, -R3 ;  /* 0x000000ffff03a224 */ /* 0x000fe200078e0a03 */
[----:B------:R-:W-:Y:S01]  /*39b0*/  ISETP.GE.AND P2, PT, R14, RZ, PT ;  /* 0x000000ff0e00720c */ /* 0x000fe20003f46270 */
[--C-:B------:R-:W-:Y:S01]  /*39c0*/  @!P4 IMAD.IADD R2, R2, 0x1, -R16.reuse ;  /* 0x000000010202c824 */ /* 0x100fe200078e0a10 */
[----:B------:R-:W-:Y:S01]  /*39d0*/  ISETP.GE.AND P4, PT, R0, RZ, PT ;  /* 0x000000ff0000720c */ /* 0x000fe20003f86270 */
[----:B------:R-:W-:Y:S01]  /*39e0*/  IMAD.MOV R15, RZ, RZ, -R15 ;  /* 0x000000ffff0f7224 */ /* 0x000fe200078e0a0f */
[----:B------:R1:W-:Y:S01]  /*39f0*/  STL [R1+0x1b0], R3 ;  /* 0x0001b00301007387 */ /* 0x0003e20000100800 */
[----:B------:R-:W-:Y:S02]  /*3a00*/  IMAD R0, R16, R7, R5 ;  /* 0x0000000710007224 */ /* 0x000fe400078e0205 */
[----:B0-----:R-:W-:Y:S02]  /*3a10*/  IMAD.MOV.U32 R10, RZ, RZ, R9 ;  /* 0x000000ffff0a7224 */ /* 0x001fe400078e0009 */
[----:B------:R-:W-:-:S02]  /*3a20*/  @!P0 IMAD.IADD R12, R12, 0x1, -R16 ;  /* 0x000000010c0c8824 */ /* 0x000fc400078e0a10 */
[C---:B------:R-:W-:Y:S02]  /*3a30*/  IMAD R8, R16.reuse, R15, R8 ;  /* 0x0000000f10087224 */ /* 0x040fe400078e0208 */
[----:B------:R-:W-:Y:S01]  /*3a40*/  @!P5 IMAD.MOV R10, RZ, RZ, -R10 ;  /* 0x000000ffff0ad224 */ /* 0x000fe200078e0a0a */
[C---:B------:R-:W-:Y:S01]  /*3a50*/  ISETP.GT.U32.AND P5, PT, R16.reuse, R0, PT ;  /* 0x000000001000720c */ /* 0x040fe20003fa4070 */
[----:B-1----:R-:W-:Y:S01]  /*3a60*/  IMAD.MOV.U32 R3, RZ, RZ, R2 ;  /* 0x000000ffff037224 */ /* 0x002fe200078e0002 */
[----:B------:R-:W-:Y:S01]  /*3a70*/  ISETP.GT.U32.AND P0, PT, R16, R12, PT ;  /* 0x0000000c1000720c */ /* 0x000fe20003f04070 */
[--C-:B------:R-:W-:Y:S01]  /*3a80*/  @!P1 IMAD.IADD R20, R20, 0x1, -R16.reuse ;  /* 0x0000000114149824 */ /* 0x100fe200078e0a10 */
[----:B------:R-:W-:Y:S01]  /*3a90*/  STL [R1+0x1a4], R10 ;  /* 0x0001a40a01007387 */ /* 0x000fe20000100800 */
[----:B------:R-:W-:Y:S01]  /*3aa0*/  @!P6 IMAD.MOV R3, RZ, RZ, -R3 ;  /* 0x000000ffff03e224 */ /* 0x000fe200078e0a03 */
[----:B------:R-:W-:Y:S01]  /*3ab0*/  ISETP.GT.U32.AND P6, PT, R16, R8, PT ;  /* 0x000000081000720c */ /* 0x000fe20003fc4070 */
[----:B------:R-:W-:Y:S01]  /*3ac0*/  VIADD R5, R6, 0x108 ;  /* 0x0000010806057836 */ /* 0x000fe20000000000 */
[----:B------:R-:W-:Y:S01]  /*3ad0*/  ISETP.GT.U32.AND P1, PT, R16, R20, PT ;  /* 0x000000141000720c */ /* 0x000fe20003f24070 */
[C---:B------:R-:W-:Y:S01]  /*3ae0*/  VIADD R7, R6.reuse, 0x104 ;  /* 0x0000010406077836 */ /* 0x040fe20000000000 */
[----:B------:R0:W-:Y:S01]  /*3af0*/  STL [R1+0x1ac], R3 ;  /* 0x0001ac0301007387 */ /* 0x0001e20000100800 */
[----:B------:R-:W-:Y:S01]  /*3b00*/  VIADD R14, R6, 0x100 ;  /* 0x00000100060e7836 */ /* 0x000fe20000000000 */
[----:B------:R-:W-:Y:S01]  /*3b10*/  IABS R9, R5 ;  /* 0x0000000500097213 */ /* 0x000fe20000000000 */
[--C-:B------:R-:W-:Y:S01]  /*3b20*/  @!P5 IMAD.IADD R0, R0, 0x1, -R16.reuse ;  /* 0x000000010000d824 */ /* 0x100fe200078e0a10 */
[----:B------:R-:W-:Y:S01]  /*3b30*/  IABS R2, R7 ;  /* 0x0000000700027213 */ /* 0x000fe20000000000 */
[----:B------:R-:W-:Y:S01]  /*3b40*/  @!P0 IMAD.IADD R12, R12, 0x1, -R16 ;  /* 0x000000010c0c8824 */ /* 0x000fe200078e0a10 */
[----:B------:R-:W-:Y:S01]  /*3b50*/  ISETP.GE.AND P0, PT, R11, RZ, PT ;  /* 0x000000ff0b00720c */ /* 0x000fe20003f06270 */
[----:B------:R-:W-:Y:S01]  /*3b60*/  IMAD.HI.U32 R11, R4, R9, RZ ;  /* 0x00000009040b7227 */ /* 0x000fe200078e00ff */
[----:B------:R-:W-:-:S02]  /*3b70*/  ISETP.GT.U32.AND P5, PT, R16, R0, PT ;  /* 0x000000001000720c */ /* 0x000fc40003fa4070 */
[----:B------:R-:W-:Y:S01]  /*3b80*/  IABS R18, R14 ;  /* 0x0000000e00127213 */ /* 0x000fe20000000000 */
[--C-:B------:R-:W-:Y:S02]  /*3b90*/  @!P6 IMAD.IADD R8, R8, 0x1, -R16.reuse ;  /* 0x000000010808e824 */ /* 0x100fe400078e0a10 */
[----:B------:R-:W-:Y:S01]  /*3ba0*/  @!P1 IMAD.IADD R20, R20, 0x1, -R16 ;  /* 0x0000000114149824 */ /* 0x000fe200078e0a10 */
[----:B------:R-:W-:Y:S01]  /*3bb0*/  ISETP.GE.AND P1, PT, R5, RZ, PT ;  /* 0x000000ff0500720c */ /* 0x000fe20003f26270 */
[----:B------:R-:W-:Y:S01]  /*3bc0*/  IMAD.HI.U32 R5, R4, R2, RZ ;  /* 0x0000000204057227 */ /* 0x000fe200078e00ff */
[----:B------:R-:W-:-:S03]  /*3bd0*/  ISETP.GT.U32.AND P6, PT, R16, R8, PT ;  /* 0x000000081000720c */ /* 0x000fc60003fc4070 */
[----:B------:R-:W-:Y:S02]  /*3be0*/  IMAD.MOV R11, RZ, RZ, -R11 ;  /* 0x000000ffff0b7224 */ /* 0x000fe400078e0a0b */
[----:B------:R-:W-:Y:S02]  /*3bf0*/  IMAD.MOV R5, RZ, RZ, -R5 ;  /* 0x000000ffff057224 */ /* 0x000fe400078e0a05 */
[C---:B------:R-:W-:Y:S02]  /*3c00*/  IMAD R9, R16.reuse, R11, R9 ;  /* 0x0000000b10097224 */ /* 0x040fe400078e0209 */
[----:B------:R-:W-:Y:S02]  /*3c10*/  IMAD R2, R16, R5, R2 ;  /* 0x0000000510027224 */ /* 0x000fe400078e0202 */
[----:B------:R-:W-:Y:S01]  /*3c20*/  @!P5 IMAD.IADD R0, R0, 0x1, -R16 ;  /* 0x000000010000d824 */ /* 0x000fe200078e0a10 */
[----:B------:R-:W-:Y:S01]  /*3c30*/  ISETP.GT.U32.AND P5, PT, R16, R9, PT ;  /* 0x000000091000720c */ /* 0x000fe20003fa4070 */
[----:B0-----:R-:W-:-:S02]  /*3c40*/  IMAD.MOV.U32 R3, RZ, RZ, R12 ;  /* 0x000000ffff037224 */ /* 0x001fc400078e000c */
[----:B------:R-:W-:Y:S01]  /*3c50*/  @!P6 IMAD.IADD R8, R8, 0x1, -R16 ;  /* 0x000000010808e824 */ /* 0x000fe200078e0a10 */
[----:B------:R-:W-:Y:S01]  /*3c60*/  ISETP.GT.U32.AND P6, PT, R16, R2, PT ;  /* 0x000000021000720c */ /* 0x000fe20003fc4070 */
[----:B------:R-:W-:Y:S01]  /*3c70*/  @!P2 IMAD.MOV R3, RZ, RZ, -R3 ;  /* 0x000000ffff03a224 */ /* 0x000fe200078e0a03 */
[----:B------:R-:W-:Y:S01]  /*3c80*/  ISETP.GE.AND P2, PT, R7, RZ, PT ;  /* 0x000000ff0700720c */ /* 0x000fe20003f46270 */
[----:B------:R-:W-:Y:S02]  /*3c90*/  VIADD R11, R6, 0xfc ;  /* 0x000000fc060b7836 */ /* 0x000fe40000000000 */
[----:B------:R-:W-:Y:S01]  /*3ca0*/  IMAD.HI.U32 R7, R4, R18, RZ ;  /* 0x0000001204077227 */ /* 0x000fe200078e00ff */
[----:B------:R0:W-:Y:S02]  /*3cb0*/  STL [R1+0x198], R3 ;  /* 0x0001980301007387 */ /* 0x0001e40000100800 */
[----:B------:R-:W-:Y:S01]  /*3cc0*/  IABS R17, R11 ;  /* 0x0000000b00117213 */ /* 0x000fe20000000000 */
[----:B------:R-:W-:-:S02]  /*3cd0*/  IMAD.MOV R7, RZ, RZ, -R7 ;  /* 0x000000ffff077224 */ /* 0x000fc400078e0a07 */
[----:B------:R-:W-:Y:S02]  /*3ce0*/  @!P5 IMAD.IADD R9, R9, 0x1, -R16 ;  /* 0x000000010909d824 */ /* 0x000fe400078e0a10 */
[----:B------:R-:W-:Y:S02]  /*3cf0*/  VIADD R12, R6, 0xf8 ;  /* 0x000000f8060c7836 */ /* 0x000fe40000000000 */
[----:B------:R-:W-:Y:S02]  /*3d00*/  IMAD R18, R16, R7, R18 ;  /* 0x0000000710127224 */ /* 0x000fe400078e0212 */
[----:B0-----:R-:W-:Y:S01]  /*3d10*/  IMAD.MOV.U32 R3, RZ, RZ, R20 ;  /* 0x000000ffff037224 */ /* 0x001fe200078e0014 */
[----:B------:R-:W-:Y:S01]  /*3d20*/  IABS R15, R12 ;  /* 0x0000000c000f7213 */ /* 0x000fe20000000000 */
[----:B------:R-:W-:Y:S01]  /*3d30*/  @!P6 IMAD.IADD R2, R2, 0x1, -R16 ;  /* 0x000000010202e824 */ /* 0x000fe200078e0a10 */
[----:B------:R-:W-:Y:S01]  /*3d40*/  ISETP.GT.U32.AND P6, PT, R16, R9, PT ;  /* 0x000000091000720c */ /* 0x000fe20003fc4070 */
[----:B------:R-:W-:Y:S01]  /*3d50*/  VIADD R5, R6, 0xf4 ;  /* 0x000000f406057836 */ /* 0x000fe20000000000 */
[----:B------:R-:W-:Y:S01]  /*3d60*/  ISETP.GT.U32.AND P5, PT, R16, R18, PT ;  /* 0x000000121000720c */ /* 0x000fe20003fa4070 */
[----:B------:R-:W-:-:S03]  /*3d70*/  IMAD.HI.U32 R21, R4, R17, RZ ;  /* 0x0000001104157227 */ /* 0x000fc600078e00ff */
[----:B------:R-:W-:Y:S01]  /*3d80*/  IABS R13, R5 ;  /* 0x00000005000d7213 */ /* 0x000fe20000000000 */
[----:B------:R-:W-:Y:S01]  /*3d90*/  @!P3 IMAD.MOV R3, RZ, RZ, -R3 ;  /* 0x000000ffff03b224 */ /* 0x000fe200078e0a03 */
[----:B------:R-:W-:Y:S01]  /*3da0*/  ISETP.GE.AND P3, PT, R14, RZ, PT ;  /* 0x000000ff0e00720c */ /* 0x000fe20003f66270 */
[----:B------:R-:W-:Y:S02]  /*3db0*/  IMAD.MOV R21, RZ, RZ, -R21 ;  /* 0x000000ffff157224 */ /* 0x000fe400078e0a15 */
[----:B------:R-:W-:Y:S01]  /*3dc0*/  IMAD.HI.U32 R19, R4, R15, RZ ;  /* 0x0000000f04137227 */ /* 0x000fe200078e00ff */
[----:B------:R0:W-:Y:S03]  /*3dd0*/  STL [R1+0x188], R3 ;  /* 0x0001880301007387 */ /* 0x0001e60000100800 */
[----:B------:R-:W-:Y:S02]  /*3de0*/  IMAD R14, R16, R21, R17 ;  /* 0x00000015100e7224 */ /* 0x000fe400078e0211 */
[----:B------:R-:W-:-:S02]  /*3df0*/  IMAD.MOV.U32 R20, RZ, RZ, R13 ;  /* 0x000000ffff147224 */ /* 0x000fc400078e000d */
[----:B------:R-:W-:Y:S02]  /*3e00*/  IMAD.MOV R19, RZ, RZ, -R19 ;  /* 0x000000ffff137224 */ /* 0x000fe400078e0a13 */
[----:B------:R-:W-:Y:S01]  /*3e10*/  @!P6 IMAD.IADD R9, R9, 0x1, -R16 ;  /* 0x000000010909e824 */ /* 0x000fe200078e0a10 */
[----:B------:R-:W-:Y:S01]  /*3e20*/  ISETP.GT.U32.AND P6, PT, R16, R14, PT ;  /* 0x0000000e1000720c */ /* 0x000fe20003fc4070 */
[----:B0-----:R-:W-:Y:S02]  /*3e30*/  IMAD.MOV.U32 R3, RZ, RZ, R0 ;  /* 0x000000ffff037224 */ /* 0x001fe400078e0000 */
[----:B------:R-:W-:-:S04]  /*3e40*/  IMAD.HI.U32 R0, R4, R20, RZ ;  /* 0x0000001404007227 */ /* 0x000fc800078e00ff */
[----:B------:R-:W-:Y:S01]  /*3e50*/  @!P4 IMAD.MOV R3, RZ, RZ, -R3 ;  /* 0x000000ffff03c224 */ /* 0x000fe200078e0a03 */
[C---:B------:R-:W-:Y:S01]  /*3e60*/  ISETP.GT.U32.AND P4, PT, R16.reuse, R2, PT ;  /* 0x000000021000720c */ /* 0x040fe20003f84070 */
[----:B------:R-:W-:Y:S02]  /*3e70*/  IMAD R13, R16, R19, R15 ;  /* 0x00000013100d7224 */ /* 0x000fe400078e020f */
[----:B------:R-:W-:Y:S01]  /*3e80*/  @!P5 IMAD.IADD R18, R18, 0x1, -R16 ;  /* 0x000000011212d824 */ /* 0x000fe200078e0a10 */
[----:B------:R0:W-:Y:S01]  /*3e90*/  STL [R1+0x16c], R3 ;  /* 0x00016c0301007387 */ /* 0x0001e20000100800 */
[----:B------:R-:W-:Y:S02]  /*3ea0*/  IMAD.MOV R0, RZ, RZ, -R0 ;  /* 0x000000ffff007224 */ /* 0x000fe400078e0a00 */
[----:B------:R-:W-:Y:S01]  /*3eb0*/  IMAD.MOV.U32 R10, RZ, RZ, R8 ;  /* 0x000000ffff0a7224 */ /* 0x000fe200078e0008 */
[C---:B------:R-:W-:Y:S01]  /*3ec0*/  ISETP.GT.U32.AND P5, PT, R16.reuse, R18, PT ;  /* 0x000000121000720c */ /* 0x040fe20003fa4070 */
[----:B------:R-:W-:-:S02]  /*3ed0*/  IMAD R0, R16, R0, R20 ;  /* 0x0000000010007224 */ /* 0x000fc400078e0214 */
[----:B------:R-:W-:Y:S01]  /*3ee0*/  @!P0 IMAD.MOV R10, RZ, RZ, -R10 ;  /* 0x000000ffff0a8224 */ /* 0x000fe200078e0a0a */
[----:B------:R-:W-:Y:S01]  /*3ef0*/  ISETP.GE.AND P0, PT, R11, RZ, PT ;  /* 0x000000ff0b00720c */ /* 0x000fe20003f06270 */
[--C-:B------:R-:W-:Y:S01]  /*3f00*/  @!P6 IMAD.IADD R14, R14, 0x1, -R16.reuse ;  /* 0x000000010e0ee824 */ /* 0x100fe200078e0a10 */
[----:B------:R-:W-:Y:S01]  /*3f10*/  ISETP.GT.U32.AND P6, PT, R16, R0, PT ;  /* 0x000000001000720c */ /* 0x000fe20003fc4070 */
[----:B0-----:R-:W-:Y:S01]  /*3f20*/  IMAD.MOV.U32 R3, RZ, RZ, R9 ;  /* 0x000000ffff037224 */ /* 0x001fe200078e0009 */
[----:B------:R-:W-:Y:S01]  /*3f30*/  STL [R1+0x164], R10 ;  /* 0x0001640a01007387 */ /* 0x000fe20000100800 */
[----:B------:R-:W-:Y:S02]  /*3f40*/  VIADD R7, R6, 0xf0 ;  /* 0x000000f006077836 */ /* 0x000fe40000000000 */
[----:B------:R-:W-:Y:S01]  /*3f50*/  @!P1 IMAD.MOV R3, RZ, RZ, -R3 ;  /* 0x000000ffff039224 */ /* 0x000fe200078e0a03 */
[----:B------:R-:W-:Y:S01]  /*3f60*/  ISETP.GT.U32.AND P1, PT, R16, R13, PT ;  /* 0x0000000d1000720c */ /* 0x000fe20003f24070 */
[--C-:B------:R-:W-:Y:S01]  /*3f70*/  @!P4 IMAD.IADD R2, R2, 0x1, -R16.reuse ;  /* 0x000000010202c824 */ /* 0x100fe200078e0a10 */
[----:B------:R-:W-:Y:S01]  /*3f80*/  IABS R17, R7 ;  /* 0x0000000700117213 */ /* 0x000fe20000000000 */
[----:B------:R-:W-:Y:S01]  /*3f90*/  @!P5 IMAD.IADD R18, R18, 0x1, -R16 ;  /* 0x000000011212d824 */ /* 0x000fe200078e0a10 */
[----:B------:R0:W-:Y:S01]  /*3fa0*/  STL [R1+0x15c], R3 ;  /* 0x00015c0301007387 */ /* 0x0001e20000100800 */
[----:B------:R-:W-:Y:S01]  /*3fb0*/  ISETP.GE.AND P5, PT, R5, RZ, PT ;  /* 0x000000ff0500720c */ /* 0x000fe20003fa6270 */
[----:B------:R-:W-:Y:S01]  /*3fc0*/  VIADD R5, R6, 0xec ;  /* 0x000000ec06057836 */ /* 0x000fe20000000000 */
[----:B------:R-:W-:Y:S01]  /*3fd0*/  ISETP.GE.AND P4, PT, R12, RZ, PT ;  /* 0x000000ff0c00720c */ /* 0x000fe20003f86270 */
[----:B------:R-:W-:-:S03]  /*3fe0*/  IMAD.HI.U32 R8, R4, R17, RZ ;  /* 0x0000001104087227 */ /* 0x000fc600078e00ff */
[----:B------:R-:W-:Y:S01]  /*3ff0*/  IABS R9, R5 ;  /* 0x0000000500097213 */ /* 0x000fe20000000000 */
[----:B------:R-:W-:Y:S02]  /*4000*/  @!P6 IMAD.IADD R0, R0, 0x1, -R16 ;  /* 0x000000010000e824 */ /* 0x000fe400078e0a10 */
[----:B0-----:R-:W-:Y:S02]  /*4010*/  IMAD.MOV.U32 R3, RZ, RZ, R2 ;  /* 0x000000ffff037224 */ /* 0x001fe400078e0002 */
[----:B------:R-:W-:Y:S01]  /*4020*/  @!P1 IMAD.IADD R13, R13, 0x1, -R16 ;  /* 0x000000010d0d9824 */ /* 0x000fe200078e0a10 */
[C---:B------:R-:W-:Y:S01]  /*4030*/  ISETP.GT.U32.AND P6, PT, R16.reuse, R0, PT ;  /* 0x000000001000720c */ /* 0x040fe20003fc4070 */
[----:B------:R-:W-:Y:S01]  /*4040*/  @!P2 IMAD.MOV R3, RZ, RZ, -R3 ;  /* 0x000000ffff03a224 */ /* 0x000fe200078e0a03 */
[C---:B------:R-:W-:Y:S01]  /*4050*/  ISETP.GT.U32.AND P2, PT, R16.reuse, R14, PT ;  /* 0x0000000e1000720c */ /* 0x040fe20003f44070 */
[----:B------:R-:W-:Y:S01]  /*4060*/  IMAD.MOV R8, RZ, RZ, -R8 ;  /* 0x000000ffff087224 */ /* 0x000fe200078e0a08 */
[----:B------:R-:W-:Y:S01]  /*4070*/  ISETP.GT.U32.AND P1, PT, R16, R13, PT ;  /* 0x0000000d1000720c */ /* 0x000fe20003f24070 */
[----:B------:R-:W-:Y:S01]  /*4080*/  IMAD.HI.U32 R11, R4, R9, RZ ;  /* 0x00000009040b7227 */ /* 0x000fe200078e00ff */
[----:B------:R0:W-:Y:S03]  /*4090*/  STL [R1+0x154], R3 ;  /* 0x0001540301007387 */ /* 0x0001e60000100800 */
[----:B------:R-:W-:-:S02]  /*40a0*/  IMAD R12, R16, R8, R17 ;  /* 0x00000008100c7224 */ /* 0x000fc400078e0211 */
[----:B------:R-:W-:Y:S02]  /*40b0*/  VIADD R19, R6, 0xe4 ;  /* 0x000000e406137836 */ /* 0x000fe40000000000 */
[----:B------:R-:W-:Y:S02]  /*40c0*/  IMAD.MOV R11, RZ, RZ, -R11 ;  /* 0x000000ffff0b7224 */ /* 0x000fe400078e0a0b */
[--C-:B------:R-:W-:Y:S01]  /*40d0*/  @!P2 IMAD.IADD R14, R14, 0x1, -R16.reuse ;  /* 0x000000010e0ea824 */ /* 0x100fe200078e0a10 */
[----:B------:R-:W-:Y:S01]  /*40e0*/  ISETP.GT.U32.AND P2, PT, R16, R12, PT ;  /* 0x0000000c1000720c */ /* 0x000fe20003f44070 */
[----:B------:R-:W-:Y:S01]  /*40f0*/  @!P1 IMAD.IADD R13, R13, 0x1, -R16 ;  /* 0x000000010d0d9824 */ /* 0x000fe200078e0a10 */
[----:B------:R-:W-:Y:S01]  /*4100*/  ISETP.GE.AND P1, PT, R7, RZ, PT ;  /* 0x000000ff0700720c */ /* 0x000fe20003f26270 */
[----:B------:R-:W-:Y:S01]  /*4110*/  VIADD R17, R6, 0xe8 ;  /* 0x000000e806117836 */ /* 0x000fe20000000000 */
[----:B------:R-:W-:Y:S01]  /*4120*/  IABS R2, R19 ;  /* 0x0000001300027213 */ /* 0x000fe20000000000 */
[----:B------:R-:W-:-:S02]  /*4130*/  IMAD R7, R16, R11, R9 ;  /* 0x0000000b10077224 */ /* 0x000fc400078e0209 */
[----:B------:R-:W-:Y:S01]  /*4140*/  @!P6 IMAD.IADD R0, R0, 0x1, -R16 ;  /* 0x000000010000e824 */ /* 0x000fe200078e0a10 */
[----:B------:R-:W-:Y:S01]  /*4150*/  IABS R20, R17 ;  /* 0x0000001100147213 */ /* 0x000fe20000000000 */
[----:B------:R-:W-:Y:S01]  /*4160*/  IMAD.MOV.U32 R10, RZ, RZ, R18 ;  /* 0x000000ffff0a7224 */ /* 0x000fe200078e0012 */
[----:B------:R-:W-:Y:S01]  /*4170*/  ISETP.GT.U32.AND P6, PT, R16, R7, PT ;  /* 0x000000071000720c */ /* 0x000fe20003fc4070 */
[----:B------:R-:W-:Y:S02]  /*4180*/  VIADD R15, R6, 0xe0 ;  /* 0x000000e0060f7836 */ /* 0x000fe40000000000 */
[----:B------:R-:W-:-:S03]  /*4190*/  IMAD.HI.U32 R9, R4, R2, RZ ;  /* 0x0000000204097227 */ /* 0x000fc600078e00ff */
[----:B------:R-:W-:Y:S01]  /*41a0*/  IABS R8, R15 ;  /* 0x0000000f00087213 */ /* 0x000fe20000000000 */
[----:B------:R-:W-:Y:S02]  /*41b0*/  @!P3 IMAD.MOV R10, RZ, RZ, -R10 ;  /* 0x000000ffff0ab224 */ /* 0x000fe400078e0a0a */
[----:B------:R-:W-:Y:S01]  /*41c0*/  @!P2 IMAD.IADD R12, R12, 0x1, -R16 ;  /* 0x000000010c0ca824 */ /* 0x000fe200078e0a10 */
[----:B------:R-:W-:Y:S01]  /*41d0*/  ISETP.GE.AND P2, PT, R5, RZ, PT ;  /* 0x000000ff0500720c */ /* 0x000fe20003f46270 */
[----:B------:R-:W-:Y:S01]  /*41e0*/  IMAD.HI.U32 R21, R4, R20, RZ ;  /* 0x0000001404157227 */ /* 0x000fe200078e00ff */
[----:B------:R1:W-:Y:S02]  /*41f0*/  STL [R1+0x14c], R10 ;  /* 0x00014c0a01007387 */ /* 0x0003e40000100800 */
[----:B------:R-:W-:Y:S01]  /*4200*/  ISETP.GT.U32.AND P3, PT, R16, R12, PT ;  /* 0x0000000c1000720c */ /* 0x000fe20003f64070 */
[----:B------:R-:W-:Y:S02]  /*4210*/  IMAD.MOV R9, RZ, RZ, -R9 ;  /* 0x000000ffff097224 */ /* 0x000fe400078e0a09 */
[----:B0-----:R-:W-:-:S02]  /*4220*/  IMAD.MOV.U32 R3, RZ, RZ, R14 ;  /* 0x000000ffff037224 */ /* 0x001fc400078e000e */
[----:B------:R-:W-:Y:S02]  /*4230*/  IMAD.MOV R21, RZ, RZ, -R21 ;  /* 0x000000ffff157224 */ /* 0x000fe400078e0a15 */
[----:B------:R-:W-:Y:S02]  /*4240*/  IMAD R2, R16, R9, R2 ;  /* 0x0000000910027224 */ /* 0x000fe400078e0202 */
[----:B-1----:R-:W-:Y:S02]  /*4250*/  IMAD.MOV.U32 R10, RZ, RZ, R13 ;  /* 0x000000ffff0a7224 */ /* 0x002fe400078e000d */
[----:B------:R-:W-:-:S04]  /*4260*/  IMAD.HI.U32 R11, R4, R8, RZ ;  /* 0x00000008040b7227 */ /* 0x000fc800078e00ff */
[----:B------:R-:W-:Y:S02]  /*4270*/  @!P0 IMAD.MOV R3, RZ, RZ, -R3 ;  /* 0x000000ffff038224 */ /* 0x000fe400078e0a03 */
[C---:B------:R-:W-:Y:S02]  /*4280*/  IMAD R5, R16.reuse, R21, R20 ;  /* 0x0000001510057224 */ /* 0x040fe400078e0214 */
[----:B------:R-:W-:Y:S01]  /*4290*/  @!P6 IMAD.IADD R7, R7, 0x1, -R16 ;  /* 0x000000010707e824 */ /* 0x000fe200078e0a10 */
[----:B------:R0:W-:Y:S01]  /*42a0*/  STL [R1+0x140], R3 ;  /* 0x0001400301007387 */ /* 0x0001e20000100800 */
[----:B------:R-:W-:Y:S01]  /*42b0*/  @!P4 IMAD.MOV R10, RZ, RZ, -R10 ;  /* 0x000000ffff0ac224 */ /* 0x000fe200078e0a0a */
[C---:B------:R-:W-:Y:S01]  /*42c0*/  ISETP.GT.U32.AND P4, PT, R16.reuse, R2, PT ;  /* 0x000000021000720c */ /* 0x040fe20003f84070 */
[----:B------:R-:W-:Y:S01]  /*42d0*/  IMAD.MOV R11, RZ, RZ, -R11 ;  /* 0x000000ffff0b7224 */ /* 0x000fe200078e0a0b */
[----:B------:R-:W-:Y:S01]  /*42e0*/  ISETP.GT.U32.AND P0, PT, R16, R7, PT ;  /* 0x000000071000720c */ /* 0x000fe20003f04070 */
[----:B------:R-:W-:Y:S01]  /*42f0*/  VIADD R9, R6, 0xdc ;  /* 0x000000dc06097836 */ /* 0x000fe20000000000 */
[C---:B------:R-:W-:Y:S01]  /*4300*/  ISETP.GT.U32.AND P6, PT, R16.reuse, R5, PT ;  /* 0x000000051000720c */ /* 0x040fe20003fc4070 */
[----:B------:R-:W-:Y:S01]  /*4310*/  IMAD R8, R16, R11, R8 ;  /* 0x0000000b10087224 */ /* 0x000fe200078e0208 */
[----:B------:R-:W-:Y:S01]  /*4320*/  STL [R1+0x130], R10 ;  /* 0x0001300a01007387 */ /* 0x000fe20000100800 */
[----:B------:R-:W-:Y:S01]  /*4330*/  VIADD R11, R6, 0xd8 ;  /* 0x000000d8060b7836 */ /* 0x000fe20000000000 */
[----:B------:R-:W-:Y:S01]  /*4340*/  IABS R20, R9 ;  /* 0x0000000900147213 */ /* 0x000fe20000000000 */
[----:B0-----:R-:W-:-:S02]  /*4350*/  IMAD.MOV.U32 R3, RZ, RZ, R0 ;  /* 0x000000ffff037224 */ /* 0x001fc400078e0000 */
[----:B------:R-:W-:Y:S01]  /*4360*/  @!P3 IMAD.IADD R12, R12, 0x1, -R16 ;  /* 0x000000010c0cb824 */ /* 0x000fe200078e0a10 */
[----:B------:R-:W-:Y:S01]  /*4370*/  IABS R18, R11 ;  /* 0x0000000b00127213 */ /* 0x000fe20000000000 */
[----:B------:R-:W-:Y:S01]  /*4380*/  @!P5 IMAD.MOV R3, RZ, RZ, -R3 ;  /* 0x000000ffff03d224 */ /* 0x000fe200078e0a03 */
[----:B------:R-:W-:Y:S01]  /*4390*/  ISETP.GT.U32.AND P3, PT, R16, R8, PT ;  /* 0x000000081000720c */ /* 0x000fe20003f64070 */
[----:B------:R-:W-:Y:S01]  /*43a0*/  IMAD.MOV.U32 R14, RZ, RZ, R20 ;  /* 0x000000ffff0e7224 */ /* 0x000fe200078e0014 */
[----:B------:R-:W-:Y:S01]  /*43b0*/  ISETP.GE.AND P5, PT, R17, RZ, PT ;  /* 0x000000ff1100720c */ /* 0x000fe20003fa6270 */
[----:B------:R-:W-:Y:S01]  /*43c0*/  @!P4 IMAD.IADD R2, R2, 0x1, -R16 ;  /* 0x000000010202c824 */ /* 0x000fe200078e0a10 */
[----:B------:R0:W-:Y:S01]  /*43d0*/  STL [R1+0x12c], R3 ;  /* 0x00012c0301007387 */ /* 0x0001e20000100800 */
[----:B------:R-:W-:-:S04]  /*43e0*/  IMAD.HI.U32 R0, R4, R14, RZ ;  /* 0x0000000e04007227 */ /* 0x000fc800078e00ff */
[----:B------:R-:W-:Y:S02]  /*43f0*/  IMAD.MOV.U32 R13, RZ, RZ, R18 ;  /* 0x000000ffff0d7224 */ /* 0x000fe400078e0012 */
[--C-:B------:R-:W-:Y:S01]  /*4400*/  @!P0 IMAD.IADD R7, R7, 0x1, -R16.reuse ;  /* 0x0000000107078824 */ /* 0x100fe200078e0a10 */
[----:B------:R-:W-:Y:S01]  /*4410*/  ISETP.GE.AND P0, PT, R19, RZ, PT ;  /* 0x000000ff1300720c */ /* 0x000fe20003f06270 */
[----:B------:R-:W-:Y:S01]  /*4420*/  @!P6 IMAD.IADD R5, R5, 0x1, -R16 ;  /* 0x000000010505e824 */ /* 0x000fe200078e0a10 */
[----:B------:R-:W-:Y:S01]  /*4430*/  ISETP.GE.AND P6, PT, R15, RZ, PT ;  /* 0x000000ff0f00720c */ /* 0x000fe20003fc6270 */
[----:B0-----:R-:W-:Y:S02]  /*4440*/  IMAD.MOV.U32 R3, RZ, RZ, R12 ;  /* 0x000000ffff037224 */ /* 0x001fe400078e000c */
[----:B------:R-:W-:Y:S01]  /*4450*/  IMAD.MOV R0, RZ, RZ, -R0 ;  /* 0x000000ffff007224 */ /* 0x000fe200078e0a00 */
[C---:B------:R-:W-:Y:S01]  /*4460*/  ISETP.GT.U32.AND P4, PT, R16.reuse, R5, PT ;  /* 0x000000051000720c */ /* 0x040fe20003f84070 */
[----:B------:R-:W-:Y:S01]  /*4470*/  @!P1 IMAD.MOV R3, RZ, RZ, -R3 ;  /* 0x000000ffff039224 */ /* 0x000fe200078e0a03 */
[----:B------:R-:W-:Y:S01]  /*4480*/  ISETP.GT.U32.AND P1, PT, R16, R2, PT ;  /* 0x000000021000720c */ /* 0x000fe20003f24070 */
[----:B------:R-:W-:-:S03]  /*4490*/  IMAD.HI.U32 R15, R4, R13, RZ ;  /* 0x0000000d040f7227 */ /* 0x000fc600078e00ff */
[----:B------:R0:W-:Y:S01]  /*44a0*/  STL [R1+0x11c], R3 ;  /* 0x00011c0301007387 */ /* 0x0001e20000100800 */
[----:B------:R-:W-:Y:S02]  /*44b0*/  IMAD R0, R16, R0, R14 ;  /* 0x0000000010007224 */ /* 0x000fe400078e020e */
[----:B------:R-:W-:Y:S02]  /*44c0*/  IMAD.MOV R12, RZ, RZ, -R15 ;  /* 0x000000ffff0c7224 */ /* 0x000fe400078e0a0f */
[--C-:B------:R-:W-:Y:S02]  /*44d0*/  @!P3 IMAD.IADD R8, R8, 0x1, -R16.reuse ;  /* 0x000000010808b824 */ /* 0x100fe400078e0a10 */
[----:B------:R-:W-:Y:S02]  /*44e0*/  VIADD R15, R6, 0xd4 ;  /* 0x000000d4060f7836 */ /* 0x000fe40000000000 */
[--C-:B------:R-:W-:Y:S01]  /*44f0*/  @!P1 IMAD.IADD R2, R2, 0x1, -R16.reuse ;  /* 0x0000000102029824 */ /* 0x100fe200078e0a10 */
[----:B0-----:R-:W-:Y:S01]  /*4500*/  MOV R3, R7 ;  /* 0x0000000700037202 */ /* 0x001fe20000000f00 */
[C---:B------:R-:W-:Y:S01]  /*4510*/  IMAD R7, R16.reuse, R12, R13 ;  /* 0x0000000c10077224 */ /* 0x040fe200078e020d */
[----:B------:R-:W-:Y:S01]  /*4520*/  ISETP.GT.U32.AND P3, PT, R16, R8, PT ;  /* 0x000000081000720c */ /* 0x000fe20003f64070 */
[----:B------:R-:W-:Y:S01]  /*4530*/  VIADD R12, R6, 0xd0 ;  /* 0x000000d0060c7836 */ /* 0x000fe20000000000 */
[----:B------:R-:W-:Y:S01]  /*4540*/  IABS R14, R15 ;  /* 0x0000000f000e7213 */ /* 0x000fe20000000000 */
[----:B------:R-:W-:Y:S01]  /*4550*/  @!P2 IMAD.MOV R3, RZ, RZ, -R3 ;  /* 0x000000ffff03a224 */ /* 0x000fe200078e0a03 */
[C---:B------:R-:W-:Y:S01]  /*4560*/  ISETP.GT.U32.AND P2, PT, R16.reuse, R0, PT ;  /* 0x000000001000720c */ /* 0x040fe20003f44070 */
[----:B------:R-:W-:Y:S01]  /*4570*/  @!P4 IMAD.IADD R5, R5, 0x1, -R16 ;  /* 0x000000010505c824 */ /* 0x000fe200078e0a10 */
[----:B------:R-:W-:Y:S01]  /*4580*/  ISETP.GT.U32.AND P1, PT, R16, R7, PT ;  /* 0x000000071000720c */ /* 0x000fe20003f24070 */
[----:B------:R-:W-:Y:S01]  /*4590*/  IMAD.HI.U32 R17, R4, R14, RZ ;  /* 0x0000000e04117227 */ /* 0x000fe200078e00ff */
[----:B------:R0:W-:Y:S01]  /*45a0*/  STL [R1+0x118], R3 ;  /* 0x0001180301007387 */ /* 0x0001e20000100800 */
[----:B------:R-:W-:-:S02]  /*45b0*/  IABS R13, R12 ;  /* 0x0000000c000d7213 */ /* 0x000fc40000000000 */
[----:B------:R-:W-:Y:S01]  /*45c0*/  IMAD.MOV R17, RZ, RZ, -R17 ;  /* 0x000000ffff117224 */ /* 0x000fe200078e0a11 */
[----:B------:R-:W-:Y:S01]  /*45d0*/  ISETP.GE.AND P4, PT, R9, RZ, PT ;  /* 0x000000ff0900720c */ /* 0x000fe20003f86270 */
[----:B------:R-:W-:Y:S01]  /*45e0*/  @!P3 IMAD.IADD R8, R8, 0x1, -R16 ;  /* 0x000000010808b824 */ /* 0x000fe200078e0a10 */
[----:B------:R-:W-:Y:S01]  /*45f0*/  ISETP.GE.AND P3, PT, R11, RZ, PT ;  /* 0x000000ff0b00720c */ /* 0x000fe20003f66270 */
[----:B------:R-:W-:-:S04]  /*4600*/  IMAD.HI.U32 R11, R4, R13, RZ ;  /* 0x0000000d040b7227 */ /* 0x000fc800078e00ff */
[--C-:B------:R-:W-:Y:S01]  /*4610*/  @!P2 IMAD.IADD R0, R0, 0x1, -R16.reuse ;  /* 0x000000010000a824 */ /* 0x100fe200078e0a10 */
[----:B------:R-:W-:Y:S01]  /*4620*/  ISETP.GE.AND P2, PT, R15, RZ, PT ;  /* 0x000000ff0f00720c */ /* 0x000fe20003f46270 */
[----:B0-----:R-:W-:Y:S02]  /*4630*/  IMAD.MOV.U32 R3, RZ, RZ, R5 ;  /* 0x000000ffff037224 */ /* 0x001fe400078e0005 */
[----:B------:R-:W-:Y:S01]  /*4640*/  @!P1 IMAD.IADD R7, R7, 0x1, -R16 ;  /* 0x0000000107079824 */ /* 0x000fe200078e0a10 */
[C---:B------:R-:W-:Y:S01]  /*4650*/  ISETP.GT.U32.AND P1, PT, R16.reuse, R0, PT ;  /* 0x000000001000720c */ /* 0x040fe20003f24070 */
[----:B------:R-:W-:Y:S02]  /*4660*/  @!P5 IMAD.MOV R3, RZ, RZ, -R3 ;  /* 0x000000ffff03d224 */ /* 0x000fe400078e0a03 */
[----:B------:R-:W-:Y:S01]  /*4670*/  IMAD.MOV R11, RZ, RZ, -R11 ;  /* 0x000000ffff0b7224 */ /* 0x000fe200078e0a0b */
[C---:B------:R-:W-:Y:S01]  /*4680*/  ISETP.GT.U32.AND P5, PT, R16.reuse, R7, PT ;  /* 0x000000071000720c */ /* 0x040fe20003fa4070 */
[----:B------:R-:W-:Y:S01]  /*4690*/  IMAD.MOV.U32 R10, RZ, RZ, R2 ;  /* 0x000000ffff0a7224 */ /* 0x000fe200078e0002 */
[----:B------:R0:W-:Y:S01]  /*46a0*/  STL [R1+0x114], R3 ;  /* 0x0001140301007387 */ /* 0x0001e20000100800 */
[----:B------:R-:W-:-:S02]  /*46b0*/  IMAD R5, R16, R17, R14 ;  /* 0x0000001110057224 */ /* 0x000fc400078e020e */
[----:B------:R-:W-:Y:S02]  /*46c0*/  VIADD R9, R6, 0xcc ;  /* 0x000000cc06097836 */ /* 0x000fe40000000000 */
[C---:B------:R-:W-:Y:S02]  /*46d0*/  IMAD R2, R16.reuse, R11, R13 ;  /* 0x0000000b10027224 */ /* 0x040fe400078e020d */
[----:B------:R-:W-:Y:S01]  /*46e0*/  @!P0 IMAD.MOV R10, RZ, RZ, -R10 ;  /* 0x000000ffff0a8224 */ /* 0x000fe200078e0a0a */
[----:B------:R-:W-:Y:S01]  /*46f0*/  ISETP.GT.U32.AND P0, PT, R16, R5, PT ;  /* 0x000000051000720c */ /* 0x000fe20003f04070 */
[----:B------:R-:W-:Y:S01]  /*4700*/  @!P1 IMAD.IADD R0, R0, 0x1, -R16 ;  /* 0x0000000100009824 */ /* 0x000fe200078e0a10 */
[----:B------:R-:W-:Y:S01]  /*4710*/  IABS R18, R9 ;  /* 0x0000000900127213 */ /* 0x000fe20000000000 */
[----:B0-----:R-:W-:Y:S01]  /*4720*/  IMAD.MOV.U32 R3, RZ, RZ, R8 ;  /* 0x000000ffff037224 */ /* 0x001fe200078e0008 */
[----:B------:R-:W-:Y:S01]  /*4730*/  ISETP.GT.U32.AND P1, PT, R16, R2, PT ;  /* 0x000000021000720c */ /* 0x000fe20003f24070 */
[----:B------:R-:W-:Y:S01]  /*4740*/  STL [R1+0x110], R10 ;  /* 0x0001100a01007387 */ /* 0x000fe20000100800 */
[----:B------:R-:W-:Y:S01]  /*4750*/  @!P5 IMAD.IADD R7, R7, 0x1, -R16 ;  /* 0x000000010707d824 */ /* 0x000fe200078e0a10 */
[----:B------:R-:W-:Y:S01]  /*4760*/  ISETP.GE.AND P5, PT, R9, RZ, PT ;  /* 0x000000ff0900720c */ /* 0x000fe20003fa6270 */
[----:B------:R-:W-:Y:S01]  /*4770*/  @!P6 IMAD.MOV R3, RZ, RZ, -R3 ;  /* 0x000000ffff03e224 */ /* 0x000fe200078e0a03 */
[----:B------:R-:W-:Y:S01]  /*4780*/  ISETP.GE.AND P6, PT, R12, RZ, PT ;  /* 0x000000ff0c00720c */ /* 0x000fe20003fc6270 */
[----:B------:R-:W-:-:S03]  /*4790*/  IMAD.HI.U32 R8, R4, R18, RZ ;  /* 0x0000001204087227 */ /* 0x000fc600078e00ff */
[----:B------:R0:W-:Y:S01]  /*47a0*/  STL [R1+0x108], R3 ;  /* 0x0001080301007387 */ /* 0x0001e20000100800 */
[----:B------:R-:W-:Y:S02]  /*47b0*/  IMAD.MOV R8, RZ, RZ, -R8 ;  /* 0x000000ffff087224 */ /* 0x000fe400078e0a08 */
[----:B------:R-:W-:Y:S02]  /*47c0*/  @!P0 IMAD.IADD R5, R5, 0x1, -R16 ;  /* 0x0000000105058824 */ /* 0x000fe400078e0a10 */
[----:B------:R-:W-:Y:S02]  /*47d0*/  IMAD R18, R16, R8, R18 ;  /* 0x0000000810127224 */ /* 0x000fe400078e0212 */
[----:B------:R-:W-:Y:S01]  /*47e0*/  @!P1 IMAD.IADD R2, R2, 0x1, -R16 ;  /* 0x0000000102029824 */ /* 0x000fe200078e0a10 */
[----:B------:R-:W-:Y:S01]  /*47f0*/  ISETP.GT.U32.AND P0, PT, R16, R5, PT ;  /* 0x000000051000720c */ /* 0x000fe20003f04070 */
[----:B------:R-:W-:Y:S02]  /*4800*/  VIADD R9, R6, 0xc8 ;  /* 0x000000c806097836 */ /* 0x000fe40000000000 */
[----:B0-----:R-:W-:Y:S01]  /*4810*/  IMAD.MOV.U32 R3, RZ, RZ, R0 ;  /* 0x000000ffff037224 */ /* 0x001fe200078e0000 */
[----:B------:R-:W-:Y:S01]  /*4820*/  ISETP.GT.U32.AND P1, PT, R16, R2, PT ;  /* 0x000000021000720c */ /* 0x000fe20003f24070 */
[----:B------:R-:W-:-:S02]  /*4830*/  VIADD R11, R6, 0xc4 ;  /* 0x000000c4060b7836 */ /* 0x000fc40000000000 */
[----:B------:R-:W-:Y:S01]  /*4840*/  @!P4 IMAD.MOV R3, RZ, RZ, -R3 ;  /* 0x000000ffff03c224 */ /* 0x000fe200078e0a03 */
[----:B------:R-:W-:Y:S01]  /*4850*/  ISETP.GE.AND P4, PT, R9, RZ, PT ;  /* 0x000000ff0900720c */ /* 0x000fe20003f86270 */
[C---:B------:R-:W-:Y:S01]  /*4860*/  VIADD R0, R6.reuse, 0xc0 ;  /* 0x000000c006007836 */ /* 0x040fe20000000000 */
[----:B------:R-:W-:Y:S01]  /*4870*/  IABS R9, R9 ;  /* 0x0000000900097213 */ /* 0x000fe20000000000 */
[----:B------:R-:W-:Y:S01]  /*4880*/  VIADD R22, R6, 0xb8 ;  /* 0x000000b806167836 */ /* 0x000fe20000000000 */
[----:B------:R0:W-:Y:S01]  /*4890*/  STL [R1+0x100], R3 ;  /* 0x0001000301007387 */ /* 0x0001e20000100800 */
[----:B------:R-:W-:Y:S01]  /*48a0*/  @!P0 IMAD.IADD R5, R5, 0x1, -R16 ;  /* 0x0000000105058824 */ /* 0x000fe200078e0a10 */
[----:B------:R-:W-:Y:S01]  /*48b0*/  IABS R14, R11 ;  /* 0x0000000b000e7213 */ /* 0x000fe20000000000 */
[----:B------:R-:W-:Y:S01]  /*48c0*/  IMAD.HI.U32 R12, R4, R9, RZ ;  /* 0x00000009040c7227 */ /* 0x000fe200078e00ff */
[----:B------:R-:W-:Y:S02]  /*48d0*/  ISETP.GE.AND P0, PT, R11, RZ, PT ;  /* 0x000000ff0b00720c */ /* 0x000fe40003f06270 */
[----:B------:R-:W-:Y:S01]  /*48e0*/  IABS R17, R0 ;  /* 0x0000000000117213 */ /* 0x000fe20000000000 */
[----:B------:R-:W-:-:S02]  /*48f0*/  IMAD.MOV R11, RZ, RZ, -R12 ;  /* 0x000000ffff0b7224 */ /* 0x000fc400078e0a0c */
[----:B------:R-:W-:Y:S01]  /*4900*/  @!P1 IMAD.IADD R2, R2, 0x1, -R16 ;  /* 0x0000000102029824 */ /* 0x000fe200078e0a10 */
[----:B------:R-:W-:Y:S01]  /*4910*/  ISETP.GE.AND P1, PT, R0, RZ, PT ;  /* 0x000000ff0000720c */ /* 0x000fe20003f26270 */
[----:B0-----:R-:W-:Y:S02]  /*4920*/  IMAD.MOV.U32 R3, RZ, RZ, R7 ;  /* 0x000000ffff037224 */ /* 0x001fe400078e0007 */
[C---:B------:R-:W-:Y:S01]  /*4930*/  IMAD R0, R16.reuse, R11, R9 ;  /* 0x0000000b10007224 */ /* 0x040fe200078e0209 */
[----:B------:R-:W-:Y:S01]  /*4940*/  IABS R11, R22 ;  /* 0x00000016000b7213 */ /* 0x000fe20000000000 */
[----:B------:R-:W-:Y:S01]  /*4950*/  @!P3 IMAD.MOV R3, RZ, RZ, -R3 ;  /* 0x000000ffff03b224 */ /* 0x000fe200078e0a03 */
[----:B------:R-:W-:Y:S01]  /*4960*/  ISETP.GT.U32.AND P3, PT, R16, R18, PT ;  /* 0x000000121000720c */ /* 0x000fe20003f64070 */
[----:B------:R-:W-:-:S03]  /*4970*/  IMAD.HI.U32 R8, R4, R14, RZ ;  /* 0x0000000e04087227 */ /* 0x000fc600078e00ff */
[----:B------:R0:W-:Y:S01]  /*4980*/  STL [R1+0x120], R3 ;  /* 0x0001200301007387 */ /* 0x0001e20000100800 */
[----:B------:R-:W-:Y:S02]  /*4990*/  IMAD.MOV R8, RZ, RZ, -R8 ;  /* 0x000000ffff087224 */ /* 0x000fe400078e0a08 */
[----:B------:R-:W-:Y:S02]  /*49a0*/  VIADD R12, R6, 0xbc ;  /* 0x000000bc060c7836 */ /* 0x000fe40000000000 */
[----:B------:R-:W-:Y:S02]  /*49b0*/  IMAD R14, R16, R8, R14 ;  /* 0x00000008100e7224 */ /* 0x000fe400078e020e */
[----:B------:R-:W-:Y:S02]  /*49c0*/  IMAD.MOV.U32 R10, RZ, RZ, R5 ;  /* 0x000000ffff0a7224 */ /* 0x000fe400078e0005 */
[----:B------:R-:W-:Y:S02]  /*49d0*/  @!P3 IMAD.IADD R18, R18, 0x1, -R16 ;  /* 0x000000011212b824 */ /* 0x000fe400078e0a10 */
[----:B0-----:R-:W-:-:S02]  /*49e0*/  IMAD.MOV.U32 R3, RZ, RZ, R2 ;  /* 0x000000ffff037224 */ /* 0x001fc400078e0002 */
[----:B------:R-:W-:Y:S01]  /*49f0*/  @!P2 IMAD.MOV R10, RZ, RZ, -R10 ;  /* 0x000000ffff0aa224 */ /* 0x000fe200078e0a0a */
[C---:B------:R-:W-:Y:S01]  /*4a00*/  ISETP.GT.U32.AND P3, PT, R16.reuse, R18, PT ;  /* 0x000000121000720c */ /* 0x040fe20003f64070 */
[----:B------:R-:W-:Y:S01]  /*4a10*/  @!P6 IMAD.MOV R3, RZ, RZ, -R3 ;  /* 0x000000ffff03e224 */ /* 0x000fe200078e0a03 */
[----:B------:R-:W-:Y:S01]  /*4a20*/  ISETP.GT.U32.AND P6, PT, R16, R0, PT ;  /* 0x000000001000720c */ /* 0x000fe20003fc4070 */
[----:B------:R-:W-:Y:S01]  /*4a30*/  IMAD.HI.U32 R7, R4, R17, RZ ;  /* 0x0000001104077227 */ /* 0x000fe200078e00ff */
[----:B------:R-:W-:Y:S01]  /*4a40*/  ISETP.GE.AND P2, PT, R12, RZ, PT ;  /* 0x000000ff0c00720c */ /* 0x000fe20003f46270 */
[----:B------:R-:W-:Y:S01]  /*4a50*/  STL [R1+0xfc], R10 ;  /* 0x0000fc0a01007387 */ /* 0x000fe20000100800 */
[----:B------:R-:W-:Y:S01]  /*4a60*/  IABS R12, R12 ;  /* 0x0000000c000c7213 */ /* 0x000fe20000000000 */
[----:B------:R-:W-:Y:S02]  /*4a70*/  IMAD.MOV R7, RZ, RZ, -R7 ;  /* 0x000000ffff077224 */ /* 0x000fe400078e0a07 */
[----:B------:R0:W-:Y:S01]  /*4a80*/  STL [R1+0xf4], R3 ;  /* 0x0000f40301007387 */ /* 0x0001e20000100800 */
[----:B------:R-:W-:-:S02]  /*4a90*/  VIADD R20, R6, 0xb4 ;  /* 0x000000b406147836 */ /* 0x000fc40000000000 */
[----:B------:R-:W-:-:S03]  /*4aa0*/  IMAD.HI.U32 R15, R4, R12, RZ ;  /* 0x0000000c040f7227 */ /* 0x000fc600078e00ff */
[----:B------:R-:W-:Y:S01]  /*4ab0*/  IABS R9, R20 ;  /* 0x0000001400097213 */ /* 0x000fe20000000000 */
[--C-:B------:R-:W-:Y:S01]  /*4ac0*/  @!P3 IMAD.IADD R18, R18, 0x1, -R16.reuse ;  /* 0x000000011212b824 */ /* 0x100fe200078e0a10 */
[----:B------:R-:W-:Y:S01]  /*4ad0*/  ISETP.GT.U32.AND P3, PT, R16, R14, PT ;  /* 0x0000000e1000720c */ /* 0x000fe20003f64070 */
[----:B------:R-:W-:Y:S02]  /*4ae0*/  @!P6 IMAD.IADD R0, R0, 0x1, -R16 ;  /* 0x000000010000e824 */ /* 0x000fe400078e0a10 */
[C---:B------:R-:W-:Y:S02]  /*4af0*/  IMAD R17, R16.reuse, R7, R17 ;  /* 0x0000000710117224 */ /* 0x040fe400078e0211 */
[----:B0-----:R-:W-:Y:S01]  /*4b00*/  IMAD.MOV.U32 R3, RZ, RZ, R18 ;  /* 0x000000ffff037224 */ /* 0x001fe200078e0012 */
[C---:B------:R-:W-:Y:S01]  /*4b10*/  ISETP.GT.U32.AND P6, PT, R16.reuse, R0, PT ;  /* 0x000000001000720c */ /* 0x040fe20003fc4070 */
[----:B------:R-:W-:Y:S02]  /*4b20*/  IMAD.MOV R15, RZ, RZ, -R15 ;  /* 0x000000ffff0f7224 */ /* 0x000fe400078e0a0f */
[----:B------:R-:W-:Y:S01]  /*4b30*/  @!P5 IMAD.MOV R3, RZ, RZ, -R3 ;  /* 0x000000ffff03d224 */ /* 0x000fe200078e0a03 */
[C---:B------:R-:W-:Y:S01]  /*4b40*/  ISETP.GT.U32.AND P5, PT, R16.reuse, R17, PT ;  /* 0x000000111000720c */ /* 0x040fe20003fa4070 */
[----:B------:R-:W-:-:S02]  /*4b50*/  IMAD R12, R16, R15, R12 ;  /* 0x0000000f100c7224 */ /* 0x000fc400078e020c */
[----:B------:R-:W-:Y:S01]  /*4b60*/  @!P3 IMAD.IADD R14, R14, 0x1, -R16 ;  /* 0x000000010e0eb824 */ /* 0x000fe200078e0a10 */
[----:B------:R0:W-:Y:S01]  /*4b70*/  STL [R1+0xf0], R3 ;  /* 0x0000f00301007387 */ /* 0x0001e20000100800 */
[----:B------:R-:W-:-:S03]  /*4b80*/  IMAD.HI.U32 R7, R4, R11, RZ ;  /* 0x0000000b04077227 */ /* 0x000fc600078e00ff */
[----:B------:R-:W-:Y:S01]  /*4b90*/  ISETP.GT.U32.AND P3, PT, R16, R14, PT ;  /* 0x0000000e1000720c */ /* 0x000fe20003f64070 */
[----:B------:R-:W-:Y:S01]  /*4ba0*/  @!P6 IMAD.IADD R0, R0, 0x1, -R16 ;  /* 0x000000010000e824 */ /* 0x000fe200078e0a10 */
[----:B------:R-:W-:Y:S01]  /*4bb0*/  ISETP.GT.U32.AND P6, PT, R16, R12, PT ;  /* 0x0000000c1000720c */ /* 0x000fe20003fc4070 */
[----:B------:R-:W-:-:S04]  /*4bc0*/  IMAD.HI.U32 R2, R4, R9, RZ ;  /* 0x0000000904027227 */ /* 0x000fc800078e00ff */
[----:B------:R-:W-:Y:S02]  /*4bd0*/  IMAD.MOV R7, RZ, RZ, -R7 ;  /* 0x000000ffff077224 */ /* 0x000fe400078e0a07 */
[----:B------:R-:W-:Y:S02]  /*4be0*/  VIADD R21, R6, 0xb0 ;  /* 0x000000b006157836 */ /* 0x000fe40000000000 */
[----:B------:R-:W-:Y:S02]  /*4bf0*/  IMAD R11, R16, R7, R11 ;  /* 0x00000007100b7224 */ /* 0x000fe400078e020b */
[----:B------:R-:W-:Y:S01]  /*4c00*/  IMAD.MOV R15, RZ, RZ, -R2 ;  /* 0x000000ffff0f7224 */ /* 0x000fe200078e0a02 */
[----:B------:R-:W-:Y:S01]  /*4c10*/  IABS R8, R21 ;  /* 0x0000001500087213 */ /* 0x000fe20000000000 */
[----:B------:R-:W-:Y:S01]  /*4c20*/  @!P3 IMAD.IADD R14, R14, 0x1, -R16 ;  /* 0x000000010e0eb824 */ /* 0x000fe200078e0a10 */
[C---:B------:R-:W-:Y:S01]  /*4c30*/  ISETP.GT.U32.AND P3, PT, R16.reuse, R11, PT ;  /* 0x0000000b1000720c */ /* 0x040fe20003f64070 */
[----:B------:R-:W-:-:S02]  /*4c40*/  IMAD R9, R16, R15, R9 ;  /* 0x0000000f10097224 */ /* 0x000fc400078e0209 */
[--C-:B------:R-:W-:Y:S02]  /*4c50*/  @!P5 IMAD.IADD R17, R17, 0x1, -R16.reuse ;  /* 0x000000011111d824 */ /* 0x100fe400078e0a10 */
[----:B------:R-:W-:Y:S01]  /*4c60*/  @!P6 IMAD.IADD R12, R12, 0x1, -R16 ;  /* 0x000000010c0ce824 */ /* 0x000fe200078e0a10 */
[----:B------:R-:W-:Y:S01]  /*4c70*/  ISETP.GT.U32.AND P5, PT, R16, R9, PT ;  /* 0x000000091000720c */ /* 0x000fe20003fa4070 */
[----:B------:R-:W-:Y:S01]  /*4c80*/  IMAD.HI.U32 R7, R4, R8, RZ ;  /* 0x0000000804077227 */ /* 0x000fe200078e00ff */
[----:B------:R-:W-:-:S03]  /*4c90*/  ISETP.GT.U32.AND P6, PT, R16, R17, PT ;  /* 0x000000111000720c */ /* 0x000fc60003fc4070 */
[----:B------:R-:W-:Y:S02]  /*4ca0*/  IMAD.MOV R7, RZ, RZ, -R7 ;  /* 0x000000ffff077224 */ /* 0x000fe400078e0a07 */
[----:B0-----:R-:W-:Y:S02]  /*4cb0*/  IMAD.MOV.U32 R3, RZ, RZ, R0 ;  /* 0x000000ffff037224 */ /* 0x001fe400078e0000 */
[----:B------:R-:W-:Y:S02]  /*4cc0*/  VIADD R13, R6, 0xac ;  /* 0x000000ac060d7836 */ /* 0x000fe40000000000 */
[C---:B------:R-:W-:Y:S02]  /*4cd0*/  IMAD R8, R16.reuse, R7, R8 ;  /* 0x0000000710087224 */ /* 0x040fe400078e0208 */
[----:B------:R-:W-:Y:S01]  /*4ce0*/  @!P3 IMAD.IADD R11, R11, 0x1, -R16 ;  /* 0x000000010b0bb824 */ /* 0x000fe200078e0a10 */
[----:B------:R-:W-:Y:S01]  /*4cf0*/  ISETP.GT.U32.AND P3, PT, R16, R12, PT ;  /* 0x0000000c1000720c */ /* 0x000fe20003f64070 */
[----:B------:R-:W-:Y:S01]  /*4d00*/  @!P4 IMAD.MOV R3, RZ, RZ, -R3 ;  /* 0x000000ffff03c224 */ /* 0x000fe200078e0a03 */
[----:B------:R-:W-:Y:S01]  /*4d10*/  IABS R5, R13 ;  /* 0x0000000d00057213 */ /* 0x000fe20000000000 */
[----:B------:R-:W-:-:S02]  /*4d20*/  VIADD R18, R6, 0xa8 ;  /* 0x000000a806127836 */ /* 0x000fc40000000000 */
[--C-:B------:R-:W-:Y:S01]  /*4d30*/  @!P5 IMAD.IADD R9, R9, 0x1, -R16.reuse ;  /* 0x000000010909d824 */ /* 0x100fe200078e0a10 */
[C---:B------:R-:W-:Y:S01]  /*4d40*/  ISETP.GT.U32.AND P5, PT, R16.reuse, R11, PT ;  /* 0x0000000b1000720c */ /* 0x040fe20003fa4070 */
[----:B------:R-:W-:Y:S01]  /*4d50*/  @!P6 IMAD.IADD R17, R17, 0x1, -R16 ;  /* 0x000000011111e824 */ /* 0x000fe200078e0a10 */
[----:B------:R-:W-:Y:S01]  /*4d60*/  ISETP.GT.U32.AND P6, PT, R16, R8, PT ;  /* 0x000000081000720c */ /* 0x000fe20003fc4070 */
[----:B------:R0:W-:Y:S01]  /*4d70*/  STL [R1+0xec], R3 ;  /* 0x0000ec0301007387 */ /* 0x0001e20000100800 */
[----:B------:R-:W-:Y:S01]  /*4d80*/  IABS R7, R18 ;  /* 0x0000001200077213 */ /* 0x000fe20000000000 */
[----:B------:R-:W-:Y:S01]  /*4d90*/  IMAD.HI.U32 R2, R4, R5, RZ ;  /* 0x0000000504027227 */ /* 0x000fe200078e00ff */
[----:B------:R-:W-:-:S03]  /*4da0*/  ISETP.GT.U32.AND P4, PT, R16, R9, PT ;  /* 0x000000091000720c */ /* 0x000fc60003f84070 */
[----:B------:R-:W-:Y:S02]  /*4db0*/  VIADD R15, R6, 0xa0 ;  /* 0x000000a0060f7836 */ /* 0x000fe40000000000 */
[----:B------:R-:W-:Y:S02]  /*4dc0*/  IMAD.MOV R2, RZ, RZ, -R2 ;  /* 0x000000ffff027224 */ /* 0x000fe400078e0a02 */
[----:B0-----:R-:W-:Y:S01]  /*4dd0*/  IMAD.MOV.U32 R3, RZ, RZ, R14 ;  /* 0x000000ffff037224 */ /* 0x001fe200078e000e */
[----:B------:R-:W-:Y:S01]  /*4de0*/  IABS R0, R15 ;  /* 0x0000000f00007213 */ /* 0x000fe20000000000 */
[----:B------:R-:W-:Y:S01]  /*4df0*/  IMAD.HI.U32 R23, R4, R7, RZ ;  /* 0x0000000704177227 */ /* 0x000fe200078e00ff */
[----:B------:R-:W-:-:S03]  /*4e00*/  IADD3 R14, PT, PT, R6, 0x80, RZ ;  /* 0x00000080060e7810 */ /* 0x000fc60007ffe0ff */
[----:B------:R-:W-:Y:S02]  /*4e10*/  @!P0 IMAD.MOV R3, RZ, RZ, -R3 ;  /* 0x000000ffff038224 */ /* 0x000fe400078e0a03 */
[--C-:B------:R-:W-:Y:S02]  /*4e20*/  @!P3 IMAD.IADD R12, R12, 0x1, -R16.reuse ;  /* 0x000000010c0cb824 */ /* 0x100fe400078e0a10 */
[----:B------:R-:W-:Y:S01]  /*4e30*/  IMAD.MOV.U32 R10, RZ, RZ, R17 ;  /* 0x000000ffff0a7224 */ /* 0x000fe200078e0011 */
[----:B------:R0:W-:Y:S01]  /*4e40*/  STL [R1+0xdc], R3 ;  /* 0x0000dc0301007387 */ /* 0x0001e20000100800 */
[----:B------:R-:W-:Y:S02]  /*4e50*/  IMAD R5, R16, R2, R5 ;  /* 0x0000000210057224 */ /* 0x000fe400078e0205 */
[----:B------:R-:W-:Y:S02]  /*4e60*/  IMAD.MOV R23, RZ, RZ, -R23 ;  /* 0x000000ffff177224 */ /* 0x000fe400078e0a17 */
[--C-:B------:R-:W-:Y:S01]  /*4e70*/  @!P5 IMAD.IADD R11, R11, 0x1, -R16.reuse ;  /* 0x000000010b0bd824 */ /* 0x100fe200078e0a10 */
[----:B------:R-:W-:Y:S01]  /*4e80*/  ISETP.GE.AND P5, PT, R22, RZ, PT ;  /* 0x000000ff1600720c */ /* 0x000fe20003fa6270 */
[----:B------:R-:W-:Y:S01]  /*4e90*/  @!P6 IMAD.IADD R8, R8, 0x1, -R16 ;  /* 0x000000010808e824 */ /* 0x000fe200078e0a10 */
[----:B------:R-:W-:Y:S01]  /*4ea0*/  ISETP.GE.AND P6, PT, R20, RZ, PT ;  /* 0x000000ff1400720c */ /* 0x000fe20003fc6270 */
[----:B------:R-:W-:Y:S01]  /*4eb0*/  IMAD.HI.U32 R22, R4, R0, RZ ;  /* 0x0000000004167227 */ /* 0x000fe200078e00ff */
[----:B------:R-:W-:-:S02]  /*4ec0*/  ISETP.GT.U32.AND P3, PT, R16, R5, PT ;  /* 0x000000051000720c */ /* 0x000fc40003f64070 */
[C---:B------:R-:W-:Y:S01]  /*4ed0*/  ISETP.GT.U32.AND P0, PT, R16.reuse, R8, PT ;  /* 0x000000081000720c */ /* 0x040fe20003f04070 */
[----:B0-----:R-:W-:Y:S02]  /*4ee0*/  IMAD.MOV.U32 R3, RZ, RZ, R12 ;  /* 0x000000ffff037224 */ /* 0x001fe400078e000c */
[----:B------:R-:W-:Y:S02]  /*4ef0*/  @!P1 IMAD.MOV R10, RZ, RZ, -R10 ;  /* 0x000000ffff0a9224 */ /* 0x000fe400078e0a0a */
[C---:B------:R-:W-:Y:S02]  /*4f00*/  IMAD R7, R16.reuse, R23, R7 ;  /* 0x0000001710077224 */ /* 0x040fe400078e0207 */
[----:B------:R-:W-:Y:S01]  /*4f10*/  @!P2 IMAD.MOV R3, RZ, RZ, -R3 ;  /* 0x000000ffff03a224 */ /* 0x000fe200078e0a03 */
[----:B------:R0:W-:Y:S01]  /*4f20*/  STL [R1+0xd4], R10 ;  /* 0x0000d40a01007387 */ /* 0x0001e20000100800 */
[----:B------:R-:W-:Y:S01]  /*4f30*/  @!P4 IMAD.IADD R9, R9, 0x1, -R16 ;  /* 0x000000010909c824 */ /* 0x000fe200078e0a10 */
[----:B------:R-:W-:Y:S01]  /*4f40*/  ISETP.GT.U32.AND P4, PT, R16, R7, PT ;  /* 0x000000071000720c */ /* 0x000fe20003f84070 */
[----:B------:R-:W-:Y:S01]  /*4f50*/  IMAD.MOV R22, RZ, RZ, -R22 ;  /* 0x000000ffff167224 */ /* 0x000fe200078e0a16 */
[----:B------:R1:W-:Y:S01]  /*4f60*/  STL [R1+0xc8], R3 ;  /* 0x0000c80301007387 */ /* 0x0003e20000100800 */
[----:B------:R-:W-:-:S02]  /*4f70*/  VIADD R19, R6, 0xa4 ;  /* 0x000000a406137836 */ /* 0x000fc40000000000 */
[----:B------:R-:W-:Y:S02]  /*4f80*/  IMAD R0, R16, R22, R0 ;  /* 0x0000001610007224 */ /* 0x000fe400078e0200 */
[----:B------:R-:W-:Y:S01]  /*4f90*/  @!P3 IMAD.IADD R5, R5, 0x1, -R16 ;  /* 0x000000010505b824 */ /* 0x000fe200078e0a10 */
[----:B------:R-:W-:Y:S01]  /*4fa0*/  IABS R2, R19 ;  /* 0x0000001300027213 */ /* 0x000fe20000000000 */
[----:B0-----:R-:W-:Y:S01]  /*4fb0*/  IMAD.MOV.U32 R10, RZ, RZ, R11 ;  /* 0x000000ffff0a7224 */ /* 0x001fe200078e000b */
[----:B------:R-:W-:Y:S01]  /*4fc0*/  ISETP.GE.AND P3, PT, R21, RZ, PT ;  /* 0x000000ff1500720c */ /* 0x000fe20003f66270 */
[----:B------:R-:W-:Y:S01]  /*4fd0*/  VIADD R20, R6, 0x9c ;  /* 0x0000009c06147836 */ /* 0x000fe20000000000 */
[----:B------:R-:W-:Y:S01]  /*4fe0*/  ISETP.GT.U32.AND P1, PT, R16, R5, PT ;  /* 0x000000051000720c */ /* 0x000fe20003f24070 */
[----:B-1----:R-:W-:Y:S02]  /*4ff0*/  IMAD.MOV.U32 R3, RZ, RZ, R9 ;  /* 0x000000ffff037224 */ /* 0x002fe400078e0009 */
[----:B------:R-:W-:Y:S01]  /*5000*/  IMAD.HI.U32 R23, R4, R2, RZ ;  /* 0x0000000204177227 */ /* 0x000fe200078e00ff */
[----:B------:R-:W-:-:S03]  /*5010*/  IABS R21, R20 ;  /* 0x0000001400157213 */ /* 0x000fc60000000000 */
[----:B------:R-:W-:Y:S01]  /*5020*/  @!P6 IMAD.MOV R3, RZ, RZ, -R3 ;  /* 0x000000ffff03e224 */ /* 0x000fe200078e0a03 */
[----:B------:R-:W-:Y:S01]  /*5030*/  ISETP.GT.U32.AND P6, PT, R16, R0, PT ;  /* 0x000000001000720c */ /* 0x000fe20003fc4070 */
[----:B------:R-:W-:Y:S01]  /*5040*/  @!P5 IMAD.MOV R10, RZ, RZ, -R10 ;  /* 0x000000ffff0ad224 */ /* 0x000fe200078e0a0a */
[----:B------:R-:W-:Y:S01]  /*5050*/  ISETP.GE.AND P5, PT, R13, RZ, PT ;  /* 0x000000ff0d00720c */ /* 0x000fe20003fa6270 */
[--C-:B------:R-:W-:Y:S02]  /*5060*/  @!P4 IMAD.IADD R7, R7, 0x1, -R16.reuse ;  /* 0x000000010707c824 */ /* 0x100fe400078e0a10 */
[----:B------:R-:W-:Y:S01]  /*5070*/  IMAD.MOV R23, RZ, RZ, -R23 ;  /* 0x000000ffff177224 */ /* 0x000fe200078e0a17 */
[----:B------:R-:W-:Y:S01]  /*5080*/  STL [R1+0xc0], R10 ;  /* 0x0000c00a01007387 */ /* 0x000fe20000100800 */
[----:B------:R-:W-:Y:S01]  /*5090*/  @!P0 IMAD.IADD R8, R8, 0x1, -R16 ;  /* 0x0000000108088824 */ /* 0x000fe200078e0a10 */
[C---:B------:R-:W-:Y:S01]  /*50a0*/  ISETP.GT.U32.AND P2, PT, R16.reuse, R7, PT ;  /* 0x000000071000720c */ /* 0x040fe20003f44070 */
[----:B------:R-:W-:Y:S01]  /*50b0*/  IMAD R2, R16, R23, R2 ;  /* 0x0000001710027224 */ /* 0x000fe200078e0202 */
[----:B------:R0:W-:Y:S01]  /*50c0*/  STL [R1+0xb8], R3 ;  /* 0x0000b80301007387 */ /* 0x0001e20000100800 */
[----:B------:R-:W-:Y:S01]  /*50d0*/  IMAD.HI.U32 R9, R4, R21, RZ ;  /* 0x0000001504097227 */ /* 0x000fe200078e00ff */
[----:B------:R-:W-:-:S02]  /*50e0*/  ISETP.GE.AND P0, PT, R18, RZ, PT ;  /* 0x000000ff1200720c */ /* 0x000fc40003f06270 */
[----:B------:R-:W-:Y:S01]  /*50f0*/  ISETP.GT.U32.AND P4, PT, R16, R2, PT ;  /* 0x000000021000720c */ /* 0x000fe20003f84070 */
[----:B------:R-:W-:Y:S02]  /*5100*/  @!P6 IMAD.IADD R0, R0, 0x1, -R16 ;  /* 0x000000010000e824 */ /* 0x000fe400078e0a10 */
[----:B------:R-:W-:Y:S02]  /*5110*/  IMAD.MOV R9, RZ, RZ, -R9 ;  /* 0x000000ffff097224 */ /* 0x000fe400078e0a09 */
[----:B------:R-:W-:Y:S02]  /*5120*/  VIADD R11, R6, 0x94 ;  /* 0x00000094060b7836 */ /* 0x000fe40000000000 */
[----:B0-----:R-:W-:Y:S02]  /*5130*/  IMAD.MOV.U32 R3, RZ, RZ, R8 ;  /* 0x000000ffff037224 */ /* 0x001fe400078e0008 */
[----:B------:R-:W-:Y:S01]  /*5140*/  @!P2 IMAD.IADD R7, R7, 0x1, -R16 ;  /* 0x000000010707a824 */ /* 0x000fe200078e0a10 */
[----:B------:R-:W-:Y:S01]  /*5150*/  ISETP.GE.AND P2, PT, R15, RZ, PT ;  /* 0x000000ff0f00720c */ /* 0x000fe20003f46270 */
[----:B------:R-:W-:Y:S01]  /*5160*/  @!P3 IMAD.MOV R3, RZ, RZ, -R3 ;  /* 0x000000ffff03b224 */ /* 0x000fe200078e0a03 */
[C---:B------:R-:W-:Y:S01]  /*5170*/  ISETP.GT.U32.AND P3, PT, R16.reuse, R0, PT ;  /* 0x000000001000720c */ /* 0x040fe20003f64070 */
[----:B------:R-:W-:-:S02]  /*5180*/  IMAD R15, R16, R9, R21 ;  /* 0x00000009100f7224 */ /* 0x000fc400078e0215 */
[--C-:B------:R-:W-:Y:S01]  /*5190*/  @!P4 IMAD.IADD R2, R2, 0x1, -R16.reuse ;  /* 0x000000010202c824 */ /* 0x100fe200078e0a10 */
[----:B------:R0:W-:Y:S01]  /*51a0*/  STL [R1+0xb0], R3 ;  /* 0x0000b00301007387 */ /* 0x0001e20000100800 */
[--C-:B------:R-:W-:Y:S01]  /*51b0*/  @!P1 IMAD.IADD R5, R5, 0x1, -R16.reuse ;  /* 0x0000000105059824 */ /* 0x100fe200078e0a10 */
[----:B------:R-:W-:Y:S01]  /*51c0*/  ISETP.GE.AND P1, PT, R19, RZ, PT ;  /* 0x000000ff1300720c */ /* 0x000fe20003f26270 */
[----:B------:R-:W-:Y:S01]  /*51d0*/  VIADD R9, R6, 0x98 ;  /* 0x0000009806097836 */ /* 0x000fe20000000000 */
[----:B------:R-:W-:Y:S01]  /*51e0*/  ISETP.GT.U32.AND P6, PT, R16, R2, PT ;  /* 0x000000021000720c */ /* 0x000fe20003fc4070 */
[----:B------:R-:W-:Y:S01]  /*51f0*/  IMAD.MOV.U32 R10, RZ, RZ, R5 ;  /* 0x000000ffff0a7224 */ /* 0x000fe200078e0005 */
[----:B------:R-:W-:Y:S01]  /*5200*/  IABS R19, R11 ;  /* 0x0000000b00137213 */ /* 0x000fe20000000000 */
[----:B------:R-:W-:Y:S01]  /*5210*/  VIADD R8, R6, 0x90 ;  /* 0x0000009006087836 */ /* 0x000fe20000000000 */
[----:B------:R-:W-:Y:S01]  /*5220*/  IABS R17, R9 ;  /* 0x0000000900117213 */ /* 0x000fe20000000000 */
[----:B------:R-:W-:Y:S01]  /*5230*/  @!P3 IMAD.IADD R0, R0, 0x1, -R16 ;  /* 0x000000010000b824 */ /* 0x000fe200078e0a10 */
[----:B------:R-:W-:Y:S01]  /*5240*/  ISETP.GT.U32.AND P3, PT, R16, R15, PT ;  /* 0x0000000f1000720c */ /* 0x000fe20003f64070 */
[----:B0-----:R-:W-:Y:S01]  /*5250*/  IMAD.MOV.U32 R3, RZ, RZ, R7 ;  /* 0x000000ffff037224 */ /* 0x001fe200078e0007 */
[----:B------:R-:W-:Y:S01]  /*5260*/  IABS R18, R8 ;  /* 0x0000000800127213 */ /* 0x000fe20000000000 */
[----:B------:R-:W-:Y:S01]  /*5270*/  IMAD.HI.U32 R7, R4, R19, RZ ;  /* 0x0000001304077227 */ /* 0x000fe200078e00ff */
[----:B------:R-:W-:-:S03]  /*5280*/  ISETP.GE.AND P4, PT, R20, RZ, PT ;  /* 0x000000ff1400720c */ /* 0x000fc60003f86270 */
[----:B------:R-:W-:Y:S01]  /*5290*/  @!P5 IMAD.MOV R10, RZ, RZ, -R10 ;  /* 0x000000ffff0ad224 */ /* 0x000fe200078e0a0a */
[----:B------:R-:W-:Y:S01]  /*52a0*/  ISETP.GE.AND P5, PT, R9, RZ, PT ;  /* 0x000000ff0900720c */ /* 0x000fe20003fa6270 */
[----:B------:R-:W-:Y:S01]  /*52b0*/  @!P0 IMAD.MOV R3, RZ, RZ, -R3 ;  /* 0x000000ffff038224 */ /* 0x000fe200078e0a03 */
[----:B------:R-:W-:Y:S01]  /*52c0*/  ISETP.GE.AND P0, PT, R11, RZ, PT ;  /* 0x000000ff0b00720c */ /* 0x000fe20003f06270 */
[----:B------:R-:W-:Y:S01]  /*52d0*/  IMAD.HI.U32 R11, R4, R17, RZ ;  /* 0x00000011040b7227 */ /* 0x000fe200078e00ff */
[----:B------:R-:W-:Y:S03]  /*52e0*/  STL [R1+0xa8], R10 ;  /* 0x0000a80a01007387 */ /* 0x000fe60000100800 */
[----:B------:R-:W-:Y:S01]  /*52f0*/  IMAD.MOV R7, RZ, RZ, -R7 ;  /* 0x000000ffff077224 */ /* 0x000fe200078e0a07 */
[----:B------:R0:W-:Y:S01]  /*5300*/  STL [R1+0x98], R3 ;  /* 0x0000980301007387 */ /* 0x0001e20000100800 */
[----:B------:R-:W-:-:S02]  /*5310*/  @!P3 IMAD.IADD R15, R15, 0x1, -R16 ;  /* 0x000000010f0fb824 */ /* 0x000fc400078e0a10 */
[----:B------:R-:W-:Y:S02]  /*5320*/  VIADD R5, R6, 0x8c ;  /* 0x0000008c06057836 */ /* 0x000fe40000000000 */
[----:B------:R-:W-:Y:S01]  /*5330*/  @!P6 IMAD.IADD R2, R2, 0x1, -R16 ;  /* 0x000000010202e824 */ /* 0x000fe200078e0a10 */
[----:B------:R-:W-:Y:S01]  /*5340*/  ISETP.GT.U32.AND P3, PT, R16, R15, PT ;  /* 0x0000000f1000720c */ /* 0x000fe20003f64070 */
[----:B------:R-:W-:Y:S01]  /*5350*/  IMAD.MOV R11, RZ, RZ, -R11 ;  /* 0x000000ffff0b7224 */ /* 0x000fe200078e0a0b */
[----:B------:R-:W-:Y:S01]  /*5360*/  ISETP.GE.AND P6, PT, R8, RZ, PT ;  /* 0x000000ff0800720c */ /* 0x000fe20003fc6270 */
[----:B------:R-:W-:Y:S01]  /*5370*/  IMAD R19, R16, R7, R19 ;  /* 0x0000000710137224 */ /* 0x000fe200078e0213 */
[----:B------:R-:W-:Y:S01]  /*5380*/  IABS R13, R5 ;  /* 0x00000005000d7213 */ /* 0x000fe20000000000 */
[----:B0-----:R-:W-:Y:S02]  /*5390*/  IMAD.MOV.U32 R3, RZ, RZ, R0 ;  /* 0x000000ffff037224 */ /* 0x001fe400078e0000 */
[----:B------:R-:W-:-:S04]  /*53a0*/  IMAD.HI.U32 R8, R4, R18, RZ ;  /* 0x0000001204087227 */ /* 0x000fc800078e00ff */
[C---:B------:R-:W-:Y:S02]  /*53b0*/  IMAD R17, R16.reuse, R11, R17 ;  /* 0x0000000b10117224 */ /* 0x040fe400078e0211 */
[----:B------:R-:W-:Y:S02]  /*53c0*/  IMAD.MOV.U32 R10, RZ, RZ, R2 ;  /* 0x000000ffff0a7224 */ /* 0x000fe400078e0002 */
[----:B------:R-:W-:Y:S01]  /*53d0*/  @!P2 IMAD.MOV R3, RZ, RZ, -R3 ;  /* 0x000000ffff03a224 */ /* 0x000fe200078e0a03 */
[----:B------:R-:W-:Y:S01]  /*53e0*/  ISETP.GT.U32.AND P2, PT, R16, R19, PT ;  /* 0x000000131000720c */ /* 0x000fe20003f44070 */
[----:B------:R-:W-:Y:S02]  /*53f0*/  VIADD R9, R6, 0x88 ;  /* 0x0000008806097836 */ /* 0x000fe40000000000 */
[----:B------:R-:W-:Y:S02]  /*5400*/  IMAD.MOV R8, RZ, RZ, -R8 ;  /* 0x000000ffff087224 */ /* 0x000fe400078e0a08 */
[----:B------:R-:W-:Y:S01]  /*5410*/  @!P1 IMAD.MOV R10, RZ, RZ, -R10 ;  /* 0x000000ffff0a9224 */ /* 0x000fe200078e0a0a */
[----:B------:R-:W-:Y:S01]  /*5420*/  ISETP.GT.U32.AND P1, PT, R16, R17, PT ;  /* 0x000000111000720c */ /* 0x000fe20003f24070 */
[----:B------:R-:W-:Y:S01]  /*5430*/  IMAD.HI.U32 R7, R4, R13, RZ ;  /* 0x0000000d04077227 */ /* 0x000fe200078e00ff */
[----:B------:R-:W-:-:S02]  /*5440*/  IABS R12, R9 ;  /* 0x00000009000c7213 */ /* 0x000fc40000000000 */
[----:B------:R-:W-:Y:S01]  /*5450*/  STL [R1+0x8c], R10 ;  /* 0x00008c0a01007387 */ /* 0x000fe20000100800 */
[----:B------:R-:W-:Y:S02]  /*5460*/  IMAD R18, R16, R8, R18 ;  /* 0x0000000810127224 */ /* 0x000fe400078e0212 */
[----:B------:R-:W-:Y:S01]  /*5470*/  IMAD.MOV R7, RZ, RZ, -R7 ;  /* 0x000000ffff077224 */ /* 0x000fe200078e0a07 */
[----:B------:R0:W-:Y:S01]  /*5480*/  STL [R1+0x7c], R3 ;  /* 0x00007c0301007387 */ /* 0x0001e20000100800 */
[----:B------:R-:W-:Y:S02]  /*5490*/  VIADD R2, R6, 0x84 ;  /* 0x0000008406027836 */ /* 0x000fe40000000000 */
[----:B------:R-:W-:Y:S01]  /*54a0*/  @!P3 IMAD.IADD R15, R15, 0x1, -R16 ;  /* 0x000000010f0fb824 */ /* 0x000fe200078e0a10 */
[----:B------:R-:W-:Y:S01]  /*54b0*/  ISETP.GT.U32.AND P3, PT, R16, R18, PT ;  /* 0x000000121000720c */ /* 0x000fe20003f64070 */
[----:B------:R-:W-:-:S04]  /*54c0*/  IMAD.HI.U32 R8, R4, R12, RZ ;  /* 0x0000000c04087227 */ /* 0x000fc800078e00ff */
[C---:B------:R-:W-:Y:S01]  /*54d0*/  IMAD R13, R16.reuse, R7, R13 ;  /* 0x00000007100d7224 */ /* 0x040fe200078e020d */
[----:B------:R-:W-:Y:S01]  /*54e0*/  IABS R7, R2 ;  /* 0x0000000200077213 */ /* 0x000fe20000000000 */
[----:B------:R-:W-:Y:S02]  /*54f0*/  @!P2 IMAD.IADD R19, R19, 0x1, -R16 ;  /* 0x000000011313a824 */ /* 0x000fe400078e0a10 */
[----:B0-----:R-:W-:Y:S02]  /*5500*/  IMAD.MOV.U32 R3, RZ, RZ, R15 ;  /* 0x000000ffff037224 */ /* 0x001fe400078e000f */
[----:B------:R-:W-:Y:S01]  /*5510*/  IMAD.MOV R0, RZ, RZ, -R8 ;  /* 0x000000ffff007224 */ /* 0x000fe200078e0a08 */
[----:B------:R-:W-:Y:S01]  /*5520*/  IABS R8, R14 ;  /* 0x0000000e00087213 */ /* 0x000fe20000000000 */
[----:B------:R-:W-:Y:S01]  /*5530*/  @!P1 IMAD.IADD R17, R17, 0x1, -R16 ;  /* 0x0000000111119824 */ /* 0x000fe200078e0a10 */
[C---:B------:R-:W-:Y:S01]  /*5540*/  ISETP.GT.U32.AND P1, PT, R16.reuse, R13, PT ;  /* 0x0000000d1000720c */ /* 0x040fe20003f24070 */
[----:B------:R-:W-:Y:S01]  /*5550*/  @!P4 IMAD.MOV R3, RZ, RZ, -R3 ;  /* 0x000000ffff03c224 */ /* 0x000fe200078e0a03 */
[C---:B------:R-:W-:Y:S01]  /*5560*/  ISETP.GT.U32.AND P4, PT, R16.reuse, R19, PT ;  /* 0x000000131000720c */ /* 0x040fe20003f84070 */
[C---:B------:R-:W-:Y:S01]  /*5570*/  IMAD R12, R16.reuse, R0, R12 ;  /* 0x00000000100c7224 */ /* 0x040fe200078e020c */
[----:B------:R-:W-:Y:S01]  /*5580*/  ISETP.GT.U32.AND P2, PT, R16, R17, PT ;  /* 0x000000111000720c */ /* 0x000fe20003f44070 */
[----:B------:R-:W-:Y:S01]  /*5590*/  IMAD.HI.U32 R0, R4, R7, RZ ;  /* 0x0000000704007227 */ /* 0x000fe200078e00ff */
[----:B------:R0:W-:Y:S03]  /*55a0*/  STL [R1+0x78], R3 ;  /* 0x0000780301007387 */ /* 0x0001e60000100800 */
[----:B------:R-:W-:-:S02]  /*55b0*/  IMAD.MOV R0, RZ, RZ, -R0 ;  /* 0x000000ffff007224 */ /* 0x000fc400078e0a00 */
[--C-:B------:R-:W-:Y:S02]  /*55c0*/  @!P3 IMAD.IADD R18, R18, 0x1, -R16.reuse ;  /* 0x000000011212b824 */ /* 0x100fe400078e0a10 */
[C---:B------:R-:W-:Y:S02]  /*55d0*/  IMAD R7, R16.reuse, R0, R7 ;  /* 0x0000000010077224 */ /* 0x040fe400078e0207 */
[--C-:B------:R-:W-:Y:S01]  /*55e0*/  @!P1 IMAD.IADD R13, R13, 0x1, -R16.reuse ;  /* 0x000000010d0d9824 */ /* 0x100fe200078e0a10 */
[C---:B------:R-:W-:Y:S01]  /*55f0*/  ISETP.GT.U32.AND P3, PT, R16.reuse, R18, PT ;  /* 0x000000121000720c */ /* 0x040fe20003f64070 */
[----:B------:R-:W-:Y:S01]  /*5600*/  @!P4 IMAD.IADD R19, R19, 0x1, -R16 ;  /* 0x000000011313c824 */ /* 0x000fe200078e0a10 */
[----:B------:R-:W-:Y:S01]  /*5610*/  ISETP.GT.U32.AND P4, PT, R16, R7, PT ;  /* 0x000000071000720c */ /* 0x000fe20003f84070 */
[----:B------:R-:W-:Y:S01]  /*5620*/  IMAD.HI.U32 R15, R4, R8, RZ ;  /* 0x00000008040f7227 */ /* 0x000fe200078e00ff */
[----:B------:R-:W-:-:S03]  /*5630*/  ISETP.GT.U32.AND P1, PT, R16, R13, PT ;  /* 0x0000000d1000720c */ /* 0x000fc60003f24070 */
[--C-:B------:R-:W-:Y:S01]  /*5640*/  @!P2 IMAD.IADD R17, R17, 0x1, -R16.reuse ;  /* 0x000000011111a824 */ /* 0x100fe200078e0a10 */
[----:B------:R-:W-:Y:S01]  /*5650*/  ISETP.GT.U32.AND P2, PT, R16, R12, PT ;  /* 0x0000000c1000720c */ /* 0x000fe20003f44070 */
[----:B------:R-:W-:Y:S02]  /*5660*/  VIADD R0, R6, 0x78 ;  /* 0x0000007806007836 */ /* 0x000fe40000000000 */
[----:B------:R-:W-:Y:S02]  /*5670*/  IMAD.MOV R15, RZ, RZ, -R15 ;  /* 0x000000ffff0f7224 */ /* 0x000fe400078e0a0f */
[----:B------:R-:W-:Y:S02]  /*5680*/  IMAD.MOV.U32 R10, RZ, RZ, R17 ;  /* 0x000000ffff0a7224 */ /* 0x000fe400078e0011 */
[----:B------:R-:W-:Y:S01]  /*5690*/  @!P3 IMAD.IADD R18, R18, 0x1, -R16 ;  /* 0x000000011212b824 */ /* 0x000fe200078e0a10 */
[----:B------:R-:W-:Y:S01]  /*56a0*/  ISETP.GE.AND P3, PT, R5, RZ, PT ;  /* 0x000000ff0500720c */ /* 0x000fe20003f66270 */
[----:B0-----:R-:W-:-:S02]  /*56b0*/  IMAD.MOV.U32 R3, RZ, RZ, R19 ;  /* 0x000000ffff037224 */ /* 0x001fc400078e0013 */
[----:B------:R-:W-:Y:S01]  /*56c0*/  IMAD R5, R16, R15, R8 ;  /* 0x0000000f10057224 */ /* 0x000fe200078e0208 */
[----:B------:R-:W-:Y:S01]  /*56d0*/  IABS R15, R0 ;  /* 0x00000000000f7213 */ /* 0x000fe20000000000 */
[----:B------:R-:W-:Y:S01]  /*56e0*/  @!P4 IMAD.IADD R7, R7, 0x1, -R16 ;  /* 0x000000010707c824 */ /* 0x000fe200078e0a10 */
[----:B------:R-:W-:Y:S01]  /*56f0*/  ISETP.GE.AND P4, PT, R2, RZ, PT ;  /* 0x000000ff0200720c */ /* 0x000fe20003f86270 */
[----:B------:R-:W-:Y:S02]  /*5700*/  @!P5 IMAD.MOV R10, RZ, RZ, -R10 ;  /* 0x000000ffff0ad224 */ /* 0x000fe400078e0a0a */
[----:B------:R-:W-:Y:S01]  /*5710*/  @!P0 IMAD.MOV R3, RZ, RZ, -R3 ;  /* 0x000000ffff038224 */ /* 0x000fe200078e0a03 */
[----:B------:R-:W-:Y:S01]  /*5720*/  ISETP.GT.U32.AND P0, PT, R16, R7, PT ;  /* 0x000000071000720c */ /* 0x000fe20003f04070 */
[----:B------:R-:W-:Y:S01]  /*5730*/  @!P1 IMAD.IADD R13, R13, 0x1, -R16 ;  /* 0x000000010d0d9824 */ /* 0x000fe200078e0a10 */
[----:B------:R-:W-:Y:S01]  /*5740*/  STL [R1+0x74], R10 ;  /* 0x0000740a01007387 */ /* 0x000fe20000100800 */
[----:B------:R-:W-:Y:S01]  /*5750*/  VIADD R11, R6, 0x7c ;  /* 0x0000007c060b7836 */ /* 0x000fe20000000000 */
[----:B------:R-:W-:Y:S01]  /*5760*/  ISETP.GT.U32.AND P1, PT, R16, R5, PT ;  /* 0x000000051000720c */ /* 0x000fe20003f24070 */
[----:B------:R-:W-:Y:S01]  /*5770*/  IMAD.HI.U32 R17, R4, R15, RZ ;  /* 0x0000000f04117227 */ /* 0x000fe200078e00ff */
[----:B------:R0:W-:Y:S02]  /*5780*/  STL [R1+0x6c], R3 ;  /* 0x00006c0301007387 */ /* 0x0001e40000100800 */
[----:B------:R-:W-:Y:S01]  /*5790*/  IABS R20, R11 ;  /* 0x0000000b00147213 */ /* 0x000fe20000000000 */
[----:B------:R-:W-:-:S02]  /*57a0*/  IMAD.MOV R17, RZ, RZ, -R17 ;  /* 0x000000ffff117224 */ /* 0x000fc400078e0a11 */
[----:B------:R-:W-:Y:S01]  /*57b0*/  @!P2 IMAD.IADD R12, R12, 0x1, -R16 ;  /* 0x000000010c0ca824 */ /* 0x000fe200078e0a10 */
[----:B------:R-:W-:Y:S01]  /*57c0*/  ISETP.GE.AND P2, PT, R9, RZ, PT ;  /* 0x000000ff0900720c */ /* 0x000fe20003f46270 */
[----:B------:R-:W-:-:S04]  /*57d0*/  IMAD.HI.U32 R21, R4, R20, RZ ;  /* 0x0000001404157227 */ /* 0x000fc800078e00ff */
[----:B0-----:R-:W-:Y:S02]  /*57e0*/  IMAD.MOV.U32 R3, RZ, RZ, R13 ;  /* 0x000000ffff037224 */ /* 0x001fe400078e000d */
[----:B------:R-:W-:Y:S02]  /*57f0*/  @!P0 IMAD.IADD R7, R7, 0x1, -R16 ;  /* 0x0000000107078824 */ /* 0x000fe400078e0a10 */
[----:B------:R-:W-:Y:S01]  /*5800*/  @!P3 IMAD.MOV R3, RZ, RZ, -R3 ;  /* 0x000000ffff03b224 */ /* 0x000fe200078e0a03 */
[----:B------:R-:W-:Y:S01]  /*5810*/  ISETP.GE.AND P3, PT, R14, RZ, PT ;  /* 0x000000ff0e00720c */ /* 0x000fe20003f66270 */
[C---:B------:R-:W-:Y:S02]  /*5820*/  IMAD R14, R16.reuse, R17, R15 ;  /* 0x00000011100e7224 */ /* 0x040fe400078e020f */
[----:B------:R-:W-:Y:S02]  /*5830*/  IMAD.MOV R21, RZ, RZ, -R21 ;  /* 0x000000ffff157224 */ /* 0x000fe400078e0a15 */
[----:B------:R-:W-:Y:S01]  /*5840*/  IMAD.MOV.U32 R10, RZ, RZ, R18 ;  /* 0x000000ffff0a7224 */ /* 0x000fe200078e0012 */
[C---:B------:R-:W-:Y:S01]  /*5850*/  ISETP.GT.U32.AND P0, PT, R16.reuse, R14, PT ;  /* 0x0000000e1000720c */ /* 0x040fe20003f04070 */
[----:B------:R-:W-:Y:S01]  /*5860*/  @!P1 IMAD.IADD R5, R5, 0x1, -R16 ;  /* 0x0000000105059824 */ /* 0x000fe200078e0a10 */
[C---:B------:R-:W-:Y:S01]  /*5870*/  ISETP.GT.U32.AND P1, PT, R16.reuse, R12, PT ;  /* 0x0000000c1000720c */ /* 0x040fe20003f24070 */
[----:B------:R-:W-:-:S02]  /*5880*/  IMAD R2, R16, R21, R20 ;  /* 0x0000001510027224 */ /* 0x000fc400078e0214 */
[----:B------:R-:W-:Y:S01]  /*5890*/  @!P6 IMAD.MOV R10, RZ, RZ, -R10 ;  /* 0x000000ffff0ae224 */ /* 0x000fe200078e0a0a */
[----:B------:R-:W-:Y:S01]  /*58a0*/  ISETP.GT.U32.AND P5, PT, R16, R5, PT ;  /* 0x000000051000720c */ /* 0x000fe20003fa4070 */
[----:B------:R-:W-:Y:S01]  /*58b0*/  VIADD R8, R6, 0x74 ;  /* 0x0000007406087836 */ /* 0x000fe20000000000 */
[----:B------:R-:W-:Y:S01]  /*58c0*/  ISETP.GT.U32.AND P6, PT, R16, R2, PT ;  /* 0x000000021000720c */ /* 0x000fe20003fc4070 */
[----:B------:R-:W-:Y:S01]  /*58d0*/  VIADD R22, R6, 0x48 ;  /* 0x0000004806167836 */ /* 0x000fe20000000000 */
[----:B------:R0:W-:Y:S02]  /*58e0*/  STL [R1+0x64], R10 ;  /* 0x0000640a01007387 */ /* 0x0001e40000100800 */
[----:B------:R-:W-:Y:S01]  /*58f0*/  IABS R9, R8 ;  /* 0x0000000800097213 */ /* 0x000fe20000000000 */
[--C-:B------:R-:W-:Y:S01]  /*5900*/  @!P0 IMAD.IADD R14, R14, 0x1, -R16.reuse ;  /* 0x000000010e0e8824 */ /* 0x100fe200078e0a10 */
[----:B------:R1:W-:Y:S01]  /*5910*/  STL [R1+0x60], R3 ;  /* 0x0000600301007387 */ /* 0x0003e20000100800 */
[----:B------:R-:W-:Y:S01]  /*5920*/  @!P1 IMAD.IADD R12, R12, 0x1, -R16 ;  /* 0x000000010c0c9824 */ /* 0x000fe200078e0a10 */
[----:B------:R-:W-:Y:S01]  /*5930*/  ISETP.GE.AND P1, PT, R11, RZ, PT ;  /* 0x000000ff0b00720c */ /* 0x000fe20003f26270 */
[----:B------:R-:W-:-:S04]  /*5940*/  IMAD.HI.U32 R13, R4, R9, RZ ;  /* 0x00000009040d7227 */ /* 0x000fc800078e00ff */
[----:B0-----:R-:W-:Y:S02]  /*5950*/  IMAD.MOV.U32 R10, RZ, RZ, R7 ;  /* 0x000000ffff0a7224 */ /* 0x001fe400078e0007 */
[----:B------:R-:W-:Y:S02]  /*5960*/  IMAD.MOV R13, RZ, RZ, -R13 ;  /* 0x000000ffff0d7224 */ /* 0x000fe400078e0a0d */
[----:B------:R-:W-:Y:S01]  /*5970*/  @!P4 IMAD.MOV R10, RZ, RZ, -R10 ;  /* 0x000000ffff0ac224 */ /* 0x000fe200078e0a0a */
[----:B------:R-:W-:Y:S01]  /*5980*/  ISETP.GT.U32.AND P4, PT, R16, R14, PT ;  /* 0x0000000e1000720c */ /* 0x000fe20003f84070 */
[----:B-1----:R-:W-:Y:S02]  /*5990*/  IMAD.MOV.U32 R3, RZ, RZ, R12 ;  /* 0x000000ffff037224 */ /* 0x002fe400078e000c */
[--C-:B------:R-:W-:Y:S02]  /*59a0*/  @!P6 IMAD.IADD R2, R2, 0x1, -R16.reuse ;  /* 0x000000010202e824 */ /* 0x100fe400078e0a10 */
[--C-:B------:R-:W-:Y:S01]  /*59b0*/  @!P5 IMAD.IADD R5, R5, 0x1, -R16.reuse ;  /* 0x000000010505d824 */ /* 0x100fe200078e0a10 */
[----:B------:R-:W-:Y:S01]  /*59c0*/  ISETP.GE.AND P5, PT, R0, RZ, PT ;  /* 0x000000ff0000720c */ /* 0x000fe20003fa6270 */
[----:B------:R-:W-:Y:S01]  /*59d0*/  @!P2 IMAD.MOV R3, RZ, RZ, -R3 ;  /* 0x000000ffff03a224 */ /* 0x000fe200078e0a03 */
[C---:B------:R-:W-:Y:S01]  /*59e0*/  ISETP.GT.U32.AND P6, PT, R16.reuse, R2, PT ;  /* 0x000000021000720c */ /* 0x040fe20003fc4070 */
[----:B------:R-:W-:Y:S01]  /*59f0*/  IMAD R0, R16, R13, R9 ;  /* 0x0000000d10007224 */ /* 0x000fe200078e0209 */
[----:B------:R-:W-:Y:S01]  /*5a00*/  ISETP.GE.AND P2, PT, R8, RZ, PT ;  /* 0x000000ff0800720c */ /* 0x000fe20003f46270 */
[----:B------:R-:W-:Y:S01]  /*5a10*/  VIADD R9, R6, 0x70 ;  /* 0x0000007006097836 */ /* 0x000fe20000000000 */
[----:B------:R0:W-:Y:S01]  /*5a20*/  STL [R1+0x58], R3 ;  /* 0x0000580301007387 */ /* 0x0001e20000100800 */
[----:B------:R-:W-:Y:S01]  /*5a30*/  @!P4 IMAD.IADD R14, R14, 0x1, -R16 ;  /* 0x000000010e0ec824 */ /* 0x000fe200078e0a10 */
[----:B------:R-:W-:Y:S01]  /*5a40*/  ISETP.GT.U32.AND P4, PT, R16, R0, PT ;  /* 0x000000001000720c */ /* 0x000fe20003f84070 */
[C---:B------:R-:W-:Y:S01]  /*5a50*/  VIADD R8, R6.reuse, 0x6c ;  /* 0x0000006c06087836 */ /* 0x040fe20000000000 */
[----:B------:R-:W-:Y:S01]  /*5a60*/  IABS R20, R9 ;  /* 0x0000000900147213 */ /* 0x000fe20000000000 */
[C---:B------:R-:W-:Y:S01]  /*5a70*/  VIADD R7, R6.reuse, 0x68 ;  /* 0x0000006806077836 */ /* 0x040fe20000000000 */
[----:B------:R-:W-:Y:S01]  /*5a80*/  ISETP.GE.AND P0, PT, R9, RZ, PT ;  /* 0x000000ff0900720c */ /* 0x000fe20003f06270 */
[----:B------:R-:W-:Y:S01]  /*5a90*/  STL [R1+0x40], R10 ;  /* 0x0000400a01007387 */ /* 0x000fe20000100800 */
[----:B------:R-:W-:-:S02]  /*5aa0*/  VIADD R12, R6, 0x60 ;  /* 0x00000060060c7836 */ /* 0x000fc40000000000 */
[----:B0-----:R-:W-:Y:S01]  /*5ab0*/  IMAD.MOV.U32 R3, RZ, RZ, R5 ;  /* 0x000000ffff037224 */ /* 0x001fe200078e0005 */
[----:B------:R-:W-:Y:S01]  /*5ac0*/  IABS R9, R7 ;  /* 0x0000000700097213 */ /* 0x000fe20000000000 */
[----:B------:R-:W-:Y:S01]  /*5ad0*/  IMAD.HI.U32 R17, R4, R20, RZ ;  /* 0x0000001404117227 */ /* 0x000fe200078e00ff */
[----:B------:R-:W-:-:S03]  /*5ae0*/  IABS R13, R12 ;  /* 0x0000000c000d7213 */ /* 0x000fc60000000000 */
[----:B------:R-:W-:Y:S01]  /*5af0*/  @!P3 IMAD.MOV R3, RZ, RZ, -R3 ;  /* 0x000000ffff03b224 */ /* 0x000fe200078e0a03 */
[----:B------:R-:W-:Y:S01]  /*5b00*/  ISETP.GE.AND P3, PT, R8, RZ, PT ;  /* 0x000000ff0800720c */ /* 0x000fe20003f66270 */
[--C-:B------:R-:W-:Y:S01]  /*5b10*/  @!P6 IMAD.IADD R2, R2, 0x1, -R16.reuse ;  /* 0x000000010202e824 */ /* 0x100fe200078e0a10 */
[----:B------:R-:W-:Y:S01]  /*5b20*/  IABS R8, R8 ;  /* 0x0000000800087213 */ /* 0x000fe20000000000 */
[----:B------:R-:W-:Y:S01]  /*5b30*/  IMAD.MOV R17, RZ, RZ, -R17 ;  /* 0x000000ffff117224 */ /* 0x000fe200078e0a11 */
[----:B------:R-:W-:Y:S01]  /*5b40*/  ISETP.GE.AND P6, PT, R7, RZ, PT ;  /* 0x000000ff0700720c */ /* 0x000fe20003fc6270 */
[----:B------:R0:W-:Y:S01]  /*5b50*/  STL [R1+0x80], R3 ;  /* 0x0000800301007387 */ /* 0x0001e20000100800 */
[----:B------:R-:W-:Y:S02]  /*5b60*/  @!P4 IMAD.IADD R0, R0, 0x1, -R16 ;  /* 0x000000010000c824 */ /* 0x000fe400078e0a10 */
[----:B------:R-:W-:Y:S02]  /*5b70*/  IMAD.MOV.U32 R7, RZ, RZ, R8 ;  /* 0x000000ffff077224 */ /* 0x000fe400078e0008 */
[C---:B------:R-:W-:Y:S01]  /*5b80*/  IMAD R20, R16.reuse, R17, R20 ;  /* 0x0000001110147224 */ /* 0x040fe200078e0214 */
[----:B------:R-:W-:Y:S01]  /*5b90*/  ISETP.GT.U32.AND P4, PT, R16, R0, PT ;  /* 0x000000001000720c */ /* 0x000fe20003f84070 */
[----:B------:R-:W-:-:S04]  /*5ba0*/  IMAD.HI.U32 R15, R4, R7, RZ ;  /* 0x00000007040f7227 */ /* 0x000fc800078e00ff */
[----:B0-----:R-:W-:Y:S02]  /*5bb0*/  IMAD.MOV.U32 R3, RZ, RZ, R2 ;  /* 0x000000ffff037224 */ /* 0x001fe400078e0002 */
[----:B------:R-:W-:Y:S02]  /*5bc0*/  VIADD R8, R6, 0x64 ;  /* 0x0000006406087836 */ /* 0x000fe40000000000 */
[----:B------:R-:W-:Y:S01]  /*5bd0*/  @!P1 IMAD.MOV R3, RZ, RZ, -R3 ;  /* 0x000000ffff039224 */ /* 0x000fe200078e0a03 */
[----:B------:R-:W-:Y:S01]  /*5be0*/  ISETP.GT.U32.AND P1, PT, R16, R20, PT ;  /* 0x000000141000720c */ /* 0x000fe20003f24070 */
[----:B------:R-:W-:Y:S01]  /*5bf0*/  IMAD.HI.U32 R5, R4, R9, RZ ;  /* 0x0000000904057227 */ /* 0x000fe200078e00ff */
[----:B------:R-:W-:Y:S02]  /*5c00*/  IABS R11, R8 ;  /* 0x00000008000b7213 */ /* 0x000fe40000000000 */
[----:B------:R0:W-:Y:S01]  /*5c10*/  STL [R1+0xc], R3 ;  /* 0x00000c0301007387 */ /* 0x0001e20000100800 */
[----:B------:R-:W-:-:S02]  /*5c20*/  IMAD.MOV R15, RZ, RZ, -R15 ;  /* 0x000000ffff0f7224 */ /* 0x000fc400078e0a0f */
[----:B------:R-:W-:Y:S02]  /*5c30*/  IMAD.MOV R5, RZ, RZ, -R5 ;  /* 0x000000ffff057224 */ /* 0x000fe400078e0a05 */
[C---:B------:R-:W-:Y:S02]  /*5c40*/  IMAD R7, R16.reuse, R15, R7 ;  /* 0x0000000f10077224 */ /* 0x040fe400078e0207 */
[----:B------:R-:W-:Y:S02]  /*5c50*/  IMAD R9, R16, R5, R9 ;  /* 0x0000000510097224 */ /* 0x000fe400078e0209 */
[----:B------:R-:W-:-:S04]  /*5c60*/  IMAD.HI.U32 R5, R4, R11, RZ ;  /* 0x0000000b04057227 */ /* 0x000fc800078e00ff */
[----:B0-----:R-:W-:Y:S02]  /*5c70*/  IMAD.MOV.U32 R3, RZ, RZ, R14 ;  /* 0x000000ffff037224 */ /* 0x001fe400078e000e */
[----:B------:R-:W-:Y:S02]  /*5c80*/  IMAD.MOV R5, RZ, RZ, -R5 ;  /* 0x000000ffff057224 */ /* 0x000fe400078e0a05 */
[----:B------:R-:W-:Y:S01]  /*5c90*/  @!P5 IMAD.MOV R3, RZ, RZ, -R3 ;  /* 0x000000ffff03d224 */ /* 0x000fe200078e0a03 */
[----:B------:R-:W-:Y:S01]  /*5ca0*/  ISETP.GT.U32.AND P5, PT, R16, R7, PT ;  /* 0x000000071000720c */ /* 0x000fe20003fa4070 */
[--C-:B------:R-:W-:Y:S01]  /*5cb0*/  @!P4 IMAD.IADD R0, R0, 0x1, -R16.reuse ;  /* 0x000000010000c824 */ /* 0x100fe200078e0a10 */
[----:B------:R-:W-:Y:S01]  /*5cc0*/  ISETP.GT.U32.AND P4, PT, R16, R9, PT ;  /* 0x000000091000720c */ /* 0x000fe20003f84070 */
[----:B------:R-:W-:Y:S01]  /*5cd0*/  @!P1 IMAD.IADD R20, R20, 0x1, -R16 ;  /* 0x0000000114149824 */ /* 0x000fe200078e0a10 */
[----:B------:R0:W-:Y:S01]  /*5ce0*/  STL [R1+0x8], R3 ;  /* 0x0000080301007387 */ /* 0x0001e20000100800 */
[----:B------:R-:W-:-:S02]  /*5cf0*/  IMAD R11, R16, R5, R11 ;  /* 0x00000005100b7224 */ /* 0x000fc400078e020b */
[----:B------:R-:W-:Y:S01]  /*5d00*/  VIADD R15, R6, 0x5c ;  /* 0x0000005c060f7836 */ /* 0x000fe20000000000 */
[----:B------:R-:W-:Y:S01]  /*5d10*/  ISETP.GT.U32.AND P1, PT, R16, R20, PT ;  /* 0x000000141000720c */ /* 0x000fe20003f24070 */
[----:B------:R-:W-:-:S03]  /*5d20*/  IMAD.HI.U32 R2, R4, R13, RZ ;  /* 0x0000000d04027227 */ /* 0x000fc600078e00ff */
[----:B------:R-:W-:Y:S01]  /*5d30*/  IABS R14, R15 ;  /* 0x0000000f000e7213 */ /* 0x000fe20000000000 */
[----:B------:R-:W-:Y:S02]  /*5d40*/  @!P5 IMAD.IADD R7, R7, 0x1, -R16 ;  /* 0x000000010707d824 */ /* 0x000fe400078e0a10 */
[----:B0-----:R-:W-:Y:S02]  /*5d50*/  IMAD.MOV.U32 R3, RZ, RZ, R0 ;  /* 0x000000ffff037224 */ /* 0x001fe400078e0000 */
[----:B------:R-:W-:Y:S01]  /*5d60*/  IMAD.MOV R2, RZ, RZ, -R2 ;  /* 0x000000ffff027224 */ /* 0x000fe200078e0a02 */
[C---:B------:R-:W-:Y:S01]  /*5d70*/  ISETP.GT.U32.AND P5, PT, R16.reuse, R7, PT ;  /* 0x000000071000720c */ /* 0x040fe20003fa4070 */
[----:B------:R-:W-:Y:S01]  /*5d80*/  @!P2 IMAD.MOV R3, RZ, RZ, -R3 ;  /* 0x000000ffff03a224 */ /* 0x000fe200078e0a03 */
[----:B------:R-:W-:Y:S01]  /*5d90*/  ISETP.GT.U32.AND P2, PT, R16, R11, PT ;  /* 0x0000000b1000720c */ /* 0x000fe20003f44070 */
[----:B------:R-:W-:-:S03]  /*5da0*/  IMAD.HI.U32 R17, R4, R14, RZ ;  /* 0x0000000e04117227 */ /* 0x000fc600078e00ff */
[----:B------:R0:W-:Y:S01]  /*5db0*/  STL [R1+0x4], R3 ;  /* 0x0000040301007387 */ /* 0x0001e20000100800 */
[----:B------:R-:W-:Y:S02]  /*5dc0*/  @!P1 IMAD.IADD R20, R20, 0x1, -R16 ;  /* 0x0000000114149824 */ /* 0x000fe400078e0a10 */
[----:B------:R-:W-:Y:S02]  /*5dd0*/  IMAD R13, R16, R2, R13 ;  /* 0x00000002100d7224 */ /* 0x000fe400078e020d */
[----:B------:R-:W-:Y:S02]  /*5de0*/  VIADD R2, R6, 0x58 ;  /* 0x0000005806027836 */ /* 0x000fe40000000000 */
[----:B------:R-:W-:Y:S01]  /*5df0*/  IMAD.MOV R17, RZ, RZ, -R17 ;  /* 0x000000ffff117224 */ /* 0x000fe200078e0a11 */
[----:B------:R-:W-:Y:S01]  /*5e00*/  ISETP.GT.U32.AND P1, PT, R16, R13, PT ;  /* 0x0000000d1000720c */ /* 0x000fe20003f24070 */
[----:B------:R-:W-:Y:S01]  /*5e10*/  VIADD R5, R6, 0x54 ;  /* 0x0000005406057836 */ /* 0x000fe20000000000 */
[----:B------:R-:W-:Y:S01]  /*5e20*/  IABS R18, R2 ;  /* 0x0000000200127213 */ /* 0x000fe20000000000 */
[----:B0-----:R-:W-:-:S02]  /*5e30*/  IMAD.MOV.U32 R3, RZ, RZ, R20 ;  /* 0x000000ffff037224 */ /* 0x001fc400078e0014 */
[----:B------:R-:W-:Y:S01]  /*5e40*/  @!P2 IMAD.IADD R11, R11, 0x1, -R16 ;  /* 0x000000010b0ba824 */ /* 0x000fe200078e0a10 */
[----:B------:R-:W-:Y:S01]  /*5e50*/  IABS R0, R5 ;  /* 0x0000000500007213 */ /* 0x000fe20000000000 */
[----:B------:R-:W-:Y:S01]  /*5e60*/  IMAD R14, R16, R17, R14 ;  /* 0x00000011100e7224 */ /* 0x000fe200078e020e */
[----:B------:R-:W-:Y:S01]  /*5e70*/  ISETP.GE.AND P2, PT, R8, RZ, PT ;  /* 0x000000ff0800720c */ /* 0x000fe20003f46270 */
[----:B------:R-:W-:Y:S01]  /*5e80*/  @!P0 IMAD.MOV R3, RZ, RZ, -R3 ;  /* 0x000000ffff038224 */ /* 0x000fe200078e0a03 */
[C---:B------:R-:W-:Y:S01]  /*5e90*/  ISETP.GT.U32.AND P0, PT, R16.reuse, R11, PT ;  /* 0x0000000b1000720c */ /* 0x040fe20003f04070 */
[--C-:B------:R-:W-:Y:S02]  /*5ea0*/  @!P4 IMAD.IADD R9, R9, 0x1, -R16.reuse ;  /* 0x000000010909c824 */ /* 0x100fe400078e0a10 */
[----:B------:R-:W-:Y:S01]  /*5eb0*/  @!P5 IMAD.IADD R7, R7, 0x1, -R16 ;  /* 0x000000010707d824 */ /* 0x000fe200078e0a10 */
[----:B------:R-:W-:Y:S01]  /*5ec0*/  ISETP.GT.U32.AND P5, PT, R16, R14, PT ;  /* 0x0000000e1000720c */ /* 0x000fe20003fa4070 */
[----:B------:R-:W-:Y:S01]  /*5ed0*/  IMAD.HI.U32 R17, R4, R18, RZ ;  /* 0x0000001204117227 */ /* 0x000fe200078e00ff */
[----:B------:R-:W-:Y:S01]  /*5ee0*/  ISETP.GT.U32.AND P4, PT, R16, R9, PT ;  /* 0x000000091000720c */ /* 0x000fe20003f84070 */
[----:B------:R0:W-:Y:S02]  /*5ef0*/  STL [R1], R3 ;  /* 0x0000000301007387 */ /* 0x0001e40000100800 */
[----:B------:R-:W-:-:S04]  /*5f00*/  IMAD.HI.U32 R19, R4, R0, RZ ;  /* 0x0000000004137227 */ /* 0x000fc800078e00ff */
[----:B------:R-:W-:Y:S02]  /*5f10*/  IMAD.MOV R17, RZ, RZ, -R17 ;  /* 0x000000ffff117224 */ /* 0x000fe400078e0a11 */
[----:B------:R-:W-:Y:S02]  /*5f20*/  IMAD.MOV R19, RZ, RZ, -R19 ;  /* 0x000000ffff137224 */ /* 0x000fe400078e0a13 */
[----:B------:R-:W-:Y:S01]  /*5f30*/  @!P1 IMAD.IADD R13, R13, 0x1, -R16 ;  /* 0x000000010d0d9824 */ /* 0x000fe200078e0a10 */
[----:B------:R-:W-:Y:S01]  /*5f40*/  ISETP.GE.AND P1, PT, R15, RZ, PT ;  /* 0x000000ff0f00720c */ /* 0x000fe20003f26270 */
[C---:B------:R-:W-:Y:S02]  /*5f50*/  IMAD R18, R16.reuse, R17, R18 ;  /* 0x0000001110127224 */ /* 0x040fe400078e0212 */
[C---:B------:R-:W-:Y:S02]  /*5f60*/  IMAD R0, R16.reuse, R19, R0 ;  /* 0x0000001310007224 */ /* 0x040fe400078e0200 */
[--C-:B------:R-:W-:Y:S01]  /*5f70*/  @!P0 IMAD.IADD R11, R11, 0x1, -R16.reuse ;  /* 0x000000010b0b8824 */ /* 0x100fe200078e0a10 */
[----:B------:R-:W-:Y:S01]  /*5f80*/  ISETP.GT.U32.AND P0, PT, R16, R18, PT ;  /* 0x000000121000720c */ /* 0x000fe20003f04070 */
[--C-:B------:R-:W-:Y:S01]  /*5f90*/  @!P5 IMAD.IADD R14, R14, 0x1, -R16.reuse ;  /* 0x000000010e0ed824 */ /* 0x100fe200078e0a10 */
[C---:B------:R-:W-:Y:S01]  /*5fa0*/  ISETP.GT.U32.AND P5, PT, R16.reuse, R13, PT ;  /* 0x0000000d1000720c */ /* 0x040fe20003fa4070 */
[----:B------:R-:W-:Y:S01]  /*5fb0*/  @!P2 IMAD.MOV R11, RZ, RZ, -R11 ;  /* 0x000000ffff0ba224 */ /* 0x000fe200078e0a0b */
[----:B------:R-:W-:Y:S01]  /*5fc0*/  ISETP.GT.U32.AND P2, PT, R16, R0, PT ;  /* 0x000000001000720c */ /* 0x000fe20003f44070 */
[----:B------:R-:W-:Y:S01]  /*5fd0*/  @!P4 IMAD.IADD R9, R9, 0x1, -R16 ;  /* 0x000000010909c824 */ /* 0x000fe200078e0a10 */
[----:B------:R-:W-:Y:S01]  /*5fe0*/  ISETP.GE.AND P4, PT, R12, RZ, PT ;  /* 0x000000ff0c00720c */ /* 0x000fe20003f86270 */
[----:B------:R-:W-:-:S02]  /*5ff0*/  VIADD R12, R6, 0x50 ;  /* 0x00000050060c7836 */ /* 0x000fc40000000000 */
[----:B------:R-:W-:Y:S02]  /*6000*/  VIADD R8, R6, 0x4c ;  /* 0x0000004c06087836 */ /* 0x000fe40000000000 */
[----:B------:R-:W-:Y:S01]  /*6010*/  @!P6 IMAD.MOV R9, RZ, RZ, -R9 ;  /* 0x000000ffff09e224 */ /* 0x000fe200078e0a09 */
[----:B------:R-:W-:Y:S01]  /*6020*/  IABS R15, R12 ;  /* 0x0000000c000f7213 */ /* 0x000fe20000000000 */
[--C-:B------:R-:W-:Y:S01]  /*6030*/  @!P0 IMAD.IADD R18, R18, 0x1, -R16.reuse ;  /* 0x0000000112128824 */ /* 0x100fe200078e0a10 */
[----:B------:R-:W-:Y:S01]  /*6040*/  IABS R20, R8 ;  /* 0x0000000800147213 */ /* 0x000fe20000000000 */
[--C-:B------:R-:W-:Y:S01]  /*6050*/  @!P5 IMAD.IADD R13, R13, 0x1, -R16.reuse ;  /* 0x000000010d0dd824 */ /* 0x100fe200078e0a10 */
[----:B------:R-:W-:Y:S01]  /*6060*/  ISETP.GE.AND P6, PT, R2, RZ, PT ;  /* 0x000000ff0200720c */ /* 0x000fe20003fc6270 */
[----:B------:R-:W-:Y:S01]  /*6070*/  @!P2 IMAD.IADD R0, R0, 0x1, -R16 ;  /* 0x000000010000a824 */ /* 0x000fe200078e0a10 */
[----:B------:R-:W-:Y:S01]  /*6080*/  ISETP.GE.AND P5, PT, R5, RZ, PT ;  /* 0x000000ff0500720c */ /* 0x000fe20003fa6270 */
[----:B------:R-:W-:Y:S01]  /*6090*/  @!P4 IMAD.MOV R13, RZ, RZ, -R13 ;  /* 0x000000ffff0dc224 */ /* 0x000fe200078e0a0d */
[----:B------:R-:W-:Y:S01]  /*60a0*/  ISETP.GT.U32.AND P4, PT, R16, R18, PT ;  /* 0x000000121000720c */ /* 0x000fe20003f84070 */
[----:B------:R-:W-:Y:S01]  /*60b0*/  IMAD.HI.U32 R2, R4, R15, RZ ;  /* 0x0000000f04027227 */ /* 0x000fe200078e00ff */
[----:B------:R-:W-:-:S02]  /*60c0*/  ISETP.GT.U32.AND P2, PT, R16, R0, PT ;  /* 0x000000001000720c */ /* 0x000fc40003f44070 */
[----:B------:R-:W-:Y:S01]  /*60d0*/  ISETP.GE.AND P0, PT, R8, RZ, PT ;  /* 0x000000ff0800720c */ /* 0x000fe20003f06270 */
[----:B------:R-:W-:-:S04]  /*60e0*/  IMAD.HI.U32 R5, R4, R20, RZ ;  /* 0x0000001404057227 */ /* 0x000fc800078e00ff */
[----:B------:R-:W-:Y:S02]  /*60f0*/  IMAD.MOV R2, RZ, RZ, -R2 ;  /* 0x000000ffff027224 */ /* 0x000fe400078e0a02 */
[----:B------:R-:W-:Y:S01]  /*6100*/  @!P3 IMAD.MOV R7, RZ, RZ, -R7 ;  /* 0x000000ffff07b224 */ /* 0x000fe200078e0a07 */
[C---:B------:R-:W-:Y:S01]  /*6110*/  ISETP.GT.U32.AND P3, PT, R16.reuse, R14, PT ;  /* 0x0000000e1000720c */ /* 0x040fe20003f64070 */
[----:B------:R-:W-:Y:S02]  /*6120*/  IMAD.MOV R8, RZ, RZ, -R5 ;  /* 0x000000ffff087224 */ /* 0x000fe400078e0a05 */
[----:B------:R-:W-:Y:S01]  /*6130*/  IMAD R5, R16, R2, R15 ;  /* 0x0000000210057224 */ /* 0x000fe200078e020f */
[----:B------:R-:W-:Y:S01]  /*6140*/  STL [R1+0x7ac], R7 ;  /* 0x0007ac0701007387 */ /* 0x000fe20000100800 */
[--C-:B------:R-:W-:Y:S02]  /*6150*/  @!P4 IMAD.IADD R18, R18, 0x1, -R16.reuse ;  /* 0x000000011212c824 */ /* 0x100fe400078e0a10 */
[----:B------:R-:W-:Y:S01]  /*6160*/  @!P2 IMAD.IADD R0, R0, 0x1, -R16 ;  /* 0x000000010000a824 */ /* 0x000fe200078e0a10 */
[C---:B------:R-:W-:Y:S01]  /*6170*/  ISETP.GT.U32.AND P4, PT, R16.reuse, R5, PT ;  /* 0x000000051000720c */ /* 0x040fe20003f84070 */
[----:B------:R-:W-:Y:S01]  /*6180*/  IMAD R20, R16, R8, R20 ;  /* 0x0000000810147224 */ /* 0x000fe200078e0214 */
[----:B------:R1:W-:Y:S01]  /*6190*/  STL [R1+0x7b0], R9 ;  /* 0x0007b00901007387 */ /* 0x0003e20000100800 */
[----:B0-----:R-:W-:-:S02]  /*61a0*/  IMAD.MOV.U32 R3, RZ, RZ, R0 ;  /* 0x000000ffff037224 */ /* 0x001fc400078e0000 */
[----:B------:R-:W-:Y:S01]  /*61b0*/  @!P3 IMAD.IADD R14, R14, 0x1, -R16 ;  /* 0x000000010e0eb824 */ /* 0x000fe200078e0a10 */
[----:B------:R-:W-:Y:S01]  /*61c0*/  ISETP.GE.AND P3, PT, R12, RZ, PT ;  /* 0x000000ff0c00720c */ /* 0x000fe20003f66270 */
[----:B------:R-:W-:Y:S01]  /*61d0*/  @!P5 IMAD.MOV R3, RZ, RZ, -R3 ;  /* 0x000000ffff03d224 */ /* 0x000fe200078e0a03 */
[----:B------:R-:W-:Y:S01]  /*61e0*/  ISETP.GT.U32.AND P5, PT, R16, R20, PT ;  /* 0x000000141000720c */ /* 0x000fe20003fa4070 */
[----:B------:R-:W-:Y:S01]  /*61f0*/  @!P1 IMAD.MOV R14, RZ, RZ, -R14 ;  /* 0x000000ffff0e9224 */ /* 0x000fe200078e0a0e */
[----:B------:R-:W-:Y:S01]  /*6200*/  ISETP.GE.AND P1, PT, R22, RZ, PT ;  /* 0x000000ff1600720c */ /* 0x000fe20003f26270 */
[C---:B------:R-:W-:Y:S01]  /*6210*/  VIADD R8, R6.reuse, 0x44 ;  /* 0x0000004406087836 */ /* 0x040fe20000000000 */
[----:B------:R-:W-:Y:S01]  /*6220*/  IABS R22, R22 ;  /* 0x0000001600167213 */ /* 0x000fe20000000000 */
[----:B------:R-:W-:Y:S01]  /*6230*/  @!P4 IMAD.IADD R5, R5, 0x1, -R16 ;  /* 0x000000010505c824 */ /* 0x000fe200078e0a10 */
[----:B------:R-:W-:Y:S01]  /*6240*/  STL [R1+0x7b4], R11 ;  /* 0x0007b40b01007387 */ /* 0x000fe20000100800 */
[----:B------:R-:W-:Y:S01]  /*6250*/  VIADD R2, R6, 0x40 ;  /* 0x0000004006027836 */ /* 0x000fe20000000000 */
[----:B------:R-:W-:Y:S01]  /*6260*/  ISETP.GE.AND P2, PT, R8, RZ, PT ;  /* 0x000000ff0800720c */ /* 0x000fe20003f46270 */
[----:B------:R-:W-:Y:S01]  /*6270*/  @!P6 IMAD.MOV R18, RZ, RZ, -R18 ;  /* 0x000000ffff12e224 */ /* 0x000fe200078e0a12 */
[----:B------:R-:W-:Y:S01]  /*6280*/  IABS R23, R8 ;  /* 0x0000000800177213 */ /* 0x000fe20000000000 */
[----:B------:R-:W-:Y:S01]  /*6290*/  IMAD.HI.U32 R8, R4, R22, RZ ;  /* 0x0000001604087227 */ /* 0x000fe200078e00ff */
[----:B------:R-:W-:Y:S01]  /*62a0*/  ISETP.GT.U32.AND P4, PT, R16, R5, PT ;  /* 0x000000051000720c */ /* 0x000fe20003f84070 */
[----:B------:R-:W-:Y:S01]  /*62b0*/  STL [R1+0x7b8], R13 ;  /* 0x0007b80d01007387 */ /* 0x000fe20000100800 */
[----:B------:R-:W-:Y:S01]  /*62c0*/  ISETP.GE.AND P6, PT, R2, RZ, PT ;  /* 0x000000ff0200720c */ /* 0x000fe20003fc6270 */
[----:B------:R-:W-:Y:S01]  /*62d0*/  IMAD.MOV R8, RZ, RZ, -R8 ;  /* 0x000000ffff087224 */ /* 0x000fe200078e0a08 */
[----:B------:R-:W-:Y:S01]  /*62e0*/  IABS R2, R2 ;  /* 0x0000000200027213 */ /* 0x000fe20000000000 */
[----:B------:R-:W-:Y:S01]  /*62f0*/  @!P5 IMAD.IADD R20, R20, 0x1, -R16 ;  /* 0x000000011414d824 */ /* 0x000fe200078e0a10 */
[----:B------:R-:W-:Y:S01]  /*6300*/  STL [R1+0x7bc], R14 ;  /* 0x0007bc0e01007387 */ /* 0x000fe20000100800 */
[----:B------:R-:W-:-:S02]  /*6310*/  IMAD R22, R16, R8, R22 ;  /* 0x0000000810167224 */ /* 0x000fc400078e0216 */
[----:B------:R-:W-:Y:S01]  /*6320*/  IMAD.HI.U32 R25, R4, R2, RZ ;  /* 0x0000000204197227 */ /* 0x000fe200078e00ff */
[C---:B------:R-:W-:Y:S01]  /*6330*/  ISETP.GT.U32.AND P5, PT, R16.reuse, R20, PT ;  /* 0x000000141000720c */ /* 0x040fe20003fa4070 */
[----:B------:R-:W-:Y:S02]  /*6340*/  STL [R1+0x7c0], R18 ;  /* 0x0007c01201007387 */ /* 0x000fe40000100800 */
[----:B------:R-:W-:Y:S01]  /*6350*/  @!P4 IMAD.IADD R5, R5, 0x1, -R16 ;  /* 0x000000010505c824 */ /* 0x000fe200078e0a10 */
[----:B------:R-:W-:Y:S01]  /*6360*/  ISETP.GT.U32.AND P4, PT, R16, R22, PT ;  /* 0x000000161000720c */ /* 0x000fe20003f84070 */
[----:B-1----:R-:W-:Y:S01]  /*6370*/  VIADD R9, R6, 0x38 ;  /* 0x0000003806097836 */ /* 0x002fe20000000000 */
[----:B------:R0:W-:Y:S01]  /*6380*/  STL [R1+0x38], R3 ;  /* 0x0000380301007387 */ /* 0x0001e20000100800 */
[----:B------:R-:W-:-:S03]  /*6390*/  IMAD.HI.U32 R0, R4, R23, RZ ;  /* 0x0000001704007227 */ /* 0x000fc600078e00ff */
[----:B------:R-:W-:Y:S01]  /*63a0*/  IABS R28, R9 ;  /* 0x00000009001c7213 */ /* 0x000fe20000000000 */
[----:B------:R-:W-:Y:S02]  /*63b0*/  IMAD.MOV R25, RZ, RZ, -R25 ;  /* 0x000000ffff197224 */ /* 0x000fe400078e0a19 */
[----:B------:R-:W-:Y:S02]  /*63c0*/  VIADD R19, R6, 0x3c ;  /* 0x0000003c06137836 */ /* 0x000fe40000000000 */
[----:B------:R-:W-:Y:S02]  /*63d0*/  IMAD.MOV R0, RZ, RZ, -R0 ;  /* 0x000000ffff007224 */ /* 0x000fe400078e0a00 */
[C---:B------:R-:W-:Y:S01]  /*63e0*/  IMAD R25, R16.reuse, R25, R2 ;  /* 0x0000001910197224 */ /* 0x040fe200078e0202 */
[----:B------:R-:W-:Y:S01]  /*63f0*/  IABS R26, R19 ;  /* 0x00000013001a7213 */ /* 0x000fe20000000000 */
[----:B------:R-:W-:Y:S01]  /*6400*/  IMAD R23, R16, R0, R23 ;  /* 0x0000000010177224 */ /* 0x000fe200078e0217 */
[----:B------:R-:W-:Y:S01]  /*6410*/  IADD3 R2, PT, PT, R6, 0x2c, RZ ;  /* 0x0000002c06027810 */ /* 0x000fe20007ffe0ff */
[----:B------:R-:W-:Y:S01]  /*6420*/  @!P5 IMAD.IADD R20, R20, 0x1, -R16 ;  /* 0x000000011414d824 */ /* 0x000fe200078e0a10 */
[----:B------:R-:W-:Y:S01]  /*6430*/  ISETP.GT.U32.AND P5, PT, R16, R25, PT ;  /* 0x000000191000720c */ /* 0x000fe20003fa4070 */
[----:B------:R-:W-:-:S04]  /*6440*/  IMAD.HI.U32 R0, R4, R28, RZ ;  /* 0x0000001c04007227 */ /* 0x000fc800078e00ff */
[----:B0-----:R-:W-:Y:S02]  /*6450*/  IMAD.MOV.U32 R3, RZ, RZ, R5 ;  /* 0x000000ffff037224 */ /* 0x001fe400078e0005 */
[----:B------:R-:W-:Y:S02]  /*6460*/  @!P4 IMAD.IADD R22, R22, 0x1, -R16 ;  /* 0x000000011616c824 */ /* 0x000fe400078e0a10 */
[----:B------:R-:W-:-:S03]  /*6470*/  IMAD.HI.U32 R8, R4, R26, RZ ;  /* 0x0000001a04087227 */ /* 0x000fc600078e00ff */
[----:B------:R-:W-:Y:S01]  /*6480*/  ISETP.GT.U32.AND P4, PT, R16, R22, PT ;  /* 0x000000161000720c */ /* 0x000fe20003f84070 */
[----:B------:R-:W-:Y:S02]  /*6490*/  IMAD.MOV R0, RZ, RZ, -R0 ;  /* 0x000000ffff007224 */ /* 0x000fe400078e0a00 */
[----:B------:R-:W-:Y:S02]  /*64a0*/  VIADD R7, R6, 0x34 ;  /* 0x0000003406077836 */ /* 0x000fe40000000000 */
[----:B------:R-:W-:Y:S01]  /*64b0*/  @!P3 IMAD.MOV R3, RZ, RZ, -R3 ;  /* 0x000000ffff03b224 */ /* 0x000fe200078e0a03 */
[----:B------:R-:W-:Y:S01]  /*64c0*/  ISETP.GT.U32.AND P3, PT, R16, R23, PT ;  /* 0x000000171000720c */ /* 0x000fe20003f64070 */
[----:B------:R-:W-:Y:S02]  /*64d0*/  VIADD R5, R6, 0x30 ;  /* 0x0000003006057836 */ /* 0x000fe40000000000 */
[----:B------:R-:W-:Y:S01]  /*64e0*/  IMAD.MOV R8, RZ, RZ, -R8 ;  /* 0x000000ffff087224 */ /* 0x000fe200078e0a08 */
[----:B------:R0:W-:Y:S01]  /*64f0*/  STL [R1+0x30], R3 ;  /* 0x0000300301007387 */ /* 0x0001e20000100800 */
[C---:B------:R-:W-:Y:S01]  /*6500*/  IMAD R28, R16.reuse, R0, R28 ;  /* 0x00000000101c7224 */ /* 0x040fe200078e021c */
[----:B------:R-:W-:Y:S01]  /*6510*/  IABS R0, R7 ;  /* 0x0000000700007213 */ /* 0x000fe20000000000 */
[----:B------:R-:W-:Y:S01]  /*6520*/  IMAD R26, R16, R8, R26 ;  /* 0x00000008101a7224 */ /* 0x000fe200078e021a */
[----:B------:R1:W-:Y:S01]  /*6530*/  STL [R1+0x9c], R5 ;  /* 0x00009c0501007387 */ /* 0x0003e20000100800 */
[----:B------:R-:W-:Y:S01]  /*6540*/  IABS R8, R2 ;  /* 0x0000000200087213 */ /* 0x000fe20000000000 */
[----:B------:R-:W-:-:S02]  /*6550*/  @!P5 IMAD.IADD R25, R25, 0x1, -R16 ;  /* 0x000000011919d824 */ /* 0x000fc400078e0a10 */
[----:B------:R2:W-:Y:S01]  /*6560*/  STL [R1+0x94], R2 ;  /* 0x0000940201007387 */ /* 0x0005e20000100800 */
[----:B------:R-:W-:Y:S01]  /*6570*/  @!P4 IMAD.IADD R22, R22, 0x1, -R16 ;  /* 0x000000011616c824 */ /* 0x000fe200078e0a10 */
[----:B------:R-:W-:Y:S01]  /*6580*/  ISETP.GT.U32.AND P4, PT, R16, R26, PT ;  /* 0x0000001a1000720c */ /* 0x000fe20003f84070 */
[----:B0-----:R-:W-:Y:S01]  /*6590*/  VIADD R3, R6, 0x28 ;  /* 0x0000002806037836 */ /* 0x001fe20000000000 */
[----:B------:R-:W-:Y:S01]  /*65a0*/  ISETP.GT.U32.AND P5, PT, R16, R25, PT ;  /* 0x000000191000720c */ /* 0x000fe20003fa4070 */
[----:B------:R-:W-:Y:S01]  /*65b0*/  VIADD R10, R6, 0x24 ;  /* 0x00000024060a7836 */ /* 0x000fe20000000000 */
[----:B-1----:R-:W-:Y:S01]  /*65c0*/  IABS R5, R5 ;  /* 0x0000000500057213 */ /* 0x002fe20000000000 */
[C---:B------:R-:W-:Y:S01]  /*65d0*/  IMAD.HI.U32 R15, R4.reuse, R8, RZ ;  /* 0x00000008040f7227 */ /* 0x040fe200078e00ff */
[----:B------:R-:W-:Y:S01]  /*65e0*/  IABS R12, R3 ;  /* 0x00000003000c7213 */ /* 0x000fe20000000000 */
[----:B------:R0:W-:Y:S02]  /*65f0*/  STL [R1+0x88], R3 ;  /* 0x0000880301007387 */ /* 0x0001e40000100800 */
[----:B--2---:R-:W-:-:S04]  /*6600*/  IMAD.HI.U32 R2, R4, R0, RZ ;  /* 0x0000000004027227 */ /* 0x004fc800078e00ff */
[----:B------:R-:W-:Y:S02]  /*6610*/  IMAD.MOV R2, RZ, RZ, -R2 ;  /* 0x000000ffff027224 */ /* 0x000fe400078e0a02 */
[----:B------:R-:W-:Y:S02]  /*6620*/  @!P5 IMAD.IADD R25, R25, 0x1, -R16 ;  /* 0x000000011919d824 */ /* 0x000fe400078e0a10 */
[----:B------:R-:W-:Y:S02]  /*6630*/  IMAD R0, R16, R2, R0 ;  /* 0x0000000210007224 */ /* 0x000fe400078e0200 */
[----:B------:R-:W-:Y:S01]  /*6640*/  IMAD.HI.U32 R2, R4, R12, RZ ;  /* 0x0000000c04027227 */ /* 0x000fe200078e00ff */
[----:B------:R-:W-:Y:S02]  /*6650*/  STL [R1+0x840], R25 ;  /* 0x0008401901007387 */ /* 0x000fe40000100800 */
[----:B------:R-:W-:Y:S01]  /*6660*/  ISETP.GT.U32.AND P5, PT, R16, R0, PT ;  /* 0x000000001000720c */ /* 0x000fe20003fa4070 */
[----:B------:R-:W-:-:S02]  /*6670*/  IMAD.MOV R2, RZ, RZ, -R2 ;  /* 0x000000ffff027224 */ /* 0x000fc400078e0a02 */
[----:B------:R-:W-:Y:S02]  /*6680*/  IMAD.MOV R15, RZ, RZ, -R15 ;  /* 0x000000ffff0f7224 */ /* 0x000fe400078e0a0f */
[----:B------:R-:W-:Y:S01]  /*6690*/  IMAD R12, R16, R2, R12 ;  /* 0x00000002100c7224 */ /* 0x000fe200078e020c */
[----:B------:R-:W-:Y:S01]  /*66a0*/  IABS R2, R10 ;  /* 0x0000000a00027213 */ /* 0x000fe20000000000 */
[C---:B0-----:R-:W-:Y:S02]  /*66b0*/  VIADD R3, R6.reuse, 0x20 ;  /* 0x0000002006037836 */ /* 0x041fe40000000000 */
[----:B------:R-:W-:Y:S02]  /*66c0*/  @!P0 IMAD.MOV R20, RZ, RZ, -R20 ;  /* 0x000000ffff148224 */ /* 0x000fe400078e0a14 */
[----:B------:R-:W-:Y:S02]  /*66d0*/  VIADD R18, R6, 0x18 ;  /* 0x0000001806127836 */ /* 0x000fe40000000000 */
[----:B------:R-:W-:Y:S01]  /*66e0*/  IMAD.HI.U32 R17, R4, R5, RZ ;  /* 0x0000000504117227 */ /* 0x000fe200078e00ff */
[----:B------:R0:W-:Y:S02]  /*66f0*/  STL [R1+0x7c4], R20 ;  /* 0x0007c41401007387 */ /* 0x0001e40000100800 */
[----:B------:R-:W-:Y:S01]  /*6700*/  IABS R27, R18 ;  /* 0x00000012001b7213 */ /* 0x000fe20000000000 */
[----:B------:R-:W-:Y:S01]  /*6710*/  @!P4 IMAD.IADD R26, R26, 0x1, -R16 ;  /* 0x000000011a1ac824 */ /* 0x000fe200078e0a10 */
[----:B------:R-:W-:Y:S01]  /*6720*/  ISETP.GE.AND P4, PT, R19, RZ, PT ;  /* 0x000000ff1300720c */ /* 0x000fe20003f86270 */
[----:B------:R-:W-:Y:S01]  /*6730*/  IMAD R8, R16, R15, R8 ;  /* 0x0000000f10087224 */ /* 0x000fe200078e0208 */
[----:B------:R-:W-:Y:S01]  /*6740*/  IABS R19, R3 ;  /* 0x0000000300137213 */ /* 0x000fe20000000000 */
[----:B------:R-:W-:Y:S01]  /*6750*/  IMAD.HI.U32 R15, R4, R2, RZ ;  /* 0x00000002040f7227 */ /* 0x000fe200078e00ff */
[----:B------:R-:W-:Y:S03]  /*6760*/  STL [R1+0x838], R10 ;  /* 0x0008380a01007387 */ /* 0x000fe60000100800 */
[----:B------:R-:W-:Y:S01]  /*6770*/  IMAD.MOV R17, RZ, RZ, -R17 ;  /* 0x000000ffff117224 */ /* 0x000fe200078e0a11 */
[----:B------:R-:W-:Y:S01]  /*6780*/  STL [R1+0x83c], R3 ;  /* 0x00083c0301007387 */ /* 0x000fe20000100800 */
[----:B0-----:R-:W-:-:S02]  /*6790*/  VIADD R20, R6, 0x1c ;  /* 0x0000001c06147836 */ /* 0x001fc40000000000 */
[----:B------:R-:W-:Y:S02]  /*67a0*/  IMAD.MOV R15, RZ, RZ, -R15 ;  /* 0x000000ffff0f7224 */ /* 0x000fe400078e0a0f */
[----:B------:R-:W-:Y:S01]  /*67b0*/  IMAD R5, R16, R17, R5 ;  /* 0x0000001110057224 */ /* 0x000fe200078e0205 */
[----:B------:R-:W-:Y:S01]  /*67c0*/  IABS R24, R20 ;  /* 0x0000001400187213 */ /* 0x000fe20000000000 */
[C---:B------:R-:W-:Y:S01]  /*67d0*/  IMAD.HI.U32 R21, R4.reuse, R19, RZ ;  /* 0x0000001304157227 */ /* 0x040fe200078e00ff */
[----:B------:R0:W-:Y:S03]  /*67e0*/  STL [R1+0x844], R20 ;  /* 0x0008441401007387 */ /* 0x0001e60000100800 */
[----:B------:R-:W-:-:S04]  /*67f0*/  IMAD.HI.U32 R17, R4, R27, RZ ;  /* 0x0000001b04117227 */ /* 0x000fc800078e00ff */
[----:B------:R-:W-:Y:S02]  /*6800*/  IMAD R15, R16, R15, R2 ;  /* 0x0000000f100f7224 */ /* 0x000fe400078e0202 */
[----:B------:R-:W-:Y:S02]  /*6810*/  IMAD.MOV R2, RZ, RZ, -R21 ;  /* 0x000000ffff027224 */ /* 0x000fe400078e0a15 */
[----:B------:R-:W-:Y:S02]  /*6820*/  IMAD.MOV R17, RZ, RZ, -R17 ;  /* 0x000000ffff117224 */ /* 0x000fe400078e0a11 */
[----:B------:R-:W-:Y:S02]  /*6830*/  VIADD R13, R6, 0x10 ;  /* 0x00000010060d7836 */ /* 0x000fe40000000000 */
[----:B------:R-:W-:-:S04]  /*6840*/  IMAD.HI.U32 R29, R4, R24, RZ ;  /* 0x00000018041d7227 */ /* 0x000fc800078e00ff */
[----:B------:R-:W-:Y:S02]  /*6850*/  VIADD R11, R6, 0xc ;  /* 0x0000000c060b7836 */ /* 0x000fe40000000000 */
[C---:B------:R-:W-:Y:S02]  /*6860*/  IMAD R19, R16.reuse, R2, R19 ;  /* 0x0000000210137224 */ /* 0x040fe400078e0213 */
[----:B------:R-:W-:Y:S01]  /*6870*/  IMAD R2, R16, R17, R27 ;  /* 0x0000001110027224 */ /* 0x000fe200078e021b */
[----:B------:R-:W-:Y:S01]  /*6880*/  IABS R27, R13 ;  /* 0x0000000d001b7213 */ /* 0x000fe20000000000 */
[----:B------:R-:W-:Y:S01]  /*6890*/  IMAD.MOV R21, RZ, RZ, -R29 ;  /* 0x000000ffff157224 */ /* 0x000fe200078e0a1d */
[----:B------:R-:W-:Y:S01]  /*68a0*/  IABS R29, R11 ;  /* 0x0000000b001d7213 */ /* 0x000fe20000000000 */
[----:B------:R-:W-:Y:S02]  /*68b0*/  @!P3 IMAD.IADD R23, R23, 0x1, -R16 ;  /* 0x000000011717b824 */ /* 0x000fe400078e0a10 */
[----:B0-----:R-:W-:-:S03]  /*68c0*/  IMAD.HI.U32 R20, R4, R27, RZ ;  /* 0x0000001b04147227 */ /* 0x001fc600078e00ff */
[----:B------:R-:W-:Y:S01]  /*68d0*/  ISETP.GT.U32.AND P3, PT, R16, R23, PT ;  /* 0x000000171000720c */ /* 0x000fe20003f64070 */
[----:B------:R-:W-:-:S04]  /*68e0*/  IMAD.HI.U32 R25, R4, R29, RZ ;  /* 0x0000001d04197227 */ /* 0x000fc800078e00ff */
[----:B------:R-:W-:Y:S02]  /*68f0*/  IMAD.MOV R20, RZ, RZ, -R20 ;  /* 0x000000ffff147224 */ /* 0x000fe400078e0a14 */
[----:B------:R-:W-:Y:S02]  /*6900*/  IMAD.MOV R25, RZ, RZ, -R25 ;  /* 0x000000ffff197224 */ /* 0x000fe400078e0a19 */
[C---:B------:R-:W-:Y:S02]  /*6910*/  IMAD R27, R16.reuse, R20, R27 ;  /* 0x00000014101b7224 */ /* 0x040fe400078e021b */
[----:B------:R-:W2:Y:S01]  /*6920*/  LDL.LU R20, [R1+0x844] ;  /* 0x0008440001147983 */ /* 0x000ea20000300800 */
[C---:B------:R-:W-:Y:S02]  /*6930*/  IMAD R29, R16.reuse, R25, R29 ;  /* 0x00000019101d7224 */ /* 0x040fe400078e021d */
[--C-:B------:R-:W-:Y:S01]  /*6940*/  @!P3 IMAD.IADD R23, R23, 0x1, -R16.reuse ;  /* 0x000000011717b824 */ /* 0x100fe200078e0a10 */
[----:B------:R-:W3:Y:S01]  /*6950*/  LDL.LU R25, [R1+0x840] ;  /* 0x0008400001197983 */ /* 0x000ee20000300800 */
[----:B------:R-:W-:Y:S01]  /*6960*/  ISETP.GT.U32.AND P3, PT, R16, R28, PT ;  /* 0x0000001c1000720c */ /* 0x000fe20003f64070 */
[----:B------:R-:W-:-:S02]  /*6970*/  @!P5 IMAD.IADD R0, R0, 0x1, -R16 ;  /* 0x000000010000d824 */ /* 0x000fc400078e0a10 */
[----:B------:R-:W-:Y:S02]  /*6980*/  VIADD R14, R6, 0x14 ;  /* 0x00000014060e7836 */ /* 0x000fe40000000000 */
[C---:B------:R-:W-:Y:S01]  /*6990*/  IMAD R21, R16.reuse, R21, R24 ;  /* 0x0000001510157224 */ /* 0x040fe200078e0218 */
[----:B------:R-:W-:Y:S02]  /*69a0*/  ISETP.GT.U32.AND P0, PT, R16, R0, PT ;  /* 0x000000001000720c */ /* 0x000fe40003f04070 */
[----:B------:R-:W-:-:S05]  /*69b0*/  IABS R24, R14 ;  /* 0x0000000e00187213 */ /* 0x000fca0000000000 */
[----:B------:R-:W-:Y:S01]  /*69c0*/  @!P3 IMAD.IADD R28, R28, 0x1, -R16 ;  /* 0x000000011c1cb824 */ /* 0x000fe200078e0a10 */
[----:B------:R-:W-:Y:S01]  /*69d0*/  ISETP.GT.U32.AND P3, PT, R16, R26, PT ;  /* 0x0000001a1000720c */ /* 0x000fe20003f64070 */
[----:B------:R-:W-:-:S03]  /*69e0*/  IMAD.HI.U32 R17, R4, R24, RZ ;  /* 0x0000001804117227 */ /* 0x000fc600078e00ff */
[----:B------:R-:W-:Y:S01]  /*69f0*/  ISETP.GT.U32.AND P5, PT, R16, R28, PT ;  /* 0x0000001c1000720c */ /* 0x000fe20003fa4070 */
[----:B------:R-:W-:Y:S01]  /*6a00*/  @!P0 IMAD.IADD R0, R0, 0x1, -R16 ;  /* 0x0000000100008824 */ /* 0x000fe200078e0a10 */
[----:B------:R-:W-:Y:S01]  /*6a10*/  ISETP.GT.U32.AND P0, PT, R16, R12, PT ;  /* 0x0000000c1000720c */ /* 0x000fe20003f04070 */
[----:B------:R-:W-:-:S04]  /*6a20*/  IMAD.MOV R17, RZ, RZ, -R17 ;  /* 0x000000ffff117224 */ /* 0x000fc800078e0a11 */
[----:B------:R-:W-:Y:S02]  /*6a30*/  IMAD R24, R16, R17, R24 ;  /* 0x0000001110187224 */ /* 0x000fe400078e0218 */
[----:B------:R-:W-:Y:S01]  /*6a40*/  @!P3 IMAD.IADD R26, R26, 0x1, -R16 ;  /* 0x000000011a1ab824 */ /* 0x000fe200078e0a10 */
[----:B------:R-:W-:Y:S01]  /*6a50*/  ISETP.GT.U32.AND P3, PT, R16, R5, PT ;  /* 0x000000051000720c */ /* 0x000fe20003f64070 */
[----:B------:R-:W-:Y:S02]  /*6a60*/  @!P1 IMAD.MOV R22, RZ, RZ, -R22 ;  /* 0x000000ffff169224 */ /* 0x000fe400078e0a16 */
[--C-:B------:R-:W-:Y:S01]  /*6a70*/  @!P5 IMAD.IADD R28, R28, 0x1, -R16.reuse ;  /* 0x000000011c1cd824 */ /* 0x100fe200078e0a10 */
[----:B------:R-:W-:Y:S01]  /*6a80*/  ISETP.GT.U32.AND P5, PT, R16, R8, PT ;  /* 0x000000081000720c */ /* 0x000fe20003fa4070 */
[----:B------:R-:W-:Y:S01]  /*6a90*/  @!P0 IMAD.IADD R12, R12, 0x1, -R16 ;  /* 0x000000010c0c8824 */ /* 0x000fe200078e0a10 */
[----:B------:R-:W-:Y:S01]  /*6aa0*/  ISETP.GE.AND P0, PT, R7, RZ, PT ;  /* 0x000000ff0700720c */ /* 0x000fe20003f06270 */
[----:B------:R-:W-:-:S05]  /*6ab0*/  VIADD R7, R6, 0x4 ;  /* 0x0000000406077836 */ /* 0x000fca0000000000 */
[----:B------:R-:W-:Y:S01]  /*6ac0*/  IABS R10, R7 ;  /* 0x00000007000a7213 */ /* 0x000fe20000000000 */
[----:B------:R-:W-:Y:S01]  /*6ad0*/  @!P3 IMAD.IADD R5, R5, 0x1, -R16 ;  /* 0x000000010505b824 */ /* 0x000fe200078e0a10 */
[----:B------:R-:W-:Y:S01]  /*6ae0*/  ISETP.GE.AND P3, PT, R9, RZ, PT ;  /* 0x000000ff0900720c */ /* 0x000fe20003f66270 */
[----:B------:R-:W-:Y:S02]  /*6af0*/  VIADD R9, R6, 0x8 ;  /* 0x0000000806097836 */ /* 0x000fe40000000000 */
[----:B------:R-:W-:-:S03]  /*6b00*/  IMAD.HI.U32 R17, R4, R10, RZ ;  /* 0x0000000a04117227 */ /* 0x000fc600078e00ff */
[----:B------:R-:W-:Y:S01]  /*6b10*/  IABS R6, R9 ;  /* 0x0000000900067213 */ /* 0x000fe20000000000 */
[----:B------:R-:W-:Y:S02]  /*6b20*/  @!P2 IMAD.MOV R23, RZ, RZ, -R23 ;  /* 0x000000ffff17a224 */ /* 0x000fe400078e0a17 */
[----:B------:R-:W-:Y:S02]  /*6b30*/  @!P4 IMAD.MOV R26, RZ, RZ, -R26 ;  /* 0x000000ffff1ac224 */ /* 0x000fe400078e0a1a */
[----:B------:R-:W-:-:S04]  /*6b40*/  IMAD.HI.U32 R3, R4, R6, RZ ;  /* 0x0000000604037227 */ /* 0x000fc800078e00ff */
[----:B------:R-:W-:Y:S02]  /*6b50*/  IMAD.MOV R3, RZ, RZ, -R3 ;  /* 0x000000ffff037224 */ /* 0x000fe400078e0a03 */
[----:B------:R-:W-:Y:S01]  /*6b60*/  @!P5 IMAD.IADD R8, R8, 0x1, -R16 ;  /* 0x000000010808d824 */ /* 0x000fe200078e0a10 */
[C---:B------:R-:W-:Y:S01]  /*6b70*/  ISETP.GT.U32.AND P5, PT, R16.reuse, R15, PT ;  /* 0x0000000f1000720c */ /* 0x040fe20003fa4070 */
[----:B------:R-:W-:Y:S02]  /*6b80*/  IMAD R4, R16, R3, R6 ;  /* 0x0000000310047224 */ /* 0x000fe400078e0206 */
[----:B------:R-:W4:Y:S01]  /*6b90*/  LDL.LU R3, [R1+0x83c] ;  /* 0x00083c0001037983 */ /* 0x000f220000300800 */
[----:B------:R-:W-:-:S03]  /*6ba0*/  IMAD.MOV R6, RZ, RZ, -R17 ;  /* 0x000000ffff067224 */ /* 0x000fc600078e0a11 */
[----:B------:R-:W5:Y:S01]  /*6bb0*/  LDL.LU R17, [R1+0x88] ;  /* 0x0000880001117983 */ /* 0x000f620000300800 */
[----:B------:R-:W-:-:S03]  /*6bc0*/  @!P3 IMAD.MOV R28, RZ, RZ, -R28 ;  /* 0x000000ffff1cb224 */ /* 0x000fc600078e0a1c */
[----:B------:R0:W-:Y:S01]  /*6bd0*/  STL [R1+0x7c8], R22 ;  /* 0x0007c81601007387 */ /* 0x0001e20000100800 */
[C---:B------:R-:W-:Y:S02]  /*6be0*/  IMAD R6, R16.reuse, R6, R10 ;  /* 0x0000000610067224 */ /* 0x040fe400078e020a */
[--C-:B------:R-:W-:Y:S01]  /*6bf0*/  @!P5 IMAD.IADD R15, R15, 0x1, -R16.reuse ;  /* 0x000000010f0fd824 */ /* 0x100fe200078e0a10 */
[C---:B------:R-:W-:Y:S01]  /*6c00*/  ISETP.GT.U32.AND P5, PT, R16.reuse, R19, PT ;  /* 0x000000131000720c */ /* 0x040fe20003fa4070 */
[----:B0-----:R-:W5:Y:S04]  /*6c10*/  LDL.LU R22, [R1+0x94] ;  /* 0x0000940001167983 */ /* 0x001f680000300800 */
[----:B------:R0:W-:Y:S08]  /*6c20*/  STL [R1+0x7cc], R23 ;  /* 0x0007cc1701007387 */ /* 0x0001f00000100800 */
[----:B------:R-:W-:Y:S01]  /*6c30*/  @!P5 IMAD.IADD R19, R19, 0x1, -R16 ;  /* 0x000000011313d824 */ /* 0x000fe200078e0a10 */
[----:B------:R-:W-:Y:S01]  /*6c40*/  ISETP.GT.U32.AND P5, PT, R16, R21, PT ;  /* 0x000000151000720c */ /* 0x000fe20003fa4070 */
[----:B0-----:R-:W5:Y:S01]  /*6c50*/  LDL.LU R23, [R1+0x9c] ;  /* 0x00009c0001177983 */ /* 0x001f620000300800 */
[----:B---3--:R-:W-:-:S05]  /*6c60*/  @!P6 IMAD.MOV R25, RZ, RZ, -R25 ;  /* 0x000000ffff19e224 */ /* 0x008fca00078e0a19 */
[----:B------:R-:W-:Y:S04]  /*6c70*/  STL [R1+0x7d0], R25 ;  /* 0x0007d01901007387 */ /* 0x000fe80000100800 */
[----:B------:R-:W-:Y:S04]  /*6c80*/  STL [R1+0x7d4], R26 ;  /* 0x0007d41a01007387 */ /* 0x000fe80000100800 */
[----:B------:R-:W-:Y:S04]  /*6c90*/  STL [R1+0x7d8], R28 ;  /* 0x0007d81c01007387 */ /* 0x000fe80000100800 */
[----:B------:R-:W3:Y:S01]  /*6ca0*/  LDL.LU R10, [R1+0x838] ;  /* 0x00083800010a7983 */ /* 0x000ee20000300800 */
[C---:B------:R-:W-:Y:S01]  /*6cb0*/  ISETP.GT.U32.AND P1, PT, R16.reuse, R5, PT ;  /* 0x000000051000720c */ /* 0x040fe20003f24070 */
[----:B------:R-:W-:Y:S01]  /*6cc0*/  @!P5 IMAD.IADD R21, R21, 0x1, -R16 ;  /* 0x000000011515d824 */ /* 0x000fe200078e0a10 */
[----:B------:R-:W-:-:S02]  /*6cd0*/  ISETP.GT.U32.AND P2, PT, R16, R8, PT ;  /* 0x000000081000720c */ /* 0x000fc40003f44070 */
[C---:B------:R-:W-:Y:S02]  /*6ce0*/  ISETP.GT.U32.AND P5, PT, R16.reuse, R12, PT ;  /* 0x0000000c1000720c */ /* 0x040fe40003fa4070 */
[C---:B------:R-:W-:Y:S01]  /*6cf0*/  ISETP.GT.U32.AND P4, PT, R16.reuse, R15, PT ;  /* 0x0000000f1000720c */ /* 0x040fe20003f84070 */
[----:B------:R-:W-:Y:S01]  /*6d00*/  @!P0 IMAD.MOV R0, RZ, RZ, -R0 ;  /* 0x000000ffff008224 */ /* 0x000fe200078e0a00 */
[C---:B------:R-:W-:Y:S02]  /*6d10*/  ISETP.GT.U32.AND P3, PT, R16.reuse, R21, PT ;  /* 0x000000151000720c */ /* 0x040fe40003f64070 */
[----:B------:R-:W-:-:S03]  /*6d20*/  ISETP.GT.U32.AND P0, PT, R16, R2, PT ;  /* 0x000000021000720c */ /* 0x000fc60003f04070 */
[--C-:B------:R-:W-:Y:S01]  /*6d30*/  @!P1 IMAD.IADD R5, R5, 0x1, -R16.reuse ;  /* 0x0000000105059824 */ /* 0x100fe200078e0a10 */
[----:B------:R-:W-:Y:S01]  /*6d40*/  ISETP.GT.U32.AND P1, PT, R16, R24, PT ;  /* 0x000000181000720c */ /* 0x000fe20003f24070 */
[--C-:B------:R-:W-:Y:S01]  /*6d50*/  @!P2 IMAD.IADD R8, R8, 0x1, -R16.reuse ;  /* 0x000000010808a824 */ /* 0x100fe200078e0a10 */
[----:B------:R-:W-:Y:S01]  /*6d60*/  ISETP.GT.U32.AND P2, PT, R16, R27, PT ;  /* 0x0000001b1000720c */ /* 0x000fe20003f44070 */
[--C-:B------:R-:W-:Y:S01]  /*6d70*/  @!P5 IMAD.IADD R12, R12, 0x1, -R16.reuse ;  /* 0x000000010c0cd824 */ /* 0x100fe200078e0a10 */
[C---:B------:R-:W-:Y:S01]  /*6d80*/  ISETP.GT.U32.AND P5, PT, R16.reuse, R29, PT ;  /* 0x0000001d1000720c */ /* 0x040fe20003fa4070 */
[--C-:B------:R-:W-:Y:S01]  /*6d90*/  @!P4 IMAD.IADD R15, R15, 0x1, -R16.reuse ;  /* 0x000000010f0fc824 */ /* 0x100fe200078e0a10 */
[C---:B------:R-:W-:Y:S01]  /*6da0*/  ISETP.GT.U32.AND P4, PT, R16.reuse, R4, PT ;  /* 0x000000041000720c */ /* 0x040fe20003f84070 */
[--C-:B------:R-:W-:Y:S01]  /*6db0*/  @!P3 IMAD.IADD R21, R21, 0x1, -R16.reuse ;  /* 0x000000011515b824 */ /* 0x100fe200078e0a10 */
[----:B------:R-:W-:Y:S01]  /*6dc0*/  ISETP.GT.U32.AND P6, PT, R16, R19, PT ;  /* 0x000000131000720c */ /* 0x000fe20003fc4070 */
[----:B------:R-:W-:-:S04]  /*6dd0*/  @!P0 IMAD.IADD R2, R2, 0x1, -R16 ;  /* 0x0000000102028824 */ /* 0x000fc800078e0a10 */
[--C-:B------:R-:W-:Y:S02]  /*6de0*/  @!P1 IMAD.IADD R24, R24, 0x1, -R16.reuse ;  /* 0x0000000118189824 */ /* 0x100fe400078e0a10 */
[--C-:B------:R-:W-:Y:S02]  /*6df0*/  @!P2 IMAD.IADD R27, R27, 0x1, -R16.reuse ;  /* 0x000000011b1ba824 */ /* 0x100fe400078e0a10 */
[--C-:B------:R-:W-:Y:S02]  /*6e00*/  @!P5 IMAD.IADD R29, R29, 0x1, -R16.reuse ;  /* 0x000000011d1dd824 */ /* 0x100fe400078e0a10 */
[--C-:B------:R-:W-:Y:S01]  /*6e10*/  @!P4 IMAD.IADD R4, R4, 0x1, -R16.reuse ;  /* 0x000000010404c824 */ /* 0x100fe200078e0a10 */
[----:B--2---:R-:W-:Y:S01]  /*6e20*/  ISETP.GE.AND P4, PT, R20, RZ, PT ;  /* 0x000000ff1400720c */ /* 0x004fe20003f86270 */
[----:B------:R-:W-:Y:S01]  /*6e30*/  @!P6 IMAD.IADD R19, R19, 0x1, -R16 ;  /* 0x000000011313e824 */ /* 0x000fe200078e0a10 */
[----:B----4-:R-:W-:Y:S02]  /*6e40*/  ISETP.GE.AND P5, PT, R3, RZ, PT ;  /* 0x000000ff0300720c */ /* 0x010fe40003fa6270 */
[----:B-----5:R-:W-:-:S02]  /*6e50*/  ISETP.GE.AND P1, PT, R17, RZ, PT ;  /* 0x000000ff1100720c */ /* 0x020fc40003f26270 */
[----:B------:R-:W-:Y:S02]  /*6e60*/  ISETP.GE.AND P0, PT, R22, RZ, PT ;  /* 0x000000ff1600720c */ /* 0x000fe40003f06270 */
[----:B------:R-:W-:-:S11]  /*6e70*/  ISETP.GE.AND P3, PT, R23, RZ, PT ;  /* 0x000000ff1700720c */ /* 0x000fd60003f66270 */
[----:B------:R-:W-:Y:S01]  /*6e80*/  @!P0 IMAD.MOV R8, RZ, RZ, -R8 ;  /* 0x000000ffff088224 */ /* 0x000fe200078e0a08 */
[----:B------:R-:W-:Y:S01]  /*6e90*/  STL [R1+0x7dc], R0 ;  /* 0x0007dc0001007387 */ /* 0x000fe20000100800 */
[----:B------:R-:W-:Y:S01]  /*6ea0*/  @!P1 IMAD.MOV R12, RZ, RZ, -R12 ;  /* 0x000000ffff0c9224 */ /* 0x000fe200078e0a0c */
[C---:B------:R-:W-:Y:S01]  /*6eb0*/  ISETP.GT.U32.AND P0, PT, R16.reuse, R24, PT ;  /* 0x000000181000720c */ /* 0x040fe20003f04070 */
[----:B------:R-:W-:Y:S02]  /*6ec0*/  @!P5 IMAD.MOV R19, RZ, RZ, -R19 ;  /* 0x000000ffff13d224 */ /* 0x000fe400078e0a13 */
[----:B------:R-:W-:Y:S02]  /*6ed0*/  @!P4 IMAD.MOV R21, RZ, RZ, -R21 ;  /* 0x000000ffff15c224 */ /* 0x000fe400078e0a15 */
[----:B------:R-:W-:Y:S01]  /*6ee0*/  @!P3 IMAD.MOV R5, RZ, RZ, -R5 ;  /* 0x000000ffff05b224 */ /* 0x000fe200078e0a05 */
[----:B------:R-:W-:Y:S02]  /*6ef0*/  ISETP.GT.U32.AND P3, PT, R16, R2, PT ;  /* 0x000000021000720c */ /* 0x000fe40003f64070 */
[----:B------:R-:W-:-:S05]  /*6f00*/  ISETP.GE.AND P4, PT, R18, RZ, PT ;  /* 0x000000ff1200720c */ /* 0x000fca0003f86270 */
[----:B------:R-:W-:Y:S01]  /*6f10*/  @!P0 IMAD.IADD R24, R24, 0x1, -R16 ;  /* 0x0000000118188824 */ /* 0x000fe200078e0a10 */
[----:B------:R-:W-:-:S05]  /*6f20*/  ISETP.GE.AND P0, PT, R13, RZ, PT ;  /* 0x000000ff0d00720c */ /* 0x000fca0003f06270 */
[----:B------:R-:W-:Y:S01]  /*6f30*/  @!P3 IMAD.IADD R2, R2, 0x1, -R16 ;  /* 0x000000010202b824 */ /* 0x000fe200078e0a10 */
[----:B------:R-:W-:Y:S02]  /*6f40*/  ISETP.GE.AND P3, PT, R14, RZ, PT ;  /* 0x000000ff0e00720c */ /* 0x000fe40003f66270 */
[----:B---3--:R-:W-:Y:S02]  /*6f50*/  ISETP.GE.AND P2, PT, R10, RZ, PT ;  /* 0x000000ff0a00720c */ /* 0x008fe40003f46270 */
[----:B------:R-:W2:Y:S04]  /*6f60*/  LDL.LU R10, [R1+0x834] ;  /* 0x00083400010a7983 */ /* 0x000ea80000300800 */
[----:B------:R-:W3:Y:S04]  /*6f70*/  LDL.LU R3, [R1+0x830] ;  /* 0x0008300001037983 */ /* 0x000ee80000300800 */
[----:B------:R-:W-:Y:S03]  /*6f80*/  STL [R1+0x7e0], R5 ;  /* 0x0007e00501007387 */ /* 0x000fe60000100800 */
[----:B------:R-:W-:Y:S01]  /*6f90*/  @!P2 IMAD.MOV R15, RZ, RZ, -R15 ;  /* 0x000000ffff0fa224 */ /* 0x000fe200078e0a0f */
[----:B------:R-:W-:Y:S04]  /*6fa0*/  STL [R1+0x7e4], R8 ;  /* 0x0007e40801007387 */ /* 0x000fe80000100800 */
[----:B------:R-:W-:Y:S04]  /*6fb0*/  STL [R1+0x7e8], R12 ;  /* 0x0007e80c01007387 */ /* 0x000fe80000100800 */
[----:B------:R-:W-:Y:S04]  /*6fc0*/  STL [R1+0x7ec], R15 ;  /* 0x0007ec0f01007387 */ /* 0x000fe80000100800 */
[----:B------:R-:W-:Y:S04]  /*6fd0*/  STL [R1+0x7f0], R19 ;  /* 0x0007f01301007387 */ /* 0x000fe80000100800 */
[----:B------:R-:W-:Y:S04]  /*6fe0*/  STL [R1+0x7f4], R21 ;  /* 0x0007f41501007387 */ /* 0x000fe80000100800 */
[----:B------:R-:W4:Y:S04]  /*6ff0*/  LDL.LU R22, [R1+0x34] ;  /* 0x0000340001167983 */ /* 0x000f280000300800 */
[----:B------:R-:W5:Y:S04]  /*7000*/  LDL.LU R20, [R1+0x2c] ;  /* 0x00002c0001147983 */ /* 0x000f680000300800 */
[----:B------:R-:W5:Y:S04]  /*7010*/  LDL.LU R18, [R1+0x24] ;  /* 0x0000240001127983 */ /* 0x000f680000300800 */
[----:B------:R-:W5:Y:S04]  /*7020*/  LDL.LU R14, [R1+0x20] ;  /* 0x00002000010e7983 */ /* 0x000f680000300800 */
[----:B------:R-:W5:Y:S01]  /*7030*/  LDL.LU R13, [R1+0x1d4] ;  /* 0x0001d400010d7983 */ /* 0x000f620000300800 */
[----:B------:R-:W-:-:S02]  /*7040*/  ISETP.GT.U32.AND P6, PT, R16, R6, PT ;  /* 0x000000061000720c */ /* 0x000fc40003fc4070 */
[C---:B------:R-:W-:Y:S02]  /*7050*/  ISETP.GT.U32.AND P1, PT, R16.reuse, R27, PT ;  /* 0x0000001b1000720c */ /* 0x040fe40003f24070 */
[----:B------:R-:W-:-:S09]  /*7060*/  ISETP.GT.U32.AND P2, PT, R16, R29, PT ;  /* 0x0000001d1000720c */ /* 0x000fd20003f44070 */
[----:B------:R-:W-:Y:S01]  /*7070*/  @!P6 IMAD.IADD R6, R6, 0x1, -R16 ;  /* 0x000000010606e824 */ /* 0x000fe200078e0a10 */
[----:B------:R-:W-:-:S04]  /*7080*/  ISETP.GT.U32.AND P6, PT, R16, R4, PT ;  /* 0x000000041000720c */ /* 0x000fc80003fc4070 */
[----:B------:R-:W-:Y:S01]  /*7090*/  ISETP.GT.U32.AND P5, PT, R16, R6, PT ;  /* 0x000000061000720c */ /* 0x000fe20003fa4070 */
[--C-:B------:R-:W-:Y:S02]  /*70a0*/  @!P1 IMAD.IADD R27, R27, 0x1, -R16.reuse ;  /* 0x000000011b1b9824 */ /* 0x100fe400078e0a10 */
[----:B------:R-:W-:-:S06]  /*70b0*/  @!P2 IMAD.IADD R29, R29, 0x1, -R16 ;  /* 0x000000011d1da824 */ /* 0x000fcc00078e0a10 */
[----:B------:R-:W-:-:S04]  /*70c0*/  @!P6 IMAD.IADD R4, R4, 0x1, -R16 ;  /* 0x000000010404e824 */ /* 0x000fc800078e0a10 */
[----:B------:R-:W-:Y:S02]  /*70d0*/  @!P5 IMAD.IADD R6, R6, 0x1, -R16 ;  /* 0x000000010606d824 */ /* 0x000fe400078e0a10 */
[----:B------:R-:W0:Y:S01]  /*70e0*/  LDC.64 R16, c[0x0][0x380] ;  /* 0x0000e000ff107b82 */ /* 0x000e220000000a00 */
[----:B------:R-:W-:Y:S02]  /*70f0*/  ISETP.GE.AND P1, PT, R11, RZ, PT ;  /* 0x000000ff0b00720c */ /* 0x000fe40003f26270 */
[----:B------:R-:W-:Y:S01]  /*7100*/  ISETP.GE.AND P2, PT, R9, RZ, PT ;  /* 0x000000ff0900720c */ /* 0x000fe20003f46270 */
[----:B------:R-:W5:Y:S01]  /*7110*/  LDL.LU R11, [R1+0x10] ;  /* 0x00001000010b7983 */ /* 0x000f620000300800 */
[----:B------:R-:W-:Y:S01]  /*7120*/  ISETP.GE.AND P6, PT, R7, RZ, PT ;  /* 0x000000ff0700720c */ /* 0x000fe20003fc6270 */
[----:B------:R-:W-:Y:S02]  /*7130*/  @!P4 IMAD.MOV R2, RZ, RZ, -R2 ;  /* 0x000000ffff02c224 */ /* 0x000fe400078e0a02 */
[----:B------:R-:W5:Y:S01]  /*7140*/  LDL.LU R9, [R1+0x84] ;  /* 0x0000840001097983 */ /* 0x000f620000300800 */
[----:B------:R-:W-:-:S02]  /*7150*/  @!P3 IMAD.MOV R24, RZ, RZ, -R24 ;  /* 0x000000ffff18b224 */ /* 0x000fc400078e0a18 */
[----:B------:R-:W-:Y:S01]  /*7160*/  @!P0 IMAD.MOV R27, RZ, RZ, -R27 ;  /* 0x000000ffff1b8224 */ /* 0x000fe200078e0a1b */
[----:B------:R-:W5:Y:S02]  /*7170*/  LDL.LU R7, [R1+0x1d0] ;  /* 0x0001d00001077983 */ /* 0x000f640000300800 */
[----:B------:R-:W-:Y:S02]  /*7180*/  @!P1 IMAD.MOV R29, RZ, RZ, -R29 ;  /* 0x000000ffff1d9224 */ /* 0x000fe400078e0a1d */
[----:B------:R-:W-:Y:S02]  /*7190*/  @!P2 IMAD.MOV R4, RZ, RZ, -R4 ;  /* 0x000000ffff04a224 */ /* 0x000fe400078e0a04 */
[----:B------:R-:W-:Y:S01]  /*71a0*/  @!P6 IMAD.MOV R6, RZ, RZ, -R6 ;  /* 0x000000ffff06e224 */ /* 0x000fe200078e0a06 */
[----:B0-----:R-:W-:Y:S04]  /*71b0*/  STL [R1+0x7fc], R16 ;  /* 0x0007fc1001007387 */ /* 0x001fe80000100800 */
[----:B------:R-:W-:Y:S04]  /*71c0*/  STL [R1+0x7f8], R17 ;  /* 0x0007f81101007387 */ /* 0x000fe80000100800 */
[----:B------:R2:W-:Y:S04]  /*71d0*/  STL [R1+0x800], R2 ;  /* 0x0008000201007387 */ /* 0x0005e80000100800 */
[----:B------:R-:W-:Y:S04]  /*71e0*/  STL [R1+0x804], R24 ;  /* 0x0008041801007387 */ /* 0x000fe80000100800 */
[----:B------:R-:W-:Y:S04]  /*71f0*/  STL [R1+0x808], R27 ;  /* 0x0008081b01007387 */ /* 0x000fe80000100800 */
[----:B------:R-:W-:Y:S04]  /*7200*/  STL [R1+0x80c], R29 ;  /* 0x00080c1d01007387 */ /* 0x000fe80000100800 */
[----:B------:R5:W-:Y:S04]  /*7210*/  STL [R1+0x810], R4 ;  /* 0x0008100401007387 */ /* 0x000be80000100800 */
[----:B------:R-:W-:Y:S01]  /*7220*/  STL [R1+0x814], R6 ;  /* 0x0008140601007387 */ /* 0x000fe20000100800 */
[----:B---3--:R-:W-:-:S02]  /*7230*/  ISETP.NE.AND P5, PT, R3, RZ, PT ;  /* 0x000000ff0300720c */ /* 0x008fc40003fa5270 */
[----:B------:R-:W-:-:S04]  /*7240*/  LOP3.LUT R3, RZ, R3, RZ, 0x33, !PT ;  /* 0x00000003ff037212 */ /* 0x000fc800078e33ff */
[----:B--2---:R-:W-:-:S05]  /*7250*/  SEL R2, R3, R10, !P5 ;  /* 0x0000000a03027207 */ /* 0x004fca0006800000 */
[----:B------:R0:W-:Y:S01]  /*7260*/  STL [R1+0x1c], R2 ;  /* 0x00001c0201007387 */ /* 0x0001e20000100800 */
[C---:B----4-:R-:W-:Y:S02]  /*7270*/  SEL R0, R3.reuse, R22, !P5 ;  /* 0x0000001603007207 */ /* 0x050fe40006800000 */
[----:B-----5:R-:W-:-:S03]  /*7280*/  SEL R4, R3, R20, !P5 ;  /* 0x0000001403047207 */ /* 0x020fc60006800000 */
[----:B------:R1:W-:Y:S01]  /*7290*/  STL [R1+0x34], R0 ;  /* 0x0000340001007387 */ /* 0x0003e20000100800 */
[----:B0-----:R-:W-:-:S03]  /*72a0*/  SEL R2, R3, R18, !P5 ;  /* 0x0000001203027207 */ /* 0x001fc60006800000 */
[----:B------:R0:W-:Y:S01]  /*72b0*/  STL [R1+0x28], R4 ;  /* 0x0000280401007387 */ /* 0x0001e20000100800 */
[----:B-1----:R-:W-:-:S03]  /*72c0*/  SEL R0, R3, R14, !P5 ;  /* 0x0000000e03007207 */ /* 0x002fc60006800000 */
[----:B------:R1:W-:Y:S01]  /*72d0*/  STL [R1+0x24], R2 ;  /* 0x0000240201007387 */ /* 0x0003e20000100800 */
[----:B0-----:R-:W-:-:S03]  /*72e0*/  SEL R4, R3, R13, !P5 ;  /* 0x0000000d03047207 */ /* 0x001fc60006800000 */
[----:B------:R0:W-:Y:S04]  /*72f0*/  STL [R1+0x20], R0 ;  /* 0x0000200001007387 */ /* 0x0001e80000100800 */
[----:B------:R-:W-:Y:S04]  /*7300*/  STL [R1+0x2c], R4 ;  /* 0x00002c0401007387 */ /* 0x000fe80000100800 */
[----:B------:R-:W2:Y:S01]  /*7310*/  LDL.LU R10, [R1+0xa4] ;  /* 0x0000a400010a7983 */ /* 0x000ea20000300800 */
[C---:B-1----:R-:W-:Y:S02]  /*7320*/  SEL R2, R3.reuse, R11, !P5 ;  /* 0x0000000b03027207 */ /* 0x042fe40006800000 */
[----:B0-----:R-:W-:-:S03]  /*7330*/  SEL R0, R3, R9, !P5 ;  /* 0x0000000903007207 */ /* 0x001fc60006800000 */
[----:B------:R-:W-:Y:S04]  /*7340*/  STL [R1+0x10], R2 ;  /* 0x0000100201007387 */ /* 0x000fe80000100800 */
[----:B--2---:R0:W-:Y:S04]  /*7350*/  STL [R1+0x828], R10 ;  /* 0x0008280a01007387 */ /* 0x0041e80000100800 */
[----:B------:R1:W-:Y:S04]  /*7360*/  STL [R1+0x3c], R0 ;  /* 0x00003c0001007387 */ /* 0x0003e80000100800 */
[----:B0-----:R-:W2:Y:S01]  /*7370*/  LDL.LU R10, [R1+0xa0] ;  /* 0x0000a000010a7983 */ /* 0x001ea20000300800 */
[----:B-1----:R-:W-:-:S03]  /*7380*/  SEL R0, R3, R7, !P5 ;  /* 0x0000000703007207 */ /* 0x002fc60006800000 */
[----:B--2---:R0:W-:Y:S04]  /*7390*/  STL [R1+0x82c], R10 ;  /* 0x00082c0a01007387 */ /* 0x0041e80000100800 */
[----:B0-----:R-:W2:Y:S04]  /*73a0*/  LDL.LU R10, [R1+0x90] ;  /* 0x00009000010a7983 */ /* 0x001ea80000300800 */
[----:B------:R-:W3:Y:S04]  /*73b0*/  LDL.LU R6, [R1+0xac] ;  /* 0x0000ac0001067983 */ /* 0x000ee80000300800 */
[----:B------:R-:W4:Y:S04]  /*73c0*/  LDL.LU R4, [R1+0x1b4] ;  /* 0x0001b40001047983 */ /* 0x000f280000300800 */
[----:B------:R-:W5:Y:S04]  /*73d0*/  LDL.LU R29, [R1+0x1b8] ;  /* 0x0001b800011d7983 */ /* 0x000f680000300800 */
[----:B------:R-:W3:Y:S04]  /*73e0*/  LDL.LU R27, [R1+0x1c0] ;  /* 0x0001c000011b7983 */ /* 0x000ee80000300800 */
[----:B------:R-:W3:Y:S04]  /*73f0*/  LDL.LU R24, [R1+0x1cc] ;  /* 0x0001cc0001187983 */ /* 0x000ee80000300800 */
[----:B------:R-:W3:Y:S04]  /*7400*/  LDL.LU R2, [R1+0x1c8] ;  /* 0x0001c80001027983 */ /* 0x000ee80000300800 */
[----:B------:R-:W3:Y:S04]  /*7410*/  LDL.LU R17, [R1+0x1c4] ;  /* 0x0001c40001117983 */ /* 0x000ee80000300800 */
[----:B------:R-:W3:Y:S04]  /*7420*/  LDL.LU R9, [R1+0x1bc] ;  /* 0x0001bc0001097983 */ /* 0x000ee80000300800 */
[----:B------:R-:W3:Y:S04]  /*7430*/  LDL.LU R16, [R1+0xb4] ;  /* 0x0000b40001107983 */ /* 0x000ee80000300800 */
[----:B------:R-:W3:Y:S04]  /*7440*/  LDL.LU R21, [R1+0x180] ;  /* 0x0001800001157983 */ /* 0x000ee80000300800 */
[----:B------:R0:W-:Y:S04]  /*7450*/  STL [R1+0x44], R0 ;  /* 0x0000440001007387 */ /* 0x0001e80000100800 */
[----:B------:R-:W3:Y:S04]  /*7460*/  LDL.LU R19, [R1+0x19c] ;  /* 0x00019c0001137983 */ /* 0x000ee80000300800 */
[----:B------:R-:W3:Y:S04]  /*7470*/  LDL.LU R15, [R1+0x1a8] ;  /* 0x0001a800010f7983 */ /* 0x000ee80000300800 */
[----:B------:R-:W3:Y:S04]  /*7480*/  LDL.LU R12, [R1+0xbc] ;  /* 0x0000bc00010c7983 */ /* 0x000ee80000300800 */
[----:B------:R-:W3:Y:S04]  /*7490*/  LDL.LU R8, [R1+0xc4] ;  /* 0x0000c40001087983 */ /* 0x000ee80000300800 */
[----:B------:R-:W3:Y:S04]  /*74a0*/  LDL.LU R5, [R1+0xcc] ;  /* 0x0000cc0001057983 */ /* 0x000ee80000300800 */
[----:B0-----:R-:W3:Y:S04]  /*74b0*/  LDL.LU R0, [R1+0xd0] ;  /* 0x0000d00001007983 */ /* 0x001ee80000300800 */
[----:B------:R-:W3:Y:S04]  /*74c0*/  LDL.LU R28, [R1+0xd8] ;  /* 0x0000d800011c7983 */ /* 0x000ee80000300800 */
        /* <DEDUP_REMOVED lines=9> */
[----:B------:R-:W3:Y:S01]  /*7560*/  LDL.LU R7, [R1+0x138] ;  /* 0x0001380001077983 */ /* 0x000ee20000300800 */
[----:B--2---:R-:W-:-:S05]  /*7570*/  SEL R10, R3, R10, !P5 ;  /* 0x0000000a030a7207 */ /* 0x004fca0006800000 */
[----:B------:R0:W-:Y:S04]  /*7580*/  STL [R1+0x48], R10 ;  /* 0x0000480a01007387 */ /* 0x0001e80000100800 */
[----:B0-----:R-:W2:Y:S02]  /*7590*/  LDL.LU R10, [R1+0x82c] ;  /* 0x00082c00010a7983 */ /* 0x001ea40000300800 */
[----:B--2---:R-:W-:-:S05]  /*75a0*/  SEL R10, R3, R10, !P5 ;  /* 0x0000000a030a7207 */ /* 0x004fca0006800000 */
[----:B------:R0:W-:Y:S04]  /*75b0*/  STL [R1+0x50], R10 ;  /* 0x0000500a01007387 */ /* 0x0001e80000100800 */
[----:B0-----:R-:W2:Y:S01]  /*75c0*/  LDL.LU R10, [R1+0x828] ;  /* 0x00082800010a7983 */ /* 0x001ea20000300800 */
[C---:B---3--:R-:W-:Y:S02]  /*75d0*/  SEL R6, R3.reuse, R6, !P5 ;  /* 0x0000000603067207 */ /* 0x048fe40006800000 */
[C---:B------:R-:W-:Y:S02]  /*75e0*/  SEL R5, R3.reuse, R5, !P5 ;  /* 0x0000000503057207 */ /* 0x040fe40006800000 */
[----:B--2---:R-:W-:-:S05]  /*75f0*/  SEL R10, R3, R10, !P5 ;  /* 0x0000000a030a7207 */ /* 0x004fca0006800000 */
[----:B------:R4:W-:Y:S04]  /*7600*/  STL [R1+0x54], R10 ;  /* 0x0000540a01007387 */ /* 0x0009e80000100800 */
[----:B------:R5:W-:Y:S01]  /*7610*/  STL [R1+0x5c], R6 ;  /* 0x00005c0601007387 */ /* 0x000be20000100800 */
[C---:B----4-:R-:W-:Y:S02]  /*7620*/  SEL R10, R3.reuse, R4, !P5 ;  /* 0x00000004030a7207 */ /* 0x050fe40006800000 */
[C---:B------:R-:W-:Y:S02]  /*7630*/  SEL R4, R3.reuse, R27, !P5 ;  /* 0x0000001b03047207 */ /* 0x040fe40006800000 */
[C---:B-----5:R-:W-:Y:S01]  /*7640*/  SEL R6, R3.reuse, R29, !P5 ;  /* 0x0000001d03067207 */ /* 0x060fe20006800000 */
[----:B------:R0:W-:Y:S04]  /*7650*/  STL [R1+0x68], R10 ;  /* 0x0000680a01007387 */ /* 0x0001e80000100800 */
[----:B------:R1:W-:Y:S04]  /*7660*/  STL [R1+0x70], R6 ;  /* 0x0000700601007387 */ /* 0x0003e80000100800 */
[----:B------:R2:W-:Y:S01]  /*7670*/  STL [R1+0x84], R4 ;  /* 0x0000840401007387 */ /* 0x0005e20000100800 */
[----:B0-----:R-:W-:-:S02]  /*7680*/  SEL R10, R3, R24, !P5 ;  /* 0x00000018030a7207 */ /* 0x001fc40006800000 */
[----:B-1----:R-:W-:-:S03]  /*7690*/  SEL R6, R3, R2, !P5 ;  /* 0x0000000203067207 */ /* 0x002fc60006800000 */
[----:B------:R-:W-:Y:S01]  /*76a0*/  STL [R1+0x88], R10 ;  /* 0x0000880a01007387 */ /* 0x000fe20000100800 */
[----:B--2---:R-:W-:-:S03]  /*76b0*/  SEL R4, R3, R17, !P5 ;  /* 0x0000001103047207 */ /* 0x004fc60006800000 */
[----:B------:R0:W-:Y:S01]  /*76c0*/  STL [R1+0x90], R6 ;  /* 0x0000900601007387 */ /* 0x0001e20000100800 */
[----:B------:R-:W-:-:S03]  /*76d0*/  SEL R2, R3, R9, !P5 ;  /* 0x0000000903027207 */ /* 0x000fc60006800000 */
[----:B------:R-:W2:Y:S04]  /*76e0*/  LDL.LU R9, [R1+0x13c] ;  /* 0x00013c0001097983 */ /* 0x000ea80000300800 */
[----:B------:R1:W-:Y:S01]  /*76f0*/  STL [R1+0x94], R4 ;  /* 0x0000940401007387 */ /* 0x0003e20000100800 */
[----:B0-----:R-:W-:-:S03]  /*7700*/  SEL R6, R3, R16, !P5 ;  /* 0x0000001003067207 */ /* 0x001fc60006800000 */
[----:B------:R0:W-:Y:S01]  /*7710*/  STL [R1+0x9c], R2 ;  /* 0x00009c0201007387 */ /* 0x0001e20000100800 */
[----:B-1----:R-:W-:-:S03]  /*7720*/  SEL R4, R3, R21, !P5 ;  /* 0x0000001503047207 */ /* 0x002fc60006800000 */
[----:B------:R1:W-:Y:S01]  /*7730*/  STL [R1+0xa0], R6 ;  /* 0x0000a00601007387 */ /* 0x0003e20000100800 */
[----:B0-----:R-:W-:-:S03]  /*7740*/  SEL R2, R3, R19, !P5 ;  /* 0x0000001303027207 */ /* 0x001fc60006800000 */
[----:B------:R0:W-:Y:S01]  /*7750*/  STL [R1+0xa4], R4 ;  /* 0x0000a40401007387 */ /* 0x0001e20000100800 */
[----:B-1----:R-:W-:-:S03]  /*7760*/  SEL R6, R3, R15, !P5 ;  /* 0x0000000f03067207 */ /* 0x002fc60006800000 */
[----:B------:R1:W-:Y:S01]  /*7770*/  STL [R1+0xac], R2 ;  /* 0x0000ac0201007387 */ /* 0x0003e20000100800 */
[----:B0-----:R-:W-:-:S03]  /*7780*/  SEL R4, R3, R12, !P5 ;  /* 0x0000000c03047207 */ /* 0x001fc60006800000 */
[----:B------:R-:W-:Y:S04]  /*7790*/  STL [R1+0xb4], R6 ;  /* 0x0000b40601007387 */ /* 0x000fe80000100800 */
[----:B------:R0:W-:Y:S01]  /*77a0*/  STL [R1+0xbc], R4 ;  /* 0x0000bc0401007387 */ /* 0x0001e20000100800 */
[----:B-1----:R-:W-:-:S05]  /*77b0*/  SEL R2, R3, R8, !P5 ;  /* 0x0000000803027207 */ /* 0x002fca0006800000 */
[----:B------:R1:W-:Y:S01]  /*77c0*/  STL [R1+0xc4], R2 ;  /* 0x0000c40201007387 */ /* 0x0003e20000100800 */
[----:B0-----:R-:W-:-:S03]  /*77d0*/  SEL R4, R3, R0, !P5 ;  /* 0x0000000003047207 */ /* 0x001fc60006800000 */
[----:B------:R-:W-:Y:S01]  /*77e0*/  STL [R1+0xcc], R5 ;  /* 0x0000cc0501007387 */ /* 0x000fe20000100800 */
[----:B------:R-:W-:-:S03]  /*77f0*/  SEL R0, R3, R26, !P5 ;  /* 0x0000001a03007207 */ /* 0x000fc60006800000 */
[----:B------:R0:W-:Y:S01]  /*7800*/  STL [R1+0xd0], R4 ;  /* 0x0000d00401007387 */ /* 0x0001e20000100800 */
[----:B-1----:R-:W-:-:S05]  /*7810*/  SEL R2, R3, R28, !P5 ;  /* 0x0000001c03027207 */ /* 0x002fca0006800000 */
[----:B------:R1:W-:Y:S01]  /*7820*/  STL [R1+0xd8], R2 ;  /* 0x0000d80201007387 */ /* 0x0003e20000100800 */
[----:B0-----:R-:W-:-:S03]  /*7830*/  SEL R4, R3, R25, !P5 ;  /* 0x0000001903047207 */ /* 0x001fc60006800000 */
[----:B------:R0:W-:Y:S04]  /*7840*/  STL [R1+0xe0], R0 ;  /* 0x0000e00001007387 */ /* 0x0001e80000100800 */
[----:B------:R3:W-:Y:S01]  /*7850*/  STL [R1+0xe4], R4 ;  /* 0x0000e40401007387 */ /* 0x0007e20000100800 */
[C---:B-1----:R-:W-:Y:S02]  /*7860*/  SEL R2, R3.reuse, R23, !P5 ;  /* 0x0000001703027207 */ /* 0x042fe40006800000 */
[----:B0-----:R-:W-:-:S03]  /*7870*/  SEL R0, R3, R22, !P5 ;  /* 0x0000001603007207 */ /* 0x001fc60006800000 */
[----:B------:R0:W-:Y:S01]  /*7880*/  STL [R1+0xe8], R2 ;  /* 0x0000e80201007387 */ /* 0x0001e20000100800 */
[----:B---3--:R-:W-:-:S03]  /*7890*/  SEL R4, R3, R20, !P5 ;  /* 0x0000001403047207 */ /* 0x008fc60006800000 */
[----:B------:R1:W-:Y:S04]  /*78a0*/  STL [R1+0xf8], R0 ;  /* 0x0000f80001007387 */ /* 0x0003e80000100800 */
[----:B------:R3:W-:Y:S01]  /*78b0*/  STL [R1+0x104], R4 ;  /* 0x0001040401007387 */ /* 0x0007e20000100800 */
[C---:B0-----:R-:W-:Y:S02]  /*78c0*/  SEL R2, R3.reuse, R18, !P5 ;  /* 0x0000001203027207 */ /* 0x041fe40006800000 */
[----:B-1----:R-:W-:-:S03]  /*78d0*/  SEL R0, R3, R14, !P5 ;  /* 0x0000000e03007207 */ /* 0x002fc60006800000 */
[----:B------:R0:W-:Y:S01]  /*78e0*/  STL [R1+0x10c], R2 ;  /* 0x00010c0201007387 */ /* 0x0001e20000100800 */
[----:B---3--:R-:W-:-:S03]  /*78f0*/  SEL R4, R3, R13, !P5 ;  /* 0x0000000d03047207 */ /* 0x008fc60006800000 */
[----:B------:R1:W-:Y:S04]  /*7900*/  STL [R1+0x124], R0 ;  /* 0x0001240001007387 */ /* 0x0003e80000100800 */
[----:B------:R-:W-:Y:S04]  /*7910*/  STL [R1+0x128], R4 ;  /* 0x0001280401007387 */ /* 0x000fe80000100800 */
[----:B------:R-:W3:Y:S01]  /*7920*/  LDL.LU R10, [R1+0x150] ;  /* 0x00015000010a7983 */ /* 0x000ee20000300800 */
[C---:B0-----:R-:W-:Y:S02]  /*7930*/  SEL R2, R3.reuse, R11, !P5 ;  /* 0x0000000b03027207 */ /* 0x041fe40006800000 */
[----:B-1----:R-:W-:-:S03]  /*7940*/  SEL R0, R3, R7, !P5 ;  /* 0x0000000703007207 */ /* 0x002fc60006800000 */
[----:B------:R-:W-:Y:S04]  /*7950*/  STL [R1+0x134], R2 ;  /* 0x0001340201007387 */ /* 0x000fe80000100800 */
[----:B---3--:R0:W-:Y:S04]  /*7960*/  STL [R1+0x820], R10 ;  /* 0x0008200a01007387 */ /* 0x0081e80000100800 */
[----:B------:R2:W-:Y:S04]  /*7970*/  STL [R1+0x138], R0 ;  /* 0x0001380001007387 */ /* 0x0005e80000100800 */
[----:B0-----:R-:W3:Y:S01]  /*7980*/  LDL.LU R10, [R1+0x148] ;  /* 0x00014800010a7983 */ /* 0x001ee20000300800 */
[----:B--2---:R-:W-:-:S03]  /*7990*/  SEL R0, R3, R9, !P5 ;  /* 0x0000000903007207 */ /* 0x004fc60006800000 */
[----:B---3--:R0:W-:Y:S04]  /*79a0*/  STL [R1+0x824], R10 ;  /* 0x0008240a01007387 */ /* 0x0081e80000100800 */
        /* <DEDUP_REMOVED lines=35> */
[C---:B----4-:R-:W-:Y:S02]  /*7be0*/  SEL R4, R3.reuse, R4, !P5 ;  /* 0x0000000403047207 */ /* 0x050fe40006800000 */
[C---:B---3--:R-:W-:Y:S02]  /*7bf0*/  SEL R5, R3.reuse, R5, !P5 ;  /* 0x0000000503057207 */ /* 0x048fe40006800000 */
[----:B--2---:R-:W-:-:S05]  /*7c00*/  SEL R10, R3, R10, !P5 ;  /* 0x0000000a030a7207 */ /* 0x004fca0006800000 */
[----:B------:R0:W-:Y:S02]  /*7c10*/  STL [R1+0x150], R10 ;  /* 0x0001500a01007387 */ /* 0x0001e40000100800 */
[C---:B0-----:R-:W-:Y:S02]  /*7c20*/  SEL R10, R3.reuse, R6, !P5 ;  /* 0x00000006030a7207 */ /* 0x041fe40006800000 */
[----:B-----5:R-:W-:-:S03]  /*7c30*/  SEL R6, R3, R29, !P5 ;  /* 0x0000001d03067207 */ /* 0x020fc60006800000 */
[----:B------:R0:W-:Y:S04]  /*7c40*/  STL [R1+0x158], R10 ;  /* 0x0001580a01007387 */ /* 0x0001e80000100800 */
[----:B------:R1:W-:Y:S01]  /*7c50*/  STL [R1+0x160], R4 ;  /* 0x0001600401007387 */ /* 0x0003e20000100800 */
[----:B0-----:R-:W-:-:S03]  /*7c60*/  SEL R10, R3, R27, !P5 ;  /* 0x0000001b030a7207 */ /* 0x001fc60006800000 */
[----:B------:R0:W-:Y:S01]  /*7c70*/  STL [R1+0x168], R6 ;  /* 0x0001680601007387 */ /* 0x0001e20000100800 */
[----:B-1----:R-:W-:-:S03]  /*7c80*/  SEL R4, R3, R24, !P5 ;  /* 0x0000001803047207 */ /* 0x002fc60006800000 */
[----:B------:R-:W-:Y:S01]  /*7c90*/  STL [R1+0x170], R10 ;  /* 0x0001700a01007387 */ /* 0x000fe20000100800 */
[----:B0-----:R-:W-:-:S03]  /*7ca0*/  SEL R6, R3, R7, !P5 ;  /* 0x0000000703067207 */ /* 0x001fc60006800000 */
[----:B------:R-:W2:Y:S04]  /*7cb0*/  LDL.LU R7, [R1+0x114] ;  /* 0x0001140001077983 */ /* 0x000ea80000300800 */
[----:B------:R0:W-:Y:S04]  /*7cc0*/  STL [R1+0x174], R4 ;  /* 0x0001740401007387 */ /* 0x0001e80000100800 */
[----:B------:R1:W-:Y:S01]  /*7cd0*/  STL [R1+0x17c], R6 ;  /* 0x00017c0601007387 */ /* 0x0003e20000100800 */
[C---:B0-----:R-:W-:Y:S02]  /*7ce0*/  SEL R4, R3.reuse, R2, !P5 ;  /* 0x0000000203047207 */ /* 0x041fe40006800000 */
[----:B------:R-:W-:-:S02]  /*7cf0*/  SEL R2, R3, R17, !P5 ;  /* 0x0000001103027207 */ /* 0x000fc40006800000 */
[C---:B-1----:R-:W-:Y:S01]  /*7d00*/  SEL R6, R3.reuse, R16, !P5 ;  /* 0x0000001003067207 */ /* 0x042fe20006800000 */
[----:B------:R0:W-:Y:S04]  /*7d10*/  STL [R1+0x180], R4 ;  /* 0x0001800401007387 */ /* 0x0001e80000100800 */
        /* <DEDUP_REMOVED lines=8> */
[----:B------:R-:W-:Y:S04]  /*7da0*/  STL [R1+0x1a8], R6 ;  /* 0x0001a80601007387 */ /* 0x000fe80000100800 */
[----:B------:R1:W-:Y:S01]  /*7db0*/  STL [R1+0x1b8], R4 ;  /* 0x0001b80401007387 */ /* 0x0003e20000100800 */
[----:B0-----:R-:W-:-:S05]  /*7dc0*/  SEL R2, R3, R8, !P5 ;  /* 0x0000000803027207 */ /* 0x001fca0006800000 */
[----:B------:R0:W-:Y:S01]  /*7dd0*/  STL [R1+0x1b4], R2 ;  /* 0x0001b40201007387 */ /* 0x0001e20000100800 */
[----:B-1----:R-:W-:-:S03]  /*7de0*/  SEL R4, R3, R0, !P5 ;  /* 0x0000000003047207 */ /* 0x002fc60006800000 */
[----:B------:R-:W-:Y:S01]  /*7df0*/  STL [R1+0x1c0], R5 ;  /* 0x0001c00501007387 */ /* 0x000fe20000100800 */
[----:B------:R-:W-:-:S03]  /*7e00*/  SEL R0, R3, R26, !P5 ;  /* 0x0000001a03007207 */ /* 0x000fc60006800000 */
[----:B------:R1:W-:Y:S01]  /*7e10*/  STL [R1+0x1bc], R4 ;  /* 0x0001bc0401007387 */ /* 0x0003e20000100800 */
[----:B0-----:R-:W-:-:S05]  /*7e20*/  SEL R2, R3, R28, !P5 ;  /* 0x0000001c03027207 */ /* 0x001fca0006800000 */
[----:B------:R0:W-:Y:S01]  /*7e30*/  STL [R1+0x1b0], R2 ;  /* 0x0001b00201007387 */ /* 0x0001e20000100800 */
[----:B-1----:R-:W-:-:S03]  /*7e40*/  SEL R4, R3, R25, !P5 ;  /* 0x0000001903047207 */ /* 0x002fc60006800000 */
[----:B------:R1:W-:Y:S04]  /*7e50*/  STL [R1+0x1ac], R0 ;  /* 0x0001ac0001007387 */ /* 0x0003e80000100800 */
[----:B------:R3:W-:Y:S01]  /*7e60*/  STL [R1+0x1a4], R4 ;  /* 0x0001a40401007387 */ /* 0x0007e20000100800 */
[C---:B0-----:R-:W-:Y:S02]  /*7e70*/  SEL R2, R3.reuse, R23, !P5 ;  /* 0x0000001703027207 */ /* 0x041fe40006800000 */
[----:B-1----:R-:W-:-:S03]  /*7e80*/  SEL R0, R3, R22, !P5 ;  /* 0x0000001603007207 */ /* 0x002fc60006800000 */
        /* <DEDUP_REMOVED lines=47> */
[----:B------:R-:W3:Y:S01]  /*8180*/  LDL.LU R7, [R1] ;  /* 0x0000000001077983 */ /* 0x000ee20000300800 */
[----:B--2---:R-:W-:-:S05]  /*8190*/  SEL R6, R3, R6, !P5 ;  /* 0x0000000603067207 */ /* 0x004fca0006800000 */
[----:B------:R0:W-:Y:S04]  /*81a0*/  STL [R1+0x14c], R6 ;  /* 0x00014c0601007387 */ /* 0x0001e80000100800 */
[----:B0-----:R-:W2:Y:S02]  /*81b0*/  LDL.LU R6, [R1+0x81c] ;  /* 0x00081c0001067983 */ /* 0x001ea40000300800 */
[----:B--2---:R-:W-:-:S05]  /*81c0*/  SEL R6, R3, R6, !P5 ;  /* 0x0000000603067207 */ /* 0x004fca0006800000 */
[----:B------:R0:W-:Y:S04]  /*81d0*/  STL [R1+0x140], R6 ;  /* 0x0001400601007387 */ /* 0x0001e80000100800 */
[----:B0-----:R-:W2:Y:S01]  /*81e0*/  LDL.LU R6, [R1+0x818] ;  /* 0x0008180001067983 */ /* 0x001ea20000300800 */
[C---:B---3--:R-:W-:Y:S02]  /*81f0*/  SEL R4, R3.reuse, R4, !P5 ;  /* 0x0000000403047207 */ /* 0x048fe40006800000 */
[C---:B----4-:R-:W-:Y:S02]  /*8200*/  SEL R29, R3.reuse, R29, !P5 ;  /* 0x0000001d031d7207 */ /* 0x050fe40006800000 */
[C---:B-----5:R-:W-:Y:S02]  /*8210*/  SEL R27, R3.reuse, R27, !P5 ;  /* 0x0000001b031b7207 */ /* 0x060fe40006800000 */
[----:B------:R-:W-:-:S02]  /*8220*/  SEL R10, R3, R10, !P5 ;  /* 0x0000000a030a7207 */ /* 0x000fc40006800000 */
[C---:B------:R-:W-:Y:S02]  /*8230*/  SEL R24, R3.reuse, R24, !P5 ;  /* 0x0000001803187207 */ /* 0x040fe40006800000 */
[C---:B------:R-:W-:Y:S02]  /*8240*/  SEL R2, R3.reuse, R2, !P5 ;  /* 0x0000000203027207 */ /* 0x040fe40006800000 */
[C---:B------:R-:W-:Y:S02]  /*8250*/  SEL R16, R3.reuse, R16, !P5 ;  /* 0x0000001003107207 */ /* 0x040fe40006800000 */
[C---:B------:R-:W-:Y:S02]  /*8260*/  SEL R17, R3.reuse, R17, !P5 ;  /* 0x0000001103117207 */ /* 0x040fe40006800000 */
[C---:B------:R-:W-:Y:S02]  /*8270*/  SEL R21, R3.reuse, R21, !P5 ;  /* 0x0000001503157207 */ /* 0x040fe40006800000 */
        /* <DEDUP_REMOVED lines=18> */
[----:B--2---:R-:W-:-:S05]  /*83a0*/  SEL R6, R3, R6, !P5 ;  /* 0x0000000603067207 */ /* 0x004fca0006800000 */
[----:B------:R0:W-:Y:S04]  /*83b0*/  STL [R1+0x130], R6 ;  /* 0x0001300601007387 */ /* 0x0001e80000100800 */
[----:B0-----:R-:W2:Y:S04]  /*83c0*/  LDL.LU R6, [R1+0x814] ;  /* 0x0008140001067983 */ /* 0x001ea80000300800 */
[----:B------:R0:W-:Y:S04]  /*83d0*/  STL [R1+0x12c], R4 ;  /* 0x00012c0401007387 */ /* 0x0001e80000100800 */
[----:B0-----:R-:W3:Y:S04]  /*83e0*/  LDL.LU R4, [R1+0x810] ;  /* 0x0008100001047983 */ /* 0x001ee80000300800 */
[----:B------:R0:W-:Y:S04]  /*83f0*/  STL [R1+0x120], R29 ;  /* 0x0001201d01007387 */ /* 0x0001e80000100800 */
[----:B0-----:R-:W4:Y:S04]  /*8400*/  LDL.LU R29, [R1+0x80c] ;  /* 0x00080c00011d7983 */ /* 0x001f280000300800 */
[----:B------:R0:W-:Y:S04]  /*8410*/  STL [R1+0x11c], R27 ;  /* 0x00011c1b01007387 */ /* 0x0001e80000100800 */
[----:B0-----:R-:W5:Y:S04]  /*8420*/  LDL.LU R27, [R1+0x808] ;  /* 0x00080800011b7983 */ /* 0x001f680000300800 */
[----:B------:R0:W-:Y:S04]  /*8430*/  STL [R1+0x118], R10 ;  /* 0x0001180a01007387 */ /* 0x0001e80000100800 */
[----:B0-----:R-:W2:Y:S04]  /*8440*/  LDL.LU R10, [R1+0x30] ;  /* 0x00003000010a7983 */ /* 0x001ea80000300800 */
        /* <DEDUP_REMOVED lines=45> */
[----:B0-----:R-:W2:Y:S02]  /*8720*/  LDL.LU R7, [R1+0x7ac] ;  /* 0x0007ac0001077983 */ /* 0x001ea40000300800 */
[----:B--2---:R-:W-:-:S05]  /*8730*/  SEL R7, R3, R7, !P5 ;  /* 0x0000000703077207 */ /* 0x004fca0006800000 */
[----:B------:R0:W-:Y:S04]  /*8740*/  STL [R1+0x58], R7 ;  /* 0x0000580701007387 */ /* 0x0001e80000100800 */
[----:B0-----:R-:W2:Y:S01]  /*8750*/  LDL.LU R7, [R1+0x38] ;  /* 0x0000380001077983 */ /* 0x001ea20000300800 */
[----:B------:R-:W-:-:S05]  /*8760*/  SEL R9, R3, R9, !P5 ;  /* 0x0000000903097207 */ /* 0x000fca0006800000 */
[----:B------:R0:W-:Y:S02]  /*8770*/  STL [R1+0x4c], R9 ;  /* 0x00004c0901007387 */ /* 0x0001e40000100800 */
[C---:B0-----:R-:W-:Y:S02]  /*8780*/  SEL R9, R3.reuse, R11, !P5 ;  /* 0x0000000b03097207 */ /* 0x041fe40006800000 */
[----:B------:R-:W-:-:S03]  /*8790*/  SEL R11, R3, R13, !P5 ;  /* 0x0000000d030b7207 */ /* 0x000fc60006800000 */
[----:B------:R0:W-:Y:S01]  /*87a0*/  STL [R1+0x40], R9 ;  /* 0x0000400901007387 */ /* 0x0001e20000100800 */
[----:B------:R-:W-:-:S03]  /*87b0*/  SEL R13, R3, R18, !P5 ;  /* 0x00000012030d7207 */ /* 0x000fc60006800000 */
[----:B------:R-:W-:Y:S01]  /*87c0*/  STL [R1+0x18], R11 ;  /* 0x0000180b01007387 */ /* 0x000fe20000100800 */
[----:B0-----:R-:W-:-:S05]  /*87d0*/  SEL R9, R3, R14, !P5 ;  /* 0x0000000e03097207 */ /* 0x001fca0006800000 */
[----:B------:R0:W-:Y:S04]  /*87e0*/  STL [R1+0x14], R9 ;  /* 0x0000140901007387 */ /* 0x0001e80000100800 */
[----:B------:R-:W-:Y:S01]  /*87f0*/  STL [R1+0xc], R13 ;  /* 0x00000c0d01007387 */ /* 0x000fe20000100800 */
[C---:B0-----:R-:W-:Y:S02]  /*8800*/  SEL R9, R3.reuse, R10, !P5 ;  /* 0x0000000a03097207 */ /* 0x041fe40006800000 */
        /* <DEDUP_REMOVED lines=14> */
[----:B-----5:R-:W-:-:S02]  /*88f0*/  SEL R27, R3, R27, !P5 ;  /* 0x0000001b031b7207 */ /* 0x020fc40006800000 */
[C---:B----4-:R-:W-:Y:S02]  /*8900*/  SEL R29, R3.reuse, R29, !P5 ;  /* 0x0000001d031d7207 */ /* 0x050fe40006800000 */
[C---:B---3--:R-:W-:Y:S02]  /*8910*/  SEL R18, R3.reuse, R4, !P5 ;  /* 0x0000000403127207 */ /* 0x048fe40006800000 */
[----:B--2---:R-:W-:-:S05]  /*8920*/  SEL R11, R3, R7, !P5 ;  /* 0x00000007030b7207 */ /* 0x004fca0006800000 */
[----:B------:R-:W-:Y:S04]  /*8930*/  STL [R1+0x8], R11 ;  /* 0x0000080b01007387 */ /* 0x000fe80000100800 */
[----:B------:R0:W-:Y:S02]  /*8940*/  STL [R1+0x4], R9 ;  /* 0x0000040901007387 */ /* 0x0001e40000100800 */
[----:B0-----:R-:W0:Y:S01]  /*8950*/  S2R R9, SR_TID.X ;  /* 0x0000000000097919 */ /* 0x001e220000002100 */
[----:B------:R-:W-:Y:S01]  /*8960*/  SEL R7, R3, R20, !P5 ;  /* 0x0000001403077207 */ /* 0x000fe20006800000 */
[----:B------:R-:W-:Y:S04]  /*8970*/  STL [R1+0x720], R22 ;  /* 0x0007201601007387 */ /* 0x000fe80000100800 */
[----:B------:R0:W-:Y:S02]  /*8980*/  STL [R1], R7 ;  /* 0x0000000701007387 */ /* 0x0001e40000100800 */
[----:B0-----:R-:W-:-:S04]  /*8990*/  SHF.R.U32.HI R7, RZ, 0x4, R9 ;  /* 0x00000004ff077819 */ /* 0x001fc80000011609 */
[----:B------:R-:W-:-:S04]  /*89a0*/  SGXT.U32 R7, R7, 0x3 ;  /* 0x000000030707781a */ /* 0x000fc80000000000 */
[----:B------:R-:W-:Y:S02]  /*89b0*/  LOP3.LUT R11, R7, 0x18, RZ, 0xfc, !PT ;  /* 0x00000018070b7812 */ /* 0x000fe400078efcff */
[----:B------:R-:W0:Y:S01]  /*89c0*/  S2R R7, SR_TID.X ;  /* 0x0000000000077919 */ /* 0x000e220000002100 */
[----:B------:R-:W-:Y:S01]  /*89d0*/  SHF.R.U32.HI R9, RZ, 0x4, R9 ;  /* 0x00000004ff097819 */ /* 0x000fe20000011609 */
[----:B------:R-:W-:Y:S04]  /*89e0*/  STL [R1+0x724], R23 ;  /* 0x0007241701007387 */ /* 0x000fe80000100800 */
[----:B------:R-:W-:Y:S04]  /*89f0*/  STL [R1+0x728], R25 ;  /* 0x0007281901007387 */ /* 0x000fe80000100800 */
[----:B------:R-:W-:Y:S01]  /*8a00*/  STL [R1+0x72c], R26 ;  /* 0x00072c1a01007387 */ /* 0x000fe20000100800 */
[----:B------:R-:W-:-:S03]  /*8a10*/  SGXT.U32 R9, R9, 0x3 ;  /* 0x000000030909781a */ /* 0x000fc60000000000 */
[----:B------:R-:W-:Y:S04]  /*8a20*/  STL [R1+0x730], R28 ;  /* 0x0007301c01007387 */ /* 0x000fe80000100800 */
[----:B------:R1:W-:Y:S04]  /*8a30*/  STL [R1+0x734], R0 ;  /* 0x0007340001007387 */ /* 0x0003e80000100800 */
[----:B------:R2:W-:Y:S01]  /*8a40*/  STL [R1+0x738], R5 ;  /* 0x0007380501007387 */ /* 0x0005e20000100800 */
[----:B------:R-:W-:-:S03]  /*8a50*/  IMAD R2, R11, UR5, RZ ;  /* 0x000000050b027c24 */ /* 0x000fc6000f8e02ff */
[----:B------:R-:W-:Y:S01]  /*8a60*/  STL [R1+0x73c], R8 ;  /* 0x00073c0801007387 */ /* 0x000fe20000100800 */
[----:B------:R-:W-:-:S03]  /*8a70*/  LOP3.LUT R11, R9, 0x10, RZ, 0xfc, !PT ;  /* 0x00000010090b7812 */ /* 0x000fc600078efcff */
[----:B------:R-:W-:Y:S01]  /*8a80*/  STL [R1+0x740], R12 ;  /* 0x0007400c01007387 */ /* 0x000fe20000100800 */
[----:B------:R-:W-:-:S03]  /*8a90*/  SEL R20, R3, R6, !P5 ;  /* 0x0000000603147207 */ /* 0x000fc60006800000 */
[----:B------:R-:W-:Y:S01]  /*8aa0*/  STL [R1+0x744], R15 ;  /* 0x0007440f01007387 */ /* 0x000fe20000100800 */
[----:B------:R-:W-:-:S03]  /*8ab0*/  LOP3.LUT R9, R9, 0x8, RZ, 0xfc, !PT ;  /* 0x0000000809097812 */ /* 0x000fc600078efcff */
[----:B------:R-:W-:Y:S01]  /*8ac0*/  STL [R1+0x748], R19 ;  /* 0x0007481301007387 */ /* 0x000fe20000100800 */
[----:B0-----:R-:W-:-:S03]  /*8ad0*/  SHF.R.U32.HI R7, RZ, 0x4, R7 ;  /* 0x00000004ff077819 */ /* 0x001fc60000011607 */
[----:B------:R-:W-:Y:S04]  /*8ae0*/  STL [R1+0x74c], R21 ;  /* 0x00074c1501007387 */ /* 0x000fe80000100800 */
[----:B------:R-:W-:Y:S01]  /*8af0*/  STL [R1+0x750], R10 ;  /* 0x0007500a01007387 */ /* 0x000fe20000100800 */
[----:B------:R-:W-:-:S03]  /*8b00*/  IMAD R3, R11, UR5, RZ ;  /* 0x000000050b037c24 */ /* 0x000fc6000f8e02ff */
[----:B------:R-:W-:Y:S01]  /*8b10*/  STL [R1+0x754], R24 ;  /* 0x0007541801007387 */ /* 0x000fe20000100800 */
[----:B------:R-:W-:-:S03]  /*8b20*/  SGXT.U32 R7, R7, 0x3 ;  /* 0x000000030707781a */ /* 0x000fc60000000000 */
[----:B------:R-:W-:Y:S01]  /*8b30*/  STL [R1+0x758], R27 ;  /* 0x0007581b01007387 */ /* 0x000fe20000100800 */
[----:B-1----:R-:W-:-:S03]  /*8b40*/  LEA R0, P0, R2, R16, 0x1 ;  /* 0x0000001002007211 */ /* 0x002fc600078008ff */
[----:B------:R-:W-:Y:S01]  /*8b50*/  STL [R1+0x75c], R29 ;  /* 0x00075c1d01007387 */ /* 0x000fe20000100800 */
[----:B------:R-:W-:-:S03]  /*8b60*/  IMAD R4, R9, UR5, RZ ;  /* 0x0000000509047c24 */ /* 0x000fc6000f8e02ff */
[----:B------:R-:W-:Y:S04]  /*8b70*/  STL [R1+0x760], R18 ;  /* 0x0007601201007387 */ /* 0x000fe80000100800 */
[----:B------:R-:W-:Y:S01]  /*8b80*/  STL [R1+0x764], R20 ;  /* 0x0007641401007387 */ /* 0x000fe20000100800 */
[----:B--2---:R-:W-:-:S03]  /*8b90*/  LEA R5, P1, R3, R16, 0x1 ;  /* 0x0000001003057211 */ /* 0x004fc600078208ff */
[----:B------:R-:W2:Y:S01]  /*8ba0*/  LDL.LU R14, [R1+0x1c] ;  /* 0x00001c00010e7983 */ /* 0x000ea20000300800 */
[----:B------:R-:W-:-:S03]  /*8bb0*/  IMAD R6, R7, UR5, RZ ;  /* 0x0000000507067c24 */ /* 0x000fc6000f8e02ff */
[----:B------:R-:W3:Y:S04]  /*8bc0*/  LDL.LU R13, [R1+0x34] ;  /* 0x00003400010d7983 */ /* 0x000ee80000300800 */
[----:B------:R-:W4:Y:S04]  /*8bd0*/  LDL.LU R11, [R1+0x28] ;  /* 0x00002800010b7983 */ /* 0x000f280000300800 */
[----:B------:R-:W5:Y:S04]  /*8be0*/  LDL.LU R9, [R1+0x24] ;  /* 0x0000240001097983 */ /* 0x000f680000300800 */
[----:B------:R0:W-:Y:S04]  /*8bf0*/  STL [R1+0x6d0], R0 ;  /* 0x0006d00001007387 */ /* 0x0001e80000100800 */
[----:B------:R-:W5:Y:S01]  /*8c00*/  LDL.LU R7, [R1+0x20] ;  /* 0x0000200001077983 */ /* 0x000f620000300800 */
[----:B0-----:R-:W-:-:S03]  /*8c10*/  LEA R0, P2, R4, R16, 0x1 ;  /* 0x0000001004007211 */ /* 0x001fc600078408ff */
[----:B------:R0:W-:Y:S04]  /*8c20*/  STL [R1+0x6d4], R5 ;  /* 0x0006d40501007387 */ /* 0x0001e80000100800 */
[----:B------:R-:W5:Y:S04]  /*8c30*/  LDL.LU R21, [R1+0x2c] ;  /* 0x00002c0001157983 */ /* 0x000f680000300800 */
[----:B------:R1:W-:Y:S01]  /*8c40*/  STL [R1+0x6d8], R0 ;  /* 0x0006d80001007387 */ /* 0x0003e20000100800 */
[----:B0-----:R-:W-:-:S03]  /*8c50*/  LEA R5, P3, R6, R16, 0x1 ;  /* 0x0000001006057211 */ /* 0x001fc600078608ff */
[----:B------:R-:W5:Y:S01]  /*8c60*/  LDL.LU R19, [R1+0x10] ;  /* 0x0000100001137983 */ /* 0x000f620000300800 */
[----:B-1----:R-:W-:-:S03]  /*8c70*/  LEA.HI.X.SX32 R0, R2, R17, 0x1, P0 ;  /* 0x0000001102007211 */ /* 0x002fc600000f0eff */
[----:B------:R-:W-:Y:S01]  /*8c80*/  STL [R1+0x6cc], R5 ;  /* 0x0006cc0501007387 */ /* 0x000fe20000100800 */
[----:B------:R-:W-:-:S03]  /*8c90*/  LEA.HI.X.SX32 R2, R3, R17, 0x1, P1 ;  /* 0x0000001103027211 */ /* 0x000fc600008f0eff */
[----:B------:R-:W5:Y:S04]  /*8ca0*/  LDL.LU R15, [R1+0x3c] ;  /* 0x00003c00010f7983 */ /* 0x000f680000300800 */
[----:B------:R0:W-:Y:S04]  /*8cb0*/  STL [R1+0x6c8], R0 ;  /* 0x0006c80001007387 */ /* 0x0001e80000100800 */
[----:B------:R-:W5:Y:S04]  /*8cc0*/  LDL.LU R12, [R1+0x44] ;  /* 0x00004400010c7983 */ /* 0x000f680000300800 */
[----:B------:R1:W-:Y:S01]  /*8cd0*/  STL [R1+0x6c4], R2 ;  /* 0x0006c40201007387 */ /* 0x0003e20000100800 */
[----:B0-----:R-:W-:-:S03]  /*8ce0*/  LEA.HI.X.SX32 R0, R4, R17, 0x1, P2 ;  /* 0x0000001104007211 */ /* 0x001fc600010f0eff */
[----:B------:R-:W5:Y:S04]  /*8cf0*/  LDL.LU R8, [R1+0x48] ;  /* 0x0000480001087983 */ /* 0x000f680000300800 */
[----:B------:R-:W5:Y:S01]  /*8d00*/  LDL.LU R5, [R1+0x50] ;  /* 0x0000500001057983 */ /* 0x000f620000300800 */
[----:B-1----:R-:W0:Y:S03]  /*8d10*/  LDC.64 R2, c[0x0][0x388] ;  /* 0x0000e200ff027b82 */ /* 0x002e260000000a00 */
[----:B------:R1:W-:Y:S04]  /*8d20*/  STL [R1+0x6c0], R0 ;  /* 0x0006c00001007387 */ /* 0x0003e80000100800 */
[----:B-1----:R-:W5:Y:S04]  /*8d30*/  LDL.LU R0, [R1+0x54] ;  /* 0x0000540001007983 */ /* 0x002f680000300800 */
[----:B------:R-:W5:Y:S04]  /*8d40*/  LDL.LU R28, [R1+0x5c] ;  /* 0x00005c00011c7983 */ /* 0x000f680000300800 */
[----:B------:R-:W5:Y:S04]  /*8d50*/  LDL.LU R26, [R1+0x68] ;  /* 0x00006800011a7983 */ /* 0x000f680000300800 */
[----:B------:R-:W5:Y:S01]  /*8d60*/  LDL.LU R25, [R1+0x70] ;  /* 0x0000700001197983 */ /* 0x000f620000300800 */
[----:B------:R-:W-:-:S03]  /*8d70*/  LEA.HI.X.SX32 R4, R6, R17, 0x1, P3 ;  /* 0x0000001106047211 */ /* 0x000fc600018f0eff */
[----:B------:R-:W5:Y:S04]  /*8d80*/  LDL.LU R23, [R1+0x84] ;  /* 0x0000840001177983 */ /* 0x000f680000300800 */
[----:B------:R-:W5:Y:S04]  /*8d90*/  LDL.LU R22, [R1+0x88] ;  /* 0x0000880001167983 */ /* 0x000f680000300800 */
[----:B------:R1:W-:Y:S04]  /*8da0*/  STL [R1+0x6bc], R4 ;  /* 0x0006bc0401007387 */ /* 0x0003e80000100800 */
[----:B0-----:R0:W-:Y:S04]  /*8db0*/  STL [R1+0x76c], R2 ;  /* 0x00076c0201007387 */ /* 0x0011e80000100800 */
[----:B------:R-:W-:Y:S01]  /*8dc0*/  STL [R1+0x768], R3 ;  /* 0x0007680301007387 */ /* 0x000fe20000100800 */
[----:B--2---:R-:W-:-:S02]  /*8dd0*/  IMAD R14, R14, UR6, RZ ;  /* 0x000000060e0e7c24 */ /* 0x004fc4000f8e02ff */
[----:B---3--:R-:W-:-:S03]  /*8de0*/  IMAD R13, R13, UR6, RZ ;  /* 0x000000060d0d7c24 */ /* 0x008fc6000f8e02ff */
[----:B------:R-:W-:Y:S01]  /*8df0*/  STL [R1+0x770], R14 ;  /* 0x0007700e01007387 */ /* 0x000fe20000100800 */
[----:B----4-:R-:W-:-:S03]  /*8e00*/  IMAD R11, R11, UR6, RZ ;  /* 0x000000060b0b7c24 */ /* 0x010fc6000f8e02ff */
[----:B------:R-:W-:Y:S01]  /*8e10*/  STL [R1+0x774], R13 ;  /* 0x0007740d01007387 */ /* 0x000fe20000100800 */
[----:B-----5:R-:W-:-:S03]  /*8e20*/  IMAD R9, R9, UR6, RZ ;  /* 0x0000000609097c24 */ /* 0x020fc6000f8e02ff */
[----:B------:R-:W-:Y:S01]  /*8e30*/  STL [R1+0x778], R11 ;  /* 0x0007780b01007387 */ /* 0x000fe20000100800 */
[----:B------:R-:W-:-:S03]  /*8e40*/  IMAD R7, R7, UR6, RZ ;  /* 0x0000000607077c24 */ /* 0x000fc6000f8e02ff */
[----:B------:R-:W-:Y:S04]  /*8e50*/  STL [R1+0x77c], R9 ;  /* 0x00077c0901007387 */ /* 0x000fe80000100800 */
[----:B------:R-:W-:Y:S01]  /*8e60*/  STL [R1+0x780], R7 ;  /* 0x0007800701007387 */ /* 0x000fe20000100800 */
[----:B------:R-:W-:Y:S02]  /*8e70*/  IMAD R6, R21, UR6, RZ ;  /* 0x0000000615067c24 */ /* 0x000fe4000f8e02ff */
[----:B-1----:R-:W-:-:S03]  /*8e80*/  IMAD R4, R19, UR6, RZ ;  /* 0x0000000613047c24 */ /* 0x002fc6000f8e02ff */
[----:B------:R-:W-:Y:S04]  /*8e90*/  STL [R1+0x784], R6 ;  /* 0x0007840601007387 */ /* 0x000fe80000100800 */
[----:B------:R1:W-:Y:S01]  /*8ea0*/  STL [R1+0x788], R4 ;  /* 0x0007880401007387 */ /* 0x0003e20000100800 */
[----:B------:R-:W-:Y:S02]  /*8eb0*/  IMAD R16, R15, UR6, RZ ;  /* 0x000000060f107c24 */ /* 0x000fe4000f8e02ff */
[----:B------:R-:W-:-:S03]  /*8ec0*/  IMAD R17, R12, UR6, RZ ;  /* 0x000000060c117c24 */ /* 0x000fc6000f8e02ff */
[----:B------:R-:W-:Y:S01]  /*8ed0*/  STL [R1+0x78c], R16 ;  /* 0x00078c1001007387 */ /* 0x000fe20000100800 */
[----:B0-----:R-:W-:-:S03]  /*8ee0*/  IMAD R2, R8, UR6, RZ ;  /* 0x0000000608027c24 */ /* 0x001fc6000f8e02ff */
[----:B------:R-:W-:Y:S01]  /*8ef0*/  STL [R1+0x790], R17 ;  /* 0x0007901101007387 */ /* 0x000fe20000100800 */
[----:B-1----:R-:W-:-:S03]  /*8f00*/  IMAD R4, R5, UR6, RZ ;  /* 0x0000000605047c24 */ /* 0x002fc6000f8e02ff */
[----:B------:R0:W-:Y:S04]  /*8f10*/  STL [R1+0x10], R2 ;  /* 0x0000100201007387 */ /* 0x0001e80000100800 */
[----:B------:R-:W-:Y:S01]  /*8f20*/  STL [R1+0x1c], R4 ;  /* 0x00001c0401007387 */ /* 0x000fe20000100800 */
[----:B------:R-:W-:Y:S02]  /*8f30*/  IMAD R3, R0, UR6, RZ ;  /* 0x0000000600037c24 */ /* 0x000fe4000f8e02ff */
[----:B0-----:R-:W-:-:S03]  /*8f40*/  IMAD R2, R28, UR6, RZ ;  /* 0x000000061c027c24 */ /* 0x001fc6000f8e02ff */
[----:B------:R0:W-:Y:S01]  /*8f50*/  STL [R1+0x20], R3 ;  /* 0x0000200301007387 */ /* 0x0001e20000100800 */
[----:B------:R-:W-:-:S03]  /*8f60*/  IMAD R0, R26, UR6, RZ ;  /* 0x000000061a007c24 */ /* 0x000fc6000f8e02ff */
[----:B------:R1:W-:Y:S01]  /*8f70*/  STL [R1+0x24], R2 ;  /* 0x0000240201007387 */ /* 0x0003e20000100800 */
[----:B0-----:R-:W-:-:S03]  /*8f80*/  IMAD R3, R25, UR6, RZ ;  /* 0x0000000619037c24 */ /* 0x001fc6000f8e02ff */
[----:B------:R0:W-:Y:S04]  /*8f90*/  STL [R1+0x28], R0 ;  /* 0x0000280001007387 */ /* 0x0001e80000100800 */
[----:B------:R-:W-:Y:S04]  /*8fa0*/  STL [R1+0x2c], R3 ;  /* 0x00002c0301007387 */ /* 0x000fe80000100800 */
[----:B------:R-:W2:Y:S01]  /*8fb0*/  LDL.LU R17, [R1+0x9c] ;  /* 0x00009c0001117983 */ /* 0x000ea20000300800 */
[----:B-1----:R-:W-:Y:S02]  /*8fc0*/  IMAD R2, R23, UR6, RZ ;  /* 0x0000000617027c24 */ /* 0x002fe4000f8e02ff */
[----:B0-----:R-:W-:-:S03]  /*8fd0*/  IMAD R0, R22, UR6, RZ ;  /* 0x0000000616007c24 */ /* 0x001fc6000f8e02ff */
[----:B------:R-:W-:Y:S04]  /*8fe0*/  STL [R1+0x30], R2 ;  /* 0x0000300201007387 */ /* 0x000fe80000100800 */
[----:B--2---:R0:W-:Y:S04]  /*8ff0*/  STL [R1+0x7a4], R17 ;  /* 0x0007a41101007387 */ /* 0x0041e80000100800 */
[----:B------:R-:W-:Y:S04]  /*9000*/  STL [R1+0x34], R0 ;  /* 0x0000340001007387 */ /* 0x000fe80000100800 */
[----:B0-----:R-:W2:Y:S04]  /*9010*/  LDL.LU R17, [R1+0x94] ;  /* 0x0000940001117983 */ /* 0x001ea80000300800 */
        /* <DEDUP_REMOVED lines=30> */
[----:B--2---:R-:W-:-:S05]  /*9200*/  IMAD R17, R17, UR6, RZ ;  /* 0x0000000611117c24 */ /* 0x004fca000f8e02ff */
[----:B------:R0:W-:Y:S04]  /*9210*/  STL [R1+0x38], R17 ;  /* 0x0000381101007387 */ /* 0x0001e80000100800 */
[----:B0-----:R-:W2:Y:S02]  /*9220*/  LDL.LU R17, [R1+0x7a8] ;  /* 0x0007a80001117983 */ /* 0x001ea40000300800 */
[----:B--2---:R-:W-:-:S05]  /*9230*/  IMAD R17, R17, UR6, RZ ;  /* 0x0000000611117c24 */ /* 0x004fca000f8e02ff */
[----:B------:R0:W-:Y:S04]  /*9240*/  STL [R1+0x3c], R17 ;  /* 0x00003c1101007387 */ /* 0x0001e80000100800 */
[----:B0-----:R-:W2:Y:S01]  /*9250*/  LDL.LU R17, [R1+0x7a4] ;  /* 0x0007a40001117983 */ /* 0x001ea20000300800 */
[----:B-----5:R-:W-:Y:S02]  /*9260*/  IMAD R6, R6, UR6, RZ ;  /* 0x0000000606067c24 */ /* 0x020fe4000f8e02ff */
[----:B--2---:R-:W-:-:S05]  /*9270*/  IMAD R17, R17, UR6, RZ ;  /* 0x0000000611117c24 */ /* 0x004fca000f8e02ff */
[----:B------:R3:W-:Y:S02]  /*9280*/  STL [R1+0x44], R17 ;  /* 0x0000441101007387 */ /* 0x0007e40000100800 */
[----:B---3--:R-:W-:Y:S02]  /*9290*/  IMAD R17, R16, UR6, RZ ;  /* 0x0000000610117c24 */ /* 0x008fe4000f8e02ff */
[----:B----4-:R-:W-:Y:S02]  /*92a0*/  IMAD R16, R4, UR6, RZ ;  /* 0x0000000604107c24 */ /* 0x010fe4000f8e02ff */
[----:B------:R-:W-:Y:S01]  /*92b0*/  IMAD R4, R7, UR6, RZ ;  /* 0x0000000607047c24 */ /* 0x000fe2000f8e02ff */
[----:B------:R-:W-:Y:S01]  /*92c0*/  STL [R1+0x48], R17 ;  /* 0x0000481101007387 */ /* 0x000fe20000100800 */
[----:B------:R-:W-:-:S03]  /*92d0*/  IMAD R7, R9, UR6, RZ ;  /* 0x0000000609077c24 */ /* 0x000fc6000f8e02ff */
[----:B------:R-:W-:Y:S04]  /*92e0*/  STL [R1+0x50], R16 ;  /* 0x0000501001007387 */ /* 0x000fe80000100800 */
[----:B------:R0:W-:Y:S04]  /*92f0*/  STL [R1+0x54], R6 ;  /* 0x0000540601007387 */ /* 0x0001e80000100800 */
[----:B------:R1:W-:Y:S01]  /*9300*/  STL [R1+0x5c], R4 ;  /* 0x00005c0401007387 */ /* 0x0003e20000100800 */
[----:B0-----:R-:W-:-:S03]  /*9310*/  IMAD R6, R11, UR6, RZ ;  /* 0x000000060b067c24 */ /* 0x001fc6000f8e02ff */
[----:B------:R0:W-:Y:S01]  /*9320*/  STL [R1+0x68], R7 ;  /* 0x0000680701007387 */ /* 0x0001e20000100800 */
[----:B-1----:R-:W-:-:S03]  /*9330*/  IMAD R4, R13, UR6, RZ ;  /* 0x000000060d047c24 */ /* 0x002fc6000f8e02ff */
[----:B------:R1:W-:Y:S04]  /*9340*/  STL [R1+0x70], R6 ;  /* 0x0000700601007387 */ /* 0x0003e80000100800 */
[----:B------:R2:W-:Y:S01]  /*9350*/  STL [R1+0x80], R4 ;  /* 0x0000800401007387 */ /* 0x0005e20000100800 */
[----:B0-----:R-:W-:Y:S02]  /*9360*/  IMAD R7, R14, UR6, RZ ;  /* 0x000000060e077c24 */ /* 0x001fe4000f8e02ff */
[----:B-1----:R-:W-:Y:S02]  /*9370*/  IMAD R6, R3, UR6, RZ ;  /* 0x0000000603067c24 */ /* 0x002fe4000f8e02ff */
[----:B------:R-:W-:Y:S02]  /*9380*/  IMAD R3, R20, UR6, RZ ;  /* 0x0000000614037c24 */ /* 0x000fe4000f8e02ff */
[----:B--2---:R-:W-:Y:S01]  /*9390*/  IMAD R4, R2, UR6, RZ ;  /* 0x0000000602047c24 */ /* 0x004fe2000f8e02ff */
        /* <DEDUP_REMOVED lines=11> */
[----:B-1----:R-:W-:-:S03]  /*9450*/  IMAD R4, R10, UR6, RZ ;  /* 0x000000060a047c24 */ /* 0x002fc6000f8e02ff */
[----:B------:R0:W-:Y:S01]  /*9460*/  STL [R1+0xac], R2 ;  /* 0x0000ac0201007387 */ /* 0x0001e20000100800 */
[----:B--2---:R-:W-:-:S03]  /*9470*/  IMAD R3, R21, UR6, RZ ;  /* 0x0000000615037c24 */ /* 0x004fc6000f8e02ff */
        /* <DEDUP_REMOVED lines=12> */
[----:B------:R-:W-:Y:S01]  /*9540*/  STL [R1+0xe0], R4 ;  /* 0x0000e00401007387 */ /* 0x000fe20000100800 */
[----:B------:R-:W-:-:S03]  /*9550*/  IMAD R0, R26, UR6, RZ ;  /* 0x000000061a007c24 */ /* 0x000fc6000f8e02ff */
[----:B------:R1:W-:Y:S01]  /*9560*/  STL [R1+0xe4], R3 ;  /* 0x0000e40301007387 */ /* 0x0003e20000100800 */
[----:B0-----:R-:W-:-:S05]  /*9570*/  IMAD R2, R28, UR6, RZ ;  /* 0x000000061c027c24 */ /* 0x001fca000f8e02ff */
[----:B------:R0:W-:Y:S01]  /*9580*/  STL [R1+0xe8], R2 ;  /* 0x0000e80201007387 */ /* 0x0001e20000100800 */
[----:B-1----:R-:W-:-:S03]  /*9590*/  IMAD R3, R25, UR6, RZ ;  /* 0x0000000619037c24 */ /* 0x002fc6000f8e02ff */
[----:B------:R1:W-:Y:S04]  /*95a0*/  STL [R1+0xf8], R0 ;  /* 0x0000f80001007387 */ /* 0x0003e80000100800 */
[----:B------:R-:W-:Y:S04]  /*95b0*/  STL [R1+0x104], R3 ;  /* 0x0001040301007387 */ /* 0x000fe80000100800 */
[----:B------:R-:W2:Y:S01]  /*95c0*/  LDL.LU R17, [R1+0x18c] ;  /* 0x00018c0001117983 */ /* 0x000ea20000300800 */
[----:B0-----:R-:W-:Y:S02]  /*95d0*/  IMAD R2, R23, UR6, RZ ;  /* 0x0000000617027c24 */ /* 0x001fe4000f8e02ff */
[----:B-1----:R-:W-:-:S03]  /*95e0*/  IMAD R0, R22, UR6, RZ ;  /* 0x0000000616007c24 */ /* 0x002fc6000f8e02ff */
        /* <DEDUP_REMOVED lines=131> */
[----:B--2---:R-:W-:-:S05]  /*9e20*/  IMAD R17, R17, UR6, RZ ;  /* 0x0000000611117c24 */ /* 0x004fca000f8e02ff */
[----:B------:R0:W-:Y:S04]  /*9e30*/  STL [R1+0x110], R17 ;  /* 0x0001101101007387 */ /* 0x0001e80000100800 */
[----:B0-----:R-:W2:Y:S02]  /*9e40*/  LDL.LU R17, [R1+0x798] ;  /* 0x0007980001117983 */ /* 0x001ea40000300800 */
[----:B--2---:R-:W-:-:S05]  /*9e50*/  IMAD R17, R17, UR6, RZ ;  /* 0x0000000611117c24 */ /* 0x004fca000f8e02ff */
[----:B------:R0:W-:Y:S04]  /*9e60*/  STL [R1+0x108], R17 ;  /* 0x0001081101007387 */ /* 0x0001e80000100800 */
[----:B0-----:R-:W2:Y:S01]  /*9e70*/  LDL.LU R17, [R1+0x794] ;  /* 0x0007940001117983 */ /* 0x001ea20000300800 */
[----:B---3--:R-:W-:Y:S02]  /*9e80*/  IMAD R16, R16, UR6, RZ ;  /* 0x0000000610107c24 */ /* 0x008fe4000f8e02ff */
[----:B----4-:R-:W-:Y:S02]  /*9e90*/  IMAD R4, R4, UR6, RZ ;  /* 0x0000000604047c24 */ /* 0x010fe4000f8e02ff */
[----:B-----5:R-:W-:Y:S02]  /*9ea0*/  IMAD R6, R6, UR6, RZ ;  /* 0x0000000606067c24 */ /* 0x020fe4000f8e02ff */
[----:B------:R-:W-:-:S02]  /*9eb0*/  IMAD R7, R7, UR6, RZ ;  /* 0x0000000607077c24 */ /* 0x000fc4000f8e02ff */
[----:B------:R-:W-:Y:S02]  /*9ec0*/  IMAD R9, R9, UR6, RZ ;  /* 0x0000000609097c24 */ /* 0x000fe4000f8e02ff */
[----:B------:R-:W-:Y:S02]  /*9ed0*/  IMAD R11, R11, UR6, RZ ;  /* 0x000000060b0b7c24 */ /* 0x000fe4000f8e02ff */
[----:B------:R-:W-:Y:S02]  /*9ee0*/  IMAD R13, R13, UR6, RZ ;  /* 0x000000060d0d7c24 */ /* 0x000fe4000f8e02ff */
[----:B------:R-:W-:Y:S02]  /*9ef0*/  IMAD R14, R14, UR6, RZ ;  /* 0x000000060e0e7c24 */ /* 0x000fe4000f8e02ff */
[----:B------:R-:W-:Y:S02]  /*9f00*/  IMAD R2, R2, UR6, RZ ;  /* 0x0000000602027c24 */ /* 0x000fe4000f8e02ff */
        /* <DEDUP_REMOVED lines=19> */
[----:B--2---:R-:W-:-:S05]  /*a040*/  IMAD R17, R17, UR6, RZ ;  /* 0x0000000611117c24 */ /* 0x004fca000f8e02ff */
        /* <DEDUP_REMOVED lines=53> */
[----:B0-----:R-:W3:Y:S04]  /*a3a0*/  LDL.LU R25, [R1+0x728] ;  /* 0x0007280001197983 */ /* 0x001ee80000300800 */
[----:B------:R0:W-:Y:S04]  /*a3b0*/  STL [R1+0x4], R23 ;  /* 0x0000041701007387 */ /* 0x0001e80000100800 */
[----:B0-----:R-:W4:Y:S04]  /*a3c0*/  LDL.LU R23, [R1+0x724] ;  /* 0x0007240001177983 */ /* 0x001f280000300800 */
[----:B------:R0:W-:Y:S04]  /*a3d0*/  STL [R1], R22 ;  /* 0x0000001601007387 */ /* 0x0001e80000100800 */
[----:B0-----:R-:W5:Y:S01]  /*a3e0*/  LDL.LU R22, [R1+0x720] ;  /* 0x0007200001167983 */ /* 0x001f620000300800 */
[----:B--2---:R-:W-:-:S02]  /*a3f0*/  IMAD R26, R26, UR6, RZ ;  /* 0x000000061a1a7c24 */ /* 0x004fc4000f8e02ff */
[----:B---3--:R-:W-:Y:S02]  /*a400*/  IMAD R25, R25, UR6, RZ ;  /* 0x0000000619197c24 */ /* 0x008fe4000f8e02ff */
[----:B----4-:R-:W-:Y:S02]  /*a410*/  IMAD R23, R23, UR6, RZ ;  /* 0x0000000617177c24 */ /* 0x010fe4000f8e02ff */
[----:B-----5:R-:W-:-:S05]  /*a420*/  IMAD R22, R22, UR6, RZ ;  /* 0x0000000616167c24 */ /* 0x020fca000f8e02ff */
[----:B------:R0:W-:Y:S04]  /*a430*/  STL [R1+0x6e8], R22 ;  /* 0x0006e81601007387 */ /* 0x0001e80000100800 */
[----:B0-----:R-:W2:Y:S04]  /*a440*/  LDL.LU R22, [R1+0x24] ;  /* 0x0000240001167983 */ /* 0x001ea80000300800 */
[----:B------:R0:W-:Y:S04]  /*a450*/  STL [R1+0x6ec], R23 ;  /* 0x0006ec1701007387 */ /* 0x0001e80000100800 */
[----:B0-----:R-:W3:Y:S04]  /*a460*/  LDL.LU R23, [R1+0x20] ;  /* 0x0000200001177983 */ /* 0x001ee80000300800 */
[----:B------:R0:W-:Y:S04]  /*a470*/  STL [R1+0x6f0], R25 ;  /* 0x0006f01901007387 */ /* 0x0001e80000100800 */
[----:B0-----:R-:W4:Y:S04]  /*a480*/  LDL.LU R25, [R1+0x1c] ;  /* 0x00001c0001197983 */ /* 0x001f280000300800 */
[----:B------:R0:W-:Y:S04]  /*a490*/  STL [R1+0x6f4], R26 ;  /* 0x0006f41a01007387 */ /* 0x0001e80000100800 */
[----:B0-----:R-:W5:Y:S01]  /*a4a0*/  LDL.LU R26, [R1+0x10] ;  /* 0x00001000011a7983 */ /* 0x001f620000300800 */
[----:B------:R-:W-:-:S02]  /*a4b0*/  IMAD R28, R28, UR6, RZ ;  /* 0x000000061c1c7c24 */ /* 0x000fc4000f8e02ff */
[----:B------:R-:W-:Y:S02]  /*a4c0*/  IMAD R0, R0, UR6, RZ ;  /* 0x0000000600007c24 */ /* 0x000fe4000f8e02ff */
[----:B------:R-:W-:Y:S02]  /*a4d0*/  IMAD R5, R5, UR6, RZ ;  /* 0x0000000605057c24 */ /* 0x000fe4000f8e02ff */
[----:B------:R-:W-:Y:S01]  /*a4e0*/  IMAD R8, R8, UR6, RZ ;  /* 0x0000000608087c24 */ /* 0x000fe2000f8e02ff */
[----:B------:R-:W-:Y:S01]  /*a4f0*/  STL [R1+0x6f8], R28 ;  /* 0x0006f81c01007387 */ /* 0x000fe20000100800 */
[----:B------:R-:W-:Y:S02]  /*a500*/  IMAD R12, R12, UR6, RZ ;  /* 0x000000060c0c7c24 */ /* 0x000fe4000f8e02ff */
[----:B------:R-:W-:Y:S01]  /*a510*/  IMAD R15, R15, UR6, RZ ;  /* 0x000000060f0f7c24 */ /* 0x000fe2000f8e02ff */
[----:B------:R-:W-:Y:S01]  /*a520*/  STL [R1+0x6fc], R0 ;  /* 0x0006fc0001007387 */ /* 0x000fe20000100800 */
[----:B------:R-:W-:-:S02]  /*a530*/  IMAD R19, R19, UR6, RZ ;  /* 0x0000000613137c24 */ /* 0x000fc4000f8e02ff */
[----:B------:R-:W-:Y:S01]  /*a540*/  IMAD R21, R21, UR6, RZ ;  /* 0x0000000615157c24 */ /* 0x000fe2000f8e02ff */
[----:B------:R0:W-:Y:S01]  /*a550*/  STL [R1+0x700], R5 ;  /* 0x0007000501007387 */ /* 0x0001e20000100800 */
[----:B------:R-:W-:Y:S02]  /*a560*/  IMAD R10, R10, UR6, RZ ;  /* 0x000000060a0a7c24 */ /* 0x000fe4000f8e02ff */
[----:B------:R-:W-:Y:S01]  /*a570*/  IMAD R24, R24, UR6, RZ ;  /* 0x0000000618187c24 */ /* 0x000fe2000f8e02ff */
[----:B------:R1:W-:Y:S04]  /*a580*/  STL [R1+0x704], R8 ;  /* 0x0007040801007387 */ /* 0x0003e80000100800 */
[----:B------:R-:W-:Y:S01]  /*a590*/  STL [R1+0x708], R12 ;  /* 0x0007080c01007387 */ /* 0x000fe20000100800 */
[----:B0-----:R-:W-:-:S03]  /*a5a0*/  LEA R5, P3, R13, R2, 0x1 ;  /* 0x000000020d057211 */ /* 0x001fc600078608ff */
[----:B------:R-:W-:Y:S01]  /*a5b0*/  STL [R1+0x70c], R15 ;  /* 0x00070c0f01007387 */ /* 0x000fe20000100800 */
[----:B-1----:R-:W-:-:S03]  /*a5c0*/  LEA R8, P2, R14, R2, 0x1 ;  /* 0x000000020e087211 */ /* 0x002fc600078408ff */
[----:B------:R-:W-:Y:S01]  /*a5d0*/  STL [R1+0x710], R19 ;  /* 0x0007101301007387 */ /* 0x000fe20000100800 */
[----:B------:R-:W-:-:S03]  /*a5e0*/  LEA R0, P4, R11, R2, 0x1 ;  /* 0x000000020b007211 */ /* 0x000fc600078808ff */
[----:B------:R-:W-:Y:S04]  /*a5f0*/  STL [R1+0x714], R21 ;  /* 0x0007141501007387 */ /* 0x000fe80000100800 */
[----:B------:R-:W-:Y:S04]  /*a600*/  STL [R1+0x718], R10 ;  /* 0x0007180a01007387 */ /* 0x000fe80000100800 */
[----:B------:R-:W-:Y:S04]  /*a610*/  STL [R1+0x71c], R24 ;  /* 0x00071c1801007387 */ /* 0x000fe80000100800 */
[----:B------:R0:W-:Y:S04]  /*a620*/  STL [R1+0x6b4], R8 ;  /* 0x0006b40801007387 */ /* 0x0001e80000100800 */
[----:B------:R1:W-:Y:S01]  /*a630*/  STL [R1+0x390], R5 ;  /* 0x0003900501007387 */ /* 0x0003e20000100800 */
[----:B0-----:R-:W-:-:S03]  /*a640*/  LEA R8, P5, R9, R2, 0x1 ;  /* 0x0000000209087211 */ /* 0x001fc600078a08ff */
[----:B------:R0:W-:Y:S01]  /*a650*/  STL [R1+0x388], R0 ;  /* 0x0003880001007387 */ /* 0x0001e20000100800 */
[----:B-1----:R-:W-:-:S03]  /*a660*/  LEA R5, P6, R7, R2, 0x1 ;  /* 0x0000000207057211 */ /* 0x002fc600078c08ff */
[----:B------:R-:W-:Y:S04]  /*a670*/  STL [R1+0x380], R8 ;  /* 0x0003800801007387 */ /* 0x000fe80000100800 */
[----:B------:R-:W2:Y:S01]  /*a680*/  LDL.LU R24, [R1+0x34] ;  /* 0x0000340001187983 */ /* 0x000ea20000300800 */
[----:B0-----:R-:W-:-:S03]  /*a690*/  LEA R0, P0, R6, R2, 0x1 ;  /* 0x0000000206007211 */ /* 0x001fc600078008ff */
[----:B------:R0:W-:Y:S04]  /*a6a0*/  STL [R1+0x378], R5 ;  /* 0x0003780501007387 */ /* 0x0001e80000100800 */
[----:B------:R1:W-:Y:S01]  /*a6b0*/  STL [R1+0x370], R0 ;  /* 0x0003700001007387 */ /* 0x0003e20000100800 */
[-C--:B0-----:R-:W-:Y:S02]  /*a6c0*/  LEA R5, P1, R4, R2.reuse, 0x1 ;  /* 0x0000000204057211 */ /* 0x081fe400078208ff */
[----:B-1----:R-:W-:Y:S02]  /*a6d0*/  LEA.HI.X.SX32 R0, R14, R3, 0x1, P2 ;  /* 0x000000030e007211 */ /* 0x002fe400010f0eff */
[----:B------:R-:W2:Y:S04]  /*a6e0*/  LDL.LU R14, [R1+0x30] ;  /* 0x00003000010e7983 */ /* 0x000ea80000300800 */
[----:B------:R0:W-:Y:S04]  /*a6f0*/  STL [R1+0x368], R5 ;  /* 0x0003680501007387 */ /* 0x0001e80000100800 */
[----:B------:R-:W2:Y:S04]  /*a700*/  LDL.LU R10, [R1+0x38] ;  /* 0x00003800010a7983 */ /* 0x000ea80000300800 */
[----:B------:R1:W-:Y:S01]  /*a710*/  STL [R1+0x6b0], R0 ;  /* 0x0006b00001007387 */ /* 0x0003e20000100800 */
[----:B0-----:R-:W-:-:S02]  /*a720*/  LEA R5, P2, R16, R2, 0x1 ;  /* 0x0000000210057211 */ /* 0x001fc400078408ff */
[-C--:B-1----:R-:W-:Y:S02]  /*a730*/  LEA.HI.X.SX32 R0, R13, R3.reuse, 0x1, P3 ;  /* 0x000000030d007211 */ /* 0x082fe400018f0eff */
[----:B------:R-:W2:Y:S04]  /*a740*/  LDL.LU R13, [R1+0x2c] ;  /* 0x00002c00010d7983 */ /* 0x000ea80000300800 */
[----:B------:R-:W-:Y:S04]  /*a750*/  STL [R1+0x360], R5 ;  /* 0x0003600501007387 */ /* 0x000fe80000100800 */
[----:B------:R-:W2:Y:S04]  /*a760*/  LDL.LU R21, [R1+0x3c] ;  /* 0x00003c0001157983 */ /* 0x000ea80000300800 */
[----:B------:R0:W-:Y:S02]  /*a770*/  STL [R1+0x6ac], R0 ;  /* 0x0006ac0001007387 */ /* 0x0001e40000100800 */
[----:B0-----:R-:W-:-:S02]  /*a780*/  LEA.HI.X.SX32 R0, R11, R3, 0x1, P4 ;  /* 0x000000030b007211 */ /* 0x001fc400020f0eff */
[----:B------:R-:W2:Y:S01]  /*a790*/  LDL.LU R11, [R1+0x28] ;  /* 0x00002800010b7983 */ /* 0x000ea20000300800 */
[----:B------:R-:W-:-:S05]  /*a7a0*/  LEA R5, P3, R17, R2, 0x1 ;  /* 0x0000000211057211 */ /* 0x000fca00078608ff */
[----:B------:R-:W-:Y:S04]  /*a7b0*/  STL [R1+0x358], R5 ;  /* 0x0003580501007387 */ /* 0x000fe80000100800 */
[----:B------:R-:W2:Y:S04]  /*a7c0*/  LDL.LU R19, [R1+0x44] ;  /* 0x0000440001137983 */ /* 0x000ea80000300800 */
[----:B------:R0:W-:Y:S04]  /*a7d0*/  STL [R1+0x6a8], R0 ;  /* 0x0006a80001007387 */ /* 0x0001e80000100800 */
[----:B------:R-:W2:Y:S01]  /*a7e0*/  LDL.LU R15, [R1+0x48] ;  /* 0x00004800010f7983 */ /* 0x000ea20000300800 */
[----:B0-----:R-:W-:-:S02]  /*a7f0*/  LEA.HI.X.SX32 R0, R9, R3, 0x1, P5 ;  /* 0x0000000309007211 */ /* 0x001fc400028f0eff */
[----:B-----5:R-:W-:-:S05]  /*a800*/  LEA R5, P4, R26, R2, 0x1 ;  /* 0x000000021a057211 */ /* 0x020fca00078808ff */
[----:B------:R4:W-:Y:S04]  /*a810*/  STL [R1+0x350], R5 ;  /* 0x0003500501007387 */ /* 0x0009e80000100800 */
[----:B------:R0:W-:Y:S04]  /*a820*/  STL [R1+0x384], R0 ;  /* 0x0003840001007387 */ /* 0x0001e80000100800 */
[----:B------:R-:W5:Y:S01]  /*a830*/  LDL.LU R12, [R1+0x50] ;  /* 0x00005000010c7983 */ /* 0x000f620000300800 */
[----:B----4-:R-:W-:Y:S02]  /*a840*/  LEA R5, P5, R25, R2, 0x1 ;  /* 0x0000000219057211 */ /* 0x010fe400078a08ff */
[----:B0-----:R-:W-:-:S03]  /*a850*/  LEA.HI.X.SX32 R0, R7, R3, 0x1, P6 ;  /* 0x0000000307007211 */ /* 0x001fc600030f0eff */
[----:B------:R3:W-:Y:S04]  /*a860*/  STL [R1+0x348], R5 ;  /* 0x0003480501007387 */ /* 0x0007e80000100800 */
[----:B------:R0:W-:Y:S04]  /*a870*/  STL [R1+0x37c], R0 ;  /* 0x00037c0001007387 */ /* 0x0001e80000100800 */
[----:B------:R-:W4:Y:S01]  /*a880*/  LDL.LU R8, [R1+0x54] ;  /* 0x0000540001087983 */ /* 0x000f220000300800 */
[----:B---3--:R-:W-:Y:S02]  /*a890*/  LEA R5, P6, R23, R2, 0x1 ;  /* 0x0000000217057211 */ /* 0x008fe400078c08ff */
[----:B0-----:R-:W-:-:S03]  /*a8a0*/  LEA.HI.X.SX32 R0, R6, R3, 0x1, P0 ;  /* 0x0000000306007211 */ /* 0x001fc600000f0eff */
[----:B------:R0:W-:Y:S01]  /*a8b0*/  STL [R1+0x340], R5 ;  /* 0x0003400501007387 */ /* 0x0001e20000100800 */
[----:B--2---:R-:W-:-:S03]  /*a8c0*/  LEA R6, P0, R22, R2, 0x1 ;  /* 0x0000000216067211 */ /* 0x004fc600078008ff */
[----:B------:R1:W-:Y:S04]  /*a8d0*/  STL [R1+0x374], R0 ;  /* 0x0003740001007387 */ /* 0x0003e80000100800 */
[----:B0-----:R-:W2:Y:S01]  /*a8e0*/  LDL.LU R5, [R1+0x5c] ;  /* 0x00005c0001057983 */ /* 0x001ea20000300800 */
[----:B-1----:R-:W-:-:S03]  /*a8f0*/  LEA.HI.X.SX32 R0, R4, R3, 0x1, P1 ;  /* 0x0000000304007211 */ /* 0x002fc600008f0eff */
[----:B------:R0:W-:Y:S04]  /*a900*/  STL [R1+0x338], R6 ;  /* 0x0003380601007387 */ /* 0x0001e80000100800 */
[----:B------:R1:W-:Y:S01]  /*a910*/  STL [R1+0x36c], R0 ;  /* 0x00036c0001007387 */ /* 0x0003e20000100800 */
[----:B0-----:R-:W-:-:S03]  /*a920*/  LEA.HI.X.SX32 R6, R16, R3, 0x1, P2 ;  /* 0x0000000310067211 */ /* 0x001fc600010f0eff */
[----:B-1----:R-:W3:Y:S01]  /*a930*/  LDL.LU R0, [R1+0x68] ;  /* 0x0000680001007983 */ /* 0x002ee20000300800 */
[----:B------:R-:W-:-:S05]  /*a940*/  LEA R4, P1, R11, R2, 0x1 ;  /* 0x000000020b047211 */ /* 0x000fca00078208ff */
[----:B------:R0:W-:Y:S04]  /*a950*/  STL [R1+0x330], R4 ;  /* 0x0003300401007387 */ /* 0x0001e80000100800 */
[----:B------:R1:W-:Y:S04]  /*a960*/  STL [R1+0x364], R6 ;  /* 0x0003640601007387 */ /* 0x0003e80000100800 */
[----:B------:R-:W3:Y:S01]  /*a970*/  LDL.LU R28, [R1+0x70] ;  /* 0x00007000011c7983 */ /* 0x000ee20000300800 */
[----:B0-----:R-:W-:Y:S02]  /*a980*/  LEA R4, P2, R13, R2, 0x1 ;  /* 0x000000020d047211 */ /* 0x001fe400078408ff */
[----:B-1----:R-:W-:-:S03]  /*a990*/  LEA.HI.X.SX32 R6, R17, R3, 0x1, P3 ;  /* 0x0000000311067211 */ /* 0x002fc600018f0eff */
[----:B------:R-:W-:Y:S04]  /*a9a0*/  STL [R1+0x328], R4 ;  /* 0x0003280401007387 */ /* 0x000fe80000100800 */
[----:B------:R0:W-:Y:S02]  /*a9b0*/  STL [R1+0x35c], R6 ;  /* 0x00035c0601007387 */ /* 0x0001e40000100800 */
[----:B0-----:R-:W-:Y:S02]  /*a9c0*/  LEA.HI.X.SX32 R6, R26, R3, 0x1, P4 ;  /* 0x000000031a067211 */ /* 0x001fe400020f0eff */
[----:B------:R-:W3:Y:S01]  /*a9d0*/  LDL.LU R26, [R1+0x80] ;  /* 0x00008000011a7983 */ /* 0x000ee20000300800 */
[----:B------:R-:W-:-:S05]  /*a9e0*/  LEA R4, P3, R14, R2, 0x1 ;  /* 0x000000020e047211 */ /* 0x000fca00078608ff */
[----:B------:R0:W-:Y:S04]  /*a9f0*/  STL [R1+0x320], R4 ;  /* 0x0003200401007387 */ /* 0x0001e80000100800 */
[----:B------:R1:W-:Y:S01]  /*aa00*/  STL [R1+0x354], R6 ;  /* 0x0003540601007387 */ /* 0x0003e20000100800 */
[-C--:B0-----:R-:W-:Y:S02]  /*aa10*/  LEA R4, P4, R24, R2.reuse, 0x1 ;  /* 0x0000000218047211 */ /* 0x081fe400078808ff */
[----:B-1----:R-:W-:Y:S02]  /*aa20*/  LEA.HI.X.SX32 R6, R25, R3, 0x1, P5 ;  /* 0x0000000319067211 */ /* 0x002fe400028f0eff */
[----:B------:R-:W3:Y:S04]  /*aa30*/  LDL.LU R25, [R1+0x84] ;  /* 0x0000840001197983 */ /* 0x000ee80000300800 */
[----:B------:R0:W-:Y:S04]  /*aa40*/  STL [R1+0x318], R4 ;  /* 0x0003180401007387 */ /* 0x0001e80000100800 */
[----:B------:R1:W-:Y:S01]  /*aa50*/  STL [R1+0x34c], R6 ;  /* 0x00034c0601007387 */ /* 0x0003e20000100800 */
[----:B0-----:R-:W-:-:S02]  /*aa60*/  LEA R4, P5, R10, R2, 0x1 ;  /* 0x000000020a047211 */ /* 0x001fc400078a08ff */
[-C--:B-1----:R-:W-:Y:S02]  /*aa70*/  LEA.HI.X.SX32 R6, R23, R3.reuse, 0x1, P6 ;  /* 0x0000000317067211 */ /* 0x082fe400030f0eff */
[----:B------:R-:W3:Y:S04]  /*aa80*/  LDL.LU R23, [R1+0x88] ;  /* 0x0000880001177983 */ /* 0x000ee80000300800 */
[----:B------:R-:W-:Y:S04]  /*aa90*/  STL [R1+0x310], R4 ;  /* 0x0003100401007387 */ /* 0x000fe80000100800 */
[----:B------:R0:W-:Y:S02]  /*aaa0*/  STL [R1+0x344], R6 ;  /* 0x0003440601007387 */ /* 0x0001e40000100800 */
[----:B0-----:R-:W-:-:S02]  /*aab0*/  LEA.HI.X.SX32 R6, R22, R3, 0x1, P0 ;  /* 0x0000000316067211 */ /* 0x001fc400000f0eff */
[----:B------:R-:W3:Y:S01]  /*aac0*/  LDL.LU R22, [R1+0x90] ;  /* 0x0000900001167983 */ /* 0x000ee20000300800 */
[----:B------:R-:W-:-:S05]  /*aad0*/  LEA R4, P6, R21, R2, 0x1 ;  /* 0x0000000215047211 */ /* 0x000fca00078c08ff */
[----:B------:R-:W-:Y:S04]  /*aae0*/  STL [R1+0x308], R4 ;  /* 0x0003080401007387 */ /* 0x000fe80000100800 */
[----:B------:R0:W-:Y:S02]  /*aaf0*/  STL [R1+0x33c], R6 ;  /* 0x00033c0601007387 */ /* 0x0001e40000100800 */
[----:B0-----:R-:W-:Y:S02]  /*ab00*/  LEA.HI.X.SX32 R6, R11, R3, 0x1, P1 ;  /* 0x000000030b067211 */ /* 0x001fe400008f0eff */
        /* <DEDUP_REMOVED lines=11> */
[----:B-----5:R-:W-:-:S05]  /*abc0*/  LEA R4, P2, R12, R2, 0x1 ;  /* 0x000000020c047211 */ /* 0x020fca00078408ff */
[----:B------:R4:W-:Y:S04]  /*abd0*/  STL [R1+0x2f0], R4 ;  /* 0x0002f00401007387 */ /* 0x0009e80000100800 */
[----:B------:R0:W-:Y:S01]  /*abe0*/  STL [R1+0x324], R6 ;  /* 0x0003240601007387 */ /* 0x0001e20000100800 */
[----:B----4-:R-:W-:Y:S02]  /*abf0*/  LEA R4, P3, R8, R2, 0x1 ;  /* 0x0000000208047211 */ /* 0x010fe400078608ff */
[-C--:B0-----:R-:W-:Y:S02]  /*ac00*/  LEA.HI.X.SX32 R6, R24, R3.reuse, 0x1, P4 ;  /* 0x0000000318067211 */ /* 0x081fe400020f0eff */
[----:B------:R-:W4:Y:S04]  /*ac10*/  LDL.LU R24, [R1+0xa4] ;  /* 0x0000a40001187983 */ /* 0x000f280000300800 */
[----:B------:R-:W-:Y:S04]  /*ac20*/  STL [R1+0x2e8], R4 ;  /* 0x0002e80401007387 */ /* 0x000fe80000100800 */
[----:B------:R0:W-:Y:S02]  /*ac30*/  STL [R1+0x31c], R6 ;  /* 0x00031c0601007387 */ /* 0x0001e40000100800 */
[----:B0-----:R-:W-:-:S02]  /*ac40*/  LEA.HI.X.SX32 R6, R10, R3, 0x1, P5 ;  /* 0x000000030a067211 */ /* 0x001fc400028f0eff */
[----:B------:R-:W5:Y:S01]  /*ac50*/  LDL.LU R10, [R1+0xac] ;  /* 0x0000ac00010a7983 */ /* 0x000f620000300800 */
[----:B--2---:R-:W-:-:S05]  /*ac60*/  LEA R4, P4, R5, R2, 0x1 ;  /* 0x0000000205047211 */ /* 0x004fca00078808ff */
[----:B------:R3:W-:Y:S04]  /*ac70*/  STL [R1+0x2e0], R4 ;  /* 0x0002e00401007387 */ /* 0x0007e80000100800 */
[----:B------:R0:W-:Y:S01]  /*ac80*/  STL [R1+0x314], R6 ;  /* 0x0003140601007387 */ /* 0x0001e20000100800 */
[----:B---3--:R-:W-:Y:S02]  /*ac90*/  LEA R4, P5, R0, R2, 0x1 ;  /* 0x0000000200047211 */ /* 0x008fe400078a08ff */
[-C--:B0-----:R-:W-:Y:S02]  /*aca0*/  LEA.HI.X.SX32 R6, R21, R3.reuse, 0x1, P6 ;  /* 0x0000000315067211 */ /* 0x081fe400030f0eff */
[----:B------:R-:W2:Y:S04]  /*acb0*/  LDL.LU R21, [R1+0xb4] ;  /* 0x0000b40001157983 */ /* 0x000ea80000300800 */
        /* <DEDUP_REMOVED lines=20> */
[----:B------:R0:W-:Y:S04]  /*ae00*/  STL [R1+0x2b8], R4 ;  /* 0x0002b80401007387 */ /* 0x0001e80000100800 */
[----:B------:R1:W-:Y:S01]  /*ae10*/  STL [R1+0x2ec], R6 ;  /* 0x0002ec0601007387 */ /* 0x0003e20000100800 */
[----:B0-----:R-:W-:Y:S02]  /*ae20*/  LEA R4, P3, R22, R2, 0x1 ;  /* 0x0000000216047211 */ /* 0x001fe400078608ff */
        /* <DEDUP_REMOVED lines=21> */
[----:B----4-:R-:W-:-:S05]  /*af80*/  LEA R4, P0, R24, R2, 0x1 ;  /* 0x0000000218047211 */ /* 0x010fca00078008ff */
[----:B------:R-:W-:Y:S04]  /*af90*/  STL [R1+0x290], R4 ;  /* 0x0002900401007387 */ /* 0x000fe80000100800 */
[----:B------:R0:W-:Y:S02]  /*afa0*/  STL [R1+0x2c4], R6 ;  /* 0x0002c40601007387 */ /* 0x0001e40000100800 */
[-C--:B0-----:R-:W-:Y:S02]  /*afb0*/  LEA.HI.X.SX32 R6, R23, R3.reuse, 0x1, P2 ;  /* 0x0000000317067211 */ /* 0x081fe400010f0eff */
[----:B-----5:R-:W-:Y:S01]  /*afc0*/  LEA R4, P1, R10, R2, 0x1 ;  /* 0x000000020a047211 */ /* 0x020fe200078208ff */
        /* <DEDUP_REMOVED lines=17> */
[----:B------:R0:W-:Y:S04]  /*b0e0*/  STL [R1+0x2a4], R6 ;  /* 0x0002a40601007387 */ /* 0x0001e80000100800 */
[----:B------:R-:W3:Y:S01]  /*b0f0*/  LDL.LU R9, [R1+0x134] ;  /* 0x0001340001097983 */ /* 0x000ee20000300800 */
[----:B0-----:R-:W-:Y:S02]  /*b100*/  LEA.HI.X.SX32 R6, R14, R3, 0x1, P6 ;  /* 0x000000030e067211 */ /* 0x001fe400030f0eff */
        /* <DEDUP_REMOVED lines=34> */
[-C--:B0-----:R-:W-:Y:S02]  /*b330*/  LEA.HI.X.SX32 R6, R8, R3.reuse, 0x1, P6 ;  /* 0x0000000308067211 */ /* 0x081fe400030f0eff */
[----:B------:R-:W-:-:S02]  /*b340*/  LEA.HI.X.SX32 R5, R5, R3, 0x1, P0 ;  /* 0x0000000305057211 */ /* 0x000fc400000f0eff */
[----:B----4-:R-:W-:-:S05]  /*b350*/  LEA R4, P5, R23, R2, 0x1 ;  /* 0x0000000217047211 */ /* 0x010fca00078a08ff */
[----:B------:R5:W-:Y:S04]  /*b360*/  STL [R1+0x3a4], R4 ;  /* 0x0003a40401007387 */ /* 0x000be80000100800 */
[----:B------:R-:W-:Y:S04]  /*b370*/  STL [R1+0x264], R6 ;  /* 0x0002640601007387 */ /* 0x000fe80000100800 */
[----:B------:R-:W4:Y:S01]  /*b380*/  LDL.LU R8, [R1+0x168] ;  /* 0x0001680001087983 */ /* 0x000f220000300800 */
[----:B-----5:R-:W-:-:S05]  /*b390*/  LEA R4, P6, R22, R2, 0x1 ;  /* 0x0000000216047211 */ /* 0x020fca00078c08ff */
[----:B------:R-:W-:Y:S04]  /*b3a0*/  STL [R1+0x3a8], R4 ;  /* 0x0003a80401007387 */ /* 0x000fe80000100800 */
[----:B------:R0:W-:Y:S04]  /*b3b0*/  STL [R1+0x25c], R5 ;  /* 0x00025c0501007387 */ /* 0x0001e80000100800 */
[----:B0-----:R-:W5:Y:S01]  /*b3c0*/  LDL.LU R5, [R1+0x170] ;  /* 0x0001700001057983 */ /* 0x001f620000300800 */
[----:B------:R-:W-:Y:S02]  /*b3d0*/  LEA.HI.X.SX32 R0, R0, R3, 0x1, P1 ;  /* 0x0000000300007211 */ /* 0x000fe400008f0eff */
[----:B--2---:R-:W-:-:S02]  /*b3e0*/  LEA R4, P0, R11, R2, 0x1 ;  /* 0x000000020b047211 */ /* 0x004fc400078008ff */
[----:B------:R-:W-:-:S03]  /*b3f0*/  LEA.HI.X.SX32 R6, R28, R3, 0x1, P2 ;  /* 0x000000031c067211 */ /* 0x000fc600010f0eff */
[----:B------:R-:W-:Y:S04]  /*b400*/  STL [R1+0x3ac], R4 ;  /* 0x0003ac0401007387 */ /* 0x000fe80000100800 */
[----:B------:R0:W-:Y:S04]  /*b410*/  STL [R1+0x254], R0 ;  /* 0x0002540001007387 */ /* 0x0001e80000100800 */
[----:B0-----:R-:W2:Y:S01]  /*b420*/  LDL.LU R0, [R1+0x174] ;  /* 0x0001740001007983 */ /* 0x001ea20000300800 */
[----:B---3--:R-:W-:-:S05]  /*b430*/  LEA R4, P1, R13, R2, 0x1 ;  /* 0x000000020d047211 */ /* 0x008fca00078208ff */
        /* <DEDUP_REMOVED lines=10> */
[----:B------:R0:W-:Y:S04]  /*b4e0*/  STL [R1+0x3b8], R4 ;  /* 0x0003b80401007387 */ /* 0x0001e80000100800 */
[----:B------:R1:W-:Y:S04]  /*b4f0*/  STL [R1+0x238], R6 ;  /* 0x0002380601007387 */ /* 0x0003e80000100800 */
[----:B------:R-:W3:Y:S01]  /*b500*/  LDL.LU R25, [R1+0x18c] ;  /* 0x00018c0001197983 */ /* 0x000ee20000300800 */
[----:B0-----:R-:W-:Y:S02]  /*b510*/  LEA R4, P4, R24, R2, 0x1 ;  /* 0x0000000218047211 */ /* 0x001fe400078808ff */
[----:B-1----:R-:W-:-:S03]  /*b520*/  LEA.HI.X.SX32 R6, R23, R3, 0x1, P5 ;  /* 0x0000000317067211 */ /* 0x002fc600028f0eff */
[----:B------:R0:W-:Y:S04]  /*b530*/  STL [R1+0x3bc], R4 ;  /* 0x0003bc0401007387 */ /* 0x0001e80000100800 */
[----:B------:R-:W3:Y:S04]  /*b540*/  LDL.LU R23, [R1+0x190] ;  /* 0x0001900001177983 */ /* 0x000ee80000300800 */
[----:B------:R1:W-:Y:S01]  /*b550*/  STL [R1+0x230], R6 ;  /* 0x0002300601007387 */ /* 0x0003e20000100800 */
        /* <DEDUP_REMOVED lines=13> */
[----:B------:R-:W3:Y:S01]  /*b630*/  LDL.LU R13, [R1+0x178] ;  /* 0x00017800010d7983 */ /* 0x000ee20000300800 */
[----:B------:R-:W-:-:S03]  /*b640*/  LEA.HI.X.SX32 R7, R9, R3, 0x1, P2 ;  /* 0x0000000309077211 */ /* 0x000fc600010f0eff */
[----:B------:R-:W-:Y:S01]  /*b650*/  STL [R1+0x218], R6 ;  /* 0x0002180601007387 */ /* 0x000fe20000100800 */
[----:B0-----:R-:W-:-:S05]  /*b660*/  LEA R4, P1, R15, R2, 0x1 ;  /* 0x000000020f047211 */ /* 0x001fca00078208ff */
[----:B------:R0:W-:Y:S04]  /*b670*/  STL [R1+0x3cc], R4 ;  /* 0x0003cc0401007387 */ /* 0x0001e80000100800 */
[----:B------:R1:W-:Y:S01]  /*b680*/  STL [R1+0x208], R7 ;  /* 0x0002080701007387 */ /* 0x0003e20000100800 */
[----:B0-----:R-:W-:-:S03]  /*b690*/  LEA.HI.X.SX32 R4, R14, R3, 0x1, P3 ;  /* 0x000000030e047211 */ /* 0x001fc600018f0eff */
[----:B------:R-:W3:Y:S01]  /*b6a0*/  LDL.LU R14, [R1+0x16c] ;  /* 0x00016c00010e7983 */ /* 0x000ee20000300800 */
[----:B------:R-:W-:-:S05]  /*b6b0*/  LEA R6, P2, R12, R2, 0x1 ;  /* 0x000000020c067211 */ /* 0x000fca00078408ff */
[----:B------:R-:W-:Y:S04]  /*b6c0*/  STL [R1+0x3d0], R6 ;  /* 0x0003d00601007387 */ /* 0x000fe80000100800 */
[----:B------:R0:W-:Y:S04]  /*b6d0*/  STL [R1+0x200], R4 ;  /* 0x0002000401007387 */ /* 0x0001e80000100800 */
[----:B-1----:R-:W3:Y:S01]  /*b6e0*/  LDL.LU R7, [R1+0x164] ;  /* 0x0001640001077983 */ /* 0x002ee20000300800 */
[----:B0-----:R-:W-:Y:S02]  /*b6f0*/  LEA.HI.X.SX32 R4, R24, R3, 0x1, P4 ;  /* 0x0000000318047211 */ /* 0x001fe400020f0eff */
[----:B----4-:R-:W-:-:S05]  /*b700*/  LEA R6, P3, R8, R2, 0x1 ;  /* 0x0000000208067211 */ /* 0x010fca00078608ff */
[----:B------:R-:W-:Y:S04]  /*b710*/  STL [R1+0x3d4], R6 ;  /* 0x0003d40601007387 */ /* 0x000fe80000100800 */
[----:B------:R0:W-:Y:S04]  /*b720*/  STL [R1+0x1f8], R4 ;  /* 0x0001f80401007387 */ /* 0x0001e80000100800 */
[----:B------:R-:W4:Y:S01]  /*b730*/  LDL.LU R24, [R1+0x15c] ;  /* 0x00015c0001187983 */ /* 0x000f220000300800 */
[----:B0-----:R-:W-:Y:S02]  /*b740*/  LEA.HI.X.SX32 R4, R10, R3, 0x1, P5 ;  /* 0x000000030a047211 */ /* 0x001fe400028f0eff */
[----:B-----5:R-:W-:-:S05]  /*b750*/  LEA R6, P4, R5, R2, 0x1 ;  /* 0x0000000205067211 */ /* 0x020fca00078808ff */
[----:B------:R-:W-:Y:S04]  /*b760*/  STL [R1+0x3d8], R6 ;  /* 0x0003d80601007387 */ /* 0x000fe80000100800 */
[----:B------:R0:W-:Y:S04]  /*b770*/  STL [R1+0x1f0], R4 ;  /* 0x0001f00401007387 */ /* 0x0001e80000100800 */
[----:B------:R-:W5:Y:S01]  /*b780*/  LDL.LU R10, [R1+0x154] ;  /* 0x00015400010a7983 */ /* 0x000f620000300800 */
[----:B0-----:R-:W-:Y:S02]  /*b790*/  LEA.HI.X.SX32 R4, R21, R3, 0x1, P6 ;  /* 0x0000000315047211 */ /* 0x001fe400030f0eff */
[----:B--2---:R-:W-:-:S05]  /*b7a0*/  LEA R6, P5, R0, R2, 0x1 ;  /* 0x0000000200067211 */ /* 0x004fca00078a08ff */
[----:B------:R3:W-:Y:S04]  /*b7b0*/  STL [R1+0x3dc], R6 ;  /* 0x0003dc0601007387 */ /* 0x0007e80000100800 */
[----:B------:R0:W-:Y:S04]  /*b7c0*/  STL [R1+0x1e8], R4 ;  /* 0x0001e80401007387 */ /* 0x0001e80000100800 */
[----:B------:R-:W2:Y:S01]  /*b7d0*/  LDL.LU R21, [R1+0x14c] ;  /* 0x00014c0001157983 */ /* 0x000ea20000300800 */
[----:B---3--:R-:W-:Y:S02]  /*b7e0*/  LEA R6, P6, R28, R2, 0x1 ;  /* 0x000000021c067211 */ /* 0x008fe400078c08ff */
[----:B0-----:R-:W-:-:S03]  /*b7f0*/  LEA.HI.X.SX32 R4, R19, R3, 0x1, P0 ;  /* 0x0000000313047211 */ /* 0x001fc600000f0eff */
[----:B------:R-:W-:Y:S04]  /*b800*/  STL [R1+0x3e0], R6 ;  /* 0x0003e00601007387 */ /* 0x000fe80000100800 */
[----:B------:R0:W-:Y:S02]  /*b810*/  STL [R1+0x1e0], R4 ;  /* 0x0001e00401007387 */ /* 0x0001e40000100800 */
[----:B0-----:R-:W-:Y:S02]  /*b820*/  LEA.HI.X.SX32 R4, R15, R3, 0x1, P1 ;  /* 0x000000030f047211 */ /* 0x001fe400008f0eff */
[----:B------:R-:W-:-:S05]  /*b830*/  LEA R9, P0, R26, R2, 0x1 ;  /* 0x000000021a097211 */ /* 0x000fca00078008ff */
[----:B------:R-:W-:Y:S04]  /*b840*/  STL [R1+0x3e4], R9 ;  /* 0x0003e40901007387 */ /* 0x000fe80000100800 */
[----:B------:R-:W3:Y:S04]  /*b850*/  LDL.LU R19, [R1+0x140] ;  /* 0x0001400001137983 */ /* 0x000ee80000300800 */
[----:B------:R0:W-:Y:S01]  /*b860*/  STL [R1+0x1d8], R4 ;  /* 0x0001d80401007387 */ /* 0x0001e20000100800 */
[----:B------:R-:W-:-:S05]  /*b870*/  LEA R6, P1, R25, R2, 0x1 ;  /* 0x0000000219067211 */ /* 0x000fca00078208ff */
[----:B------:R1:W-:Y:S04]  /*b880*/  STL [R1+0x3e8], R6 ;  /* 0x0003e80601007387 */ /* 0x0003e80000100800 */
[----:B------:R-:W3:Y:S01]  /*b890*/  LDL.LU R15, [R1+0x130] ;  /* 0x00013000010f7983 */ /* 0x000ee20000300800 */
[----:B0-----:R-:W-:Y:S02]  /*b8a0*/  LEA.HI.X.SX32 R4, R12, R3, 0x1, P2 ;  /* 0x000000030c047211 */ /* 0x001fe400010f0eff */
[----:B-1----:R-:W-:-:S03]  /*b8b0*/  LEA R6, P2, R23, R2, 0x1 ;  /* 0x0000000217067211 */ /* 0x002fc600078408ff */
[----:B------:R0:W-:Y:S04]  /*b8c0*/  STL [R1+0x1d0], R4 ;  /* 0x0001d00401007387 */ /* 0x0001e80000100800 */
[----:B------:R1:W-:Y:S04]  /*b8d0*/  STL [R1+0x3ec], R6 ;  /* 0x0003ec0601007387 */ /* 0x0003e80000100800 */
[----:B------:R-:W3:Y:S01]  /*b8e0*/  LDL.LU R12, [R1+0x12c] ;  /* 0x00012c00010c7983 */ /* 0x000ee20000300800 */
[----:B0-----:R-:W-:-:S05]  /*b8f0*/  LEA.HI.X.SX32 R4, R8, R3, 0x1, P3 ;  /* 0x0000000308047211 */ /* 0x001fca00018f0eff */
[----:B------:R0:W-:Y:S01]  /*b900*/  STL [R1+0x1c8], R4 ;  /* 0x0001c80401007387 */ /* 0x0001e20000100800 */
[----:B-1----:R-:W-:Y:S02]  /*b910*/  LEA R6, P3, R22, R2, 0x1 ;  /* 0x0000000216067211 */ /* 0x002fe400078608ff */
[----:B0-----:R-:W-:-:S03]  /*b920*/  LEA.HI.X.SX32 R4, R5, R3, 0x1, P4 ;  /* 0x0000000305047211 */ /* 0x001fc600020f0eff */
[----:B------:R-:W-:Y:S04]  /*b930*/  STL [R1+0x3f0], R6 ;  /* 0x0003f00601007387 */ /* 0x000fe80000100800 */
[----:B------:R-:W3:Y:S04]  /*b940*/  LDL.LU R8, [R1+0x120] ;  /* 0x0001200001087983 */ /* 0x000ee80000300800 */
[----:B------:R0:W-:Y:S01]  /*b950*/  STL [R1+0x1c4], R4 ;  /* 0x0001c40401007387 */ /* 0x0001e20000100800 */
[----:B------:R-:W-:-:S05]  /*b960*/  LEA R5, P4, R11, R2, 0x1 ;  /* 0x000000020b057211 */ /* 0x000fca00078808ff */
[----:B------:R1:W-:Y:S01]  /*b970*/  STL [R1+0x3f4], R5 ;  /* 0x0003f40501007387 */ /* 0x0003e20000100800 */
[----:B0-----:R-:W-:-:S03]  /*b980*/  LEA.HI.X.SX32 R4, R0, R3, 0x1, P5 ;  /* 0x0000000300047211 */ /* 0x001fc600028f0eff */
[----:B-1----:R-:W3:Y:S01]  /*b990*/  LDL.LU R5, [R1+0x11c] ;  /* 0x00011c0001057983 */ /* 0x002ee20000300800 */
[----:B------:R-:W-:-:S03]  /*b9a0*/  LEA R0, P5, R13, R2, 0x1 ;  /* 0x000000020d007211 */ /* 0x000fc600078a08ff */
[----:B------:R-:W-:Y:S04]  /*b9b0*/  STL [R1+0x1cc], R4 ;  /* 0x0001cc0401007387 */ /* 0x000fe80000100800 */
[----:B------:R0:W-:Y:S01]  /*b9c0*/  STL [R1+0x3fc], R0 ;  /* 0x0003fc0001007387 */ /* 0x0001e20000100800 */
[----:B------:R-:W-:-:S03]  /*b9d0*/  LEA.HI.X.SX32 R6, R28, R3, 0x1, P6 ;  /* 0x000000031c067211 */ /* 0x000fc600030f0eff */
[----:B0-----:R-:W3:Y:S04]  /*b9e0*/  LDL.LU R0, [R1+0x118] ;  /* 0x0001180001007983 */ /* 0x001ee80000300800 */
        /* <DEDUP_REMOVED lines=9> */
[----:B------:R-:W-:Y:S04]  /*ba80*/  STL [R1+0x40c], R4 ;  /* 0x00040c0401007387 */ /* 0x000fe80000100800 */
[----:B------:R0:W-:Y:S04]  /*ba90*/  STL [R1+0x1e4], R6 ;  /* 0x0001e40601007387 */ /* 0x0001e80000100800 */
[----:B------:R-:W3:Y:S01]  /*baa0*/  LDL.LU R25, [R1+0x108] ;  /* 0x0001080001197983 */ /* 0x000ee20000300800 */
[----:B0-----:R-:W-:Y:S02]  /*bab0*/  LEA.HI.X.SX32 R6, R23, R3, 0x1, P2 ;  /* 0x0000000317067211 */ /* 0x001fe400010f0eff */
[----:B----4-:R-:W-:-:S05]  /*bac0*/  LEA R4, P1, R24, R2, 0x1 ;  /* 0x0000000218047211 */ /* 0x010fca00078208ff */
[----:B------:R5:W-:Y:S04]  /*bad0*/  STL [R1+0x414], R4 ;  /* 0x0004140401007387 */ /* 0x000be80000100800 */
[----:B------:R-:W4:Y:S04]  /*bae0*/  LDL.LU R23, [R1+0x100] ;  /* 0x0001000001177983 */ /* 0x000f280000300800 */
[----:B------:R0:W-:Y:S01]  /*baf0*/  STL [R1+0x1ec], R6 ;  /* 0x0001ec0601007387 */ /* 0x0001e20000100800 */
[----:B-----5:R-:W-:Y:S02]  /*bb00*/  LEA R4, P2, R10, R2, 0x1 ;  /* 0x000000020a047211 */ /* 0x020fe400078408ff */
[----:B0-----:R-:W-:-:S03]  /*bb10*/  LEA.HI.X.SX32 R6, R22, R3, 0x1, P3 ;  /* 0x0000000316067211 */ /* 0x001fc600018f0eff */
[----:B------:R2:W-:Y:S04]  /*bb20*/  STL [R1+0x41c], R4 ;  /* 0x00041c0401007387 */ /* 0x0005e80000100800 */
[----:B------:R-:W5:Y:S04]  /*bb30*/  LDL.LU R22, [R1+0xfc] ;  /* 0x0000fc0001167983 */ /* 0x000f680000300800 */
[----:B------:R0:W-:Y:S01]  /*bb40*/  STL [R1+0x1f4], R6 ;  /* 0x0001f40601007387 */ /* 0x0001e20000100800 */
[----:B--2---:R-:W-:Y:S02]  /*bb50*/  LEA R4, P3, R21, R2, 0x1 ;  /* 0x0000000215047211 */ /* 0x004fe400078608ff */
[----:B0-----:R-:W-:-:S03]  /*bb60*/  LEA.HI.X.SX32 R6, R11, R3, 0x1, P4 ;  /* 0x000000030b067211 */ /* 0x001fc600020f0eff */
[----:B------:R-:W-:Y:S04]  /*bb70*/  STL [R1+0x424], R4 ;  /* 0x0004240401007387 */ /* 0x000fe80000100800 */
[----:B------:R-:W2:Y:S04]  /*bb80*/  LDL.LU R9, [R1+0xf4] ;  /* 0x0000f40001097983 */ /* 0x000ea80000300800 */
[----:B------:R0:W-:Y:S04]  /*bb90*/  STL [R1+0x1fc], R6 ;  /* 0x0001fc0601007387 */ /* 0x0001e80000100800 */
[----:B------:R-:W2:Y:S01]  /*bba0*/  LDL.LU R11, [R1+0xf0] ;  /* 0x0000f000010b7983 */ /* 0x000ea20000300800 */
[----:B0-----:R-:W-:-:S02]  /*bbb0*/  LEA.HI.X.SX32 R6, R13, R3, 0x1, P5 ;  /* 0x000000030d067211 */ /* 0x001fc400028f0eff */
[----:B------:R-:W-:Y:S02]  /*bbc0*/  LEA.HI.X.SX32 R7, R7, R3, 0x1, P0 ;  /* 0x0000000307077211 */ /* 0x000fe400000f0eff */
[----:B---3--:R-:W-:-:S05]  /*bbd0*/  LEA R4, P4, R19, R2, 0x1 ;  /* 0x0000000213047211 */ /* 0x008fca00078808ff */
[----:B------:R-:W-:Y:S04]  /*bbe0*/  STL [R1+0x42c], R4 ;  /* 0x00042c0401007387 */ /* 0x000fe80000100800 */
[----:B------:R0:W-:Y:S04]  /*bbf0*/  STL [R1+0x204], R6 ;  /* 0x0002040601007387 */ /* 0x0001e80000100800 */
[----:B------:R-:W3:Y:S01]  /*bc00*/  LDL.LU R13, [R1+0xec] ;  /* 0x0000ec00010d7983 */ /* 0x000ee20000300800 */
[----:B0-----:R-:W-:Y:S02]  /*bc10*/  LEA.HI.X.SX32 R6, R14, R3, 0x1, P6 ;  /* 0x000000030e067211 */ /* 0x001fe400030f0eff */
[----:B------:R-:W-:-:S05]  /*bc20*/  LEA R4, P5, R15, R2, 0x1 ;  /* 0x000000020f047211 */ /* 0x000fca00078a08ff */
[----:B------:R0:W-:Y:S04]  /*bc30*/  STL [R1+0x434], R4 ;  /* 0x0004340401007387 */ /* 0x0001e80000100800 */
[----:B------:R-:W-:Y:S04]  /*bc40*/  STL [R1+0x20c], R6 ;  /* 0x00020c0601007387 */ /* 0x000fe80000100800 */
[----:B------:R-:W3:Y:S01]  /*bc50*/  LDL.LU R14, [R1+0xdc] ;  /* 0x0000dc00010e7983 */ /* 0x000ee20000300800 */
[----:B0-----:R-:W-:-:S05]  /*bc60*/  LEA R4, P6, R12, R2, 0x1 ;  /* 0x000000020c047211 */ /* 0x001fca00078c08ff */
[----:B------:R0:W-:Y:S04]  /*bc70*/  STL [R1+0x43c], R4 ;  /* 0x00043c0401007387 */ /* 0x0001e80000100800 */
[----:B------:R-:W-:Y:S01]  /*bc80*/  STL [R1+0x21c], R7 ;  /* 0x00021c0701007387 */ /* 0x000fe20000100800 */
[----:B0-----:R-:W-:-:S03]  /*bc90*/  LEA.HI.X.SX32 R4, R24, R3, 0x1, P1 ;  /* 0x0000000318047211 */ /* 0x001fc600008f0eff */
[----:B------:R-:W3:Y:S01]  /*bca0*/  LDL.LU R24, [R1+0xd4] ;  /* 0x0000d40001187983 */ /* 0x000ee20000300800 */
[----:B------:R-:W-:-:S05]  /*bcb0*/  LEA R6, P0, R8, R2, 0x1 ;  /* 0x0000000208067211 */ /* 0x000fca00078008ff */
[----:B------:R0:W-:Y:S04]  /*bcc0*/  STL [R1+0x444], R6 ;  /* 0x0004440601007387 */ /* 0x0001e80000100800 */
[----:B------:R-:W-:Y:S01]  /*bcd0*/  STL [R1+0x224], R4 ;  /* 0x0002240401007387 */ /* 0x000fe20000100800 */
[----:B0-----:R-:W-:Y:S02]  /*bce0*/  LEA.HI.X.SX32 R6, R10, R3, 0x1, P2 ;  /* 0x000000030a067211 */ /* 0x001fe400010f0eff */
[----:B------:R-:W-:-:S05]  /*bcf0*/  LEA R7, P1, R5, R2, 0x1 ;  /* 0x0000000205077211 */ /* 0x000fca00078208ff */
[----:B------:R0:W-:Y:S04]  /*bd00*/  STL [R1+0x44c], R7 ;  /* 0x00044c0701007387 */ /* 0x0001e80000100800 */
[----:B------:R-:W3:Y:S01]  /*bd10*/  LDL.LU R10, [R1+0xc8] ;  /* 0x0000c800010a7983 */ /* 0x000ee20000300800 */
[----:B0-----:R-:W-:-:S03]  /*bd20*/  LEA.HI.X.SX32 R7, R21, R3, 0x1, P3 ;  /* 0x0000000315077211 */ /* 0x001fc600018f0eff */
[----:B------:R0:W-:Y:S01]  /*bd30*/  STL [R1+0x22c], R6 ;  /* 0x00022c0601007387 */ /* 0x0001e20000100800 */
[----:B------:R-:W-:-:S05]  /*bd40*/  LEA R4, P2, R0, R2, 0x1 ;  /* 0x0000000200047211 */ /* 0x000fca00078408ff */
[----:B------:R1:W-:Y:S04]  /*bd50*/  STL [R1+0x454], R4 ;  /* 0x0004540401007387 */ /* 0x0003e80000100800 */
[----:B------:R1:W-:Y:S04]  /*bd60*/  STL [R1+0x234], R7 ;  /* 0x0002340701007387 */ /* 0x0003e80000100800 */
[----:B------:R-:W3:Y:S01]  /*bd70*/  LDL.LU R21, [R1+0xc0] ;  /* 0x0000c00001157983 */ /* 0x000ee20000300800 */
[----:B0-----:R-:W-:Y:S02]  /*bd80*/  LEA R6, P3, R28, R2, 0x1 ;  /* 0x000000021c067211 */ /* 0x001fe400078608ff */
[----:B-1----:R-:W-:-:S03]  /*bd90*/  LEA.HI.X.SX32 R4, R19, R3, 0x1, P4 ;  /* 0x0000000313047211 */ /* 0x002fc600020f0eff */
[----:B------:R0:W-:Y:S04]  /*bda0*/  STL [R1+0x45c], R6 ;  /* 0x00045c0601007387 */ /* 0x0001e80000100800 */
[----:B------:R-:W-:Y:S01]  /*bdb0*/  STL [R1+0x23c], R4 ;  /* 0x00023c0401007387 */ /* 0x000fe20000100800 */
[----:B------:R-:W-:-:S05]  /*bdc0*/  LEA R7, P4, R26, R2, 0x1 ;  /* 0x000000021a077211 */ /* 0x000fca00078808ff */
[----:B------:R1:W-:Y:S04]  /*bdd0*/  STL [R1+0x464], R7 ;  /* 0x0004640701007387 */ /* 0x0003e80000100800 */
[----:B------:R-:W3:Y:S01]  /*bde0*/  LDL.LU R19, [R1+0xb8] ;  /* 0x0000b80001137983 */ /* 0x000ee20000300800 */
[-C--:B0-----:R-:W-:Y:S02]  /*bdf0*/  LEA.HI.X.SX32 R6, R15, R3.reuse, 0x1, P5 ;  /* 0x000000030f067211 */ /* 0x081fe400028f0eff */
[-C--:B-1----:R-:W-:Y:S02]  /*be00*/  LEA.HI.X.SX32 R7, R12, R3.reuse, 0x1, P6 ;  /* 0x000000030c077211 */ /* 0x082fe400030f0eff */
[----:B------:R-:W-:Y:S01]  /*be10*/  LEA R4, P5, R25, R2, 0x1 ;  /* 0x0000000219047211 */ /* 0x000fe200078a08ff */
[----:B------:R-:W-:Y:S04]  /*be20*/  STL [R1+0x244], R6 ;  /* 0x0002440601007387 */ /* 0x000fe80000100800 */
[----:B------:R0:W-:Y:S04]  /*be30*/  STL [R1+0x46c], R4 ;  /* 0x00046c0401007387 */ /* 0x0001e80000100800 */
[----:B------:R-:W-:Y:S04]  /*be40*/  STL [R1+0x24c], R7 ;  /* 0x00024c0701007387 */ /* 0x000fe80000100800 */
[----:B------:R-:W3:Y:S01]  /*be50*/  LDL.LU R15, [R1+0xb0] ;  /* 0x0000b000010f7983 */ /* 0x000ee20000300800 */
[----:B0-----:R-:W-:-:S02]  /*be60*/  LEA.HI.X.SX32 R4, R8, R3, 0x1, P0 ;  /* 0x0000000308047211 */ /* 0x001fc400000f0eff */
[----:B----4-:R-:W-:-:S05]  /*be70*/  LEA R6, P6, R23, R2, 0x1 ;  /* 0x0000000217067211 */ /* 0x010fca00078c08ff */
[----:B------:R5:W-:Y:S04]  /*be80*/  STL [R1+0x474], R6 ;  /* 0x0004740601007387 */ /* 0x000be80000100800 */
[----:B------:R2:W-:Y:S01]  /*be90*/  STL [R1+0x38c], R4 ;  /* 0x00038c0401007387 */ /* 0x0005e20000100800 */
[----:B-----5:R-:W-:-:S05]  /*bea0*/  LEA R6, P0, R22, R2, 0x1 ;  /* 0x0000000216067211 */ /* 0x020fca00078008ff */
[----:B------:R-:W-:Y:S04]  /*beb0*/  STL [R1+0x47c], R6 ;  /* 0x00047c0601007387 */ /* 0x000fe80000100800 */
[----:B------:R-:W4:Y:S01]  /*bec0*/  LDL.LU R12, [R1+0xa8] ;  /* 0x0000a800010c7983 */ /* 0x000f220000300800 */
[----:B------:R-:W-:-:S05]  /*bed0*/  LEA.HI.X.SX32 R5, R5, R3, 0x1, P1 ;  /* 0x0000000305057211 */ /* 0x000fca00008f0eff */
[----:B------:R0:W-:Y:S01]  /*bee0*/  STL [R1+0x394], R5 ;  /* 0x0003940501007387 */ /* 0x0001e20000100800 */
[----:B--2---:R-:W-:Y:S02]  /*bef0*/  LEA R4, P1, R9, R2, 0x1 ;  /* 0x0000000209047211 */ /* 0x004fe400078208ff */
[----:B0-----:R-:W-:-:S03]  /*bf00*/  LEA.HI.X.SX32 R5, R0, R3, 0x1, P2 ;  /* 0x0000000300057211 */ /* 0x001fc600010f0eff */
[----:B------:R0:W-:Y:S01]  /*bf10*/  STL [R1+0x484], R4 ;  /* 0x0004840401007387 */ /* 0x0001e20000100800 */
[----:B------:R-:W-:-:S03]  /*bf20*/  LEA.HI.X.SX32 R0, R28, R3, 0x1, P3 ;  /* 0x000000031c007211 */ /* 0x000fc600018f0eff */
[----:B------:R-:W-:Y:S04]  /*bf30*/  STL [R1+0x3f8], R5 ;  /* 0x0003f80501007387 */ /* 0x000fe80000100800 */
[----:B------:R-:W2:Y:S01]  /*bf40*/  LDL.LU R8, [R1+0x98] ;  /* 0x0000980001087983 */ /* 0x000ea20000300800 */
[----:B0-----:R-:W-:-:S05]  /*bf50*/  LEA R4, P2, R11, R2, 0x1 ;  /* 0x000000020b047211 */ /* 0x001fca00078408ff */
[----:B------:R0:W-:Y:S04]  /*bf60*/  STL [R1+0x48c], R4 ;  /* 0x00048c0401007387 */ /* 0x0001e80000100800 */
[----:B------:R-:W-:Y:S01]  /*bf70*/  STL [R1+0x400], R0 ;  /* 0x0004000001007387 */ /* 0x000fe20000100800 */
[-C--:B0-----:R-:W-:Y:S02]  /*bf80*/  LEA.HI.X.SX32 R4, R26, R3.reuse, 0x1, P4 ;  /* 0x000000031a047211 */ /* 0x081fe400020f0eff */
[----:B------:R-:W-:Y:S02]  /*bf90*/  LEA.HI.X.SX32 R6, R25, R3, 0x1, P5 ;  /* 0x0000000319067211 */ /* 0x000fe400028f0eff */
[----:B---3--:R-:W-:-:S05]  /*bfa0*/  LEA R5, P3, R13, R2, 0x1 ;  /* 0x000000020d057211 */ /* 0x008fca00078608ff */
[----:B------:R0:W-:Y:S04]  /*bfb0*/  STL [R1+0x494], R5 ;  /* 0x0004940501007387 */ /* 0x0001e80000100800 */
[----:B0-----:R-:W3:Y:S04]  /*bfc0*/  LDL.LU R5, [R1+0x8c] ;  /* 0x00008c0001057983 */ /* 0x001ee80000300800 */
[----:B------:R-:W-:Y:S01]  /*bfd0*/  STL [R1+0x408], R4 ;  /* 0x0004080401007387 */ /* 0x000fe20000100800 */
[----:B------:R-:W-:-:S05]  /*bfe0*/  LEA R0, P4, R14, R2, 0x1 ;  /* 0x000000020e007211 */ /* 0x000fca00078808ff */
[----:B------:R0:W-:Y:S04]  /*bff0*/  STL [R1+0x49c], R0 ;  /* 0x00049c0001007387 */ /* 0x0001e80000100800 */
[----:B0-----:R-:W5:Y:S04]  /*c000*/  LDL.LU R0, [R1+0x7c] ;  /* 0x00007c0001007983 */ /* 0x001f680000300800 */
[----:B------:R0:W-:Y:S04]  /*c010*/  STL [R1+0x410], R6 ;  /* 0x0004100601007387 */ /* 0x0001e80000100800 */
[----:B------:R-:W5:Y:S01]  /*c020*/  LDL.LU R28, [R1+0x78] ;  /* 0x00007800011c7983 */ /* 0x000f620000300800 */
[----:B------:R-:W-:-:S05]  /*c030*/  LEA R4, P5, R24, R2, 0x1 ;  /* 0x0000000218047211 */ /* 0x000fca00078a08ff */
[----:B------:R-:W-:Y:S01]  /*c040*/  STL [R1+0x4a4], R4 ;  /* 0x0004a40401007387 */ /* 0x000fe20000100800 */
[----:B0-----:R-:W-:-:S03]  /*c050*/  LEA.HI.X.SX32 R6, R23, R3, 0x1, P6 ;  /* 0x0000000317067211 */ /* 0x001fc600030f0eff */
[----:B------:R-:W5:Y:S04]  /*c060*/  LDL.LU R26, [R1+0x74] ;  /* 0x00007400011a7983 */ /* 0x000f680000300800 */
[----:B------:R0:W-:Y:S04]  /*c070*/  STL [R1+0x418], R6 ;  /* 0x0004180601007387 */ /* 0x0001e80000100800 */
[----:B------:R-:W5:Y:S01]  /*c080*/  LDL.LU R25, [R1+0x6c] ;  /* 0x00006c0001197983 */ /* 0x000f620000300800 */
[----:B0-----:R-:W-:Y:S02]  /*c090*/  LEA.HI.X.SX32 R6, R22, R3, 0x1, P0 ;  /* 0x0000000316067211 */ /* 0x001fe400000f0eff */
[----:B------:R-:W-:-:S05]  /*c0a0*/  LEA R4, P6, R10, R2, 0x1 ;  /* 0x000000020a047211 */ /* 0x000fca00078c08ff */
[----:B------:R0:W-:Y:S04]  /*c0b0*/  STL [R1+0x4ac], R4 ;  /* 0x0004ac0401007387 */ /* 0x0001e80000100800 */
[----:B------:R-:W5:Y:S04]  /*c0c0*/  LDL.LU R23, [R1+0x64] ;  /* 0x0000640001177983 */ /* 0x000f680000300800 */
[----:B------:R1:W-:Y:S04]  /*c0d0*/  STL [R1+0x420], R6 ;  /* 0x0004200601007387 */ /* 0x0003e80000100800 */
[----:B------:R-:W5:Y:S01]  /*c0e0*/  LDL.LU R22, [R1+0x60] ;  /* 0x0000600001167983 */ /* 0x000f620000300800 */
[----:B0-----:R-:W-:-:S02]  /*c0f0*/  LEA R4, P0, R21, R2, 0x1 ;  /* 0x0000000215047211 */ /* 0x001fc400078008ff */
[----:B-1----:R-:W-:-:S03]  /*c100*/  LEA.HI.X.SX32 R6, R9, R3, 0x1, P1 ;  /* 0x0000000309067211 */ /* 0x002fc600008f0eff */
[----:B------:R0:W-:Y:S04]  /*c110*/  STL [R1+0x4b4], R4 ;  /* 0x0004b40401007387 */ /* 0x0001e80000100800 */
[----:B------:R-:W5:Y:S04]  /*c120*/  LDL.LU R17, [R1+0x58] ;  /* 0x0000580001117983 */ /* 0x000f680000300800 */
[----:B------:R1:W-:Y:S04]  /*c130*/  STL [R1+0x428], R6 ;  /* 0x0004280601007387 */ /* 0x0003e80000100800 */
[----:B------:R-:W5:Y:S01]  /*c140*/  LDL.LU R16, [R1+0x4c] ;  /* 0x00004c0001107983 */ /* 0x000f620000300800 */
[----:B0-----:R-:W-:-:S02]  /*c150*/  LEA R4, P1, R19, R2, 0x1 ;  /* 0x0000000213047211 */ /* 0x001fc400078208ff */
[----:B-1----:R-:W-:-:S03]  /*c160*/  LEA.HI.X.SX32 R6, R11, R3, 0x1, P2 ;  /* 0x000000030b067211 */ /* 0x002fc600010f0eff */
[----:B------:R0:W-:Y:S04]  /*c170*/  STL [R1+0x4bc], R4 ;  /* 0x0004bc0401007387 */ /* 0x0001e80000100800 */
[----:B0-----:R-:W5:Y:S04]  /*c180*/  LDL.LU R4, [R1+0x40] ;  /* 0x0000400001047983 */ /* 0x001f680000300800 */
[----:B------:R0:W-:Y:S01]  /*c190*/  STL [R1+0x430], R6 ;  /* 0x0004300601007387 */ /* 0x0001e20000100800 */
[----:B------:R-:W-:-:S03]  /*c1a0*/  LEA R7, P2, R15, R2, 0x1 ;  /* 0x000000020f077211 */ /* 0x000fc600078408ff */
[----:B0-----:R-:W5:Y:S01]  /*c1b0*/  LDL.LU R6, [R1+0x18] ;  /* 0x0000180001067983 */ /* 0x001f620000300800 */
[----:B------:R-:W-:-:S03]  /*c1c0*/  LEA.HI.X.SX32 R9, R13, R3, 0x1, P3 ;  /* 0x000000030d097211 */ /* 0x000fc600018f0eff */
[----:B------:R0:W-:Y:S04]  /*c1d0*/  STL [R1+0x4c4], R7 ;  /* 0x0004c40701007387 */ /* 0x0001e80000100800 */
[----:B0-----:R-:W5:Y:S04]  /*c1e0*/  LDL.LU R7, [R1+0x14] ;  /* 0x0000140001077983 */ /* 0x001f680000300800 */
[----:B------:R0:W-:Y:S04]  /*c1f0*/  STL [R1+0x438], R9 ;  /* 0x0004380901007387 */ /* 0x0001e80000100800 */
[----:B0-----:R-:W5:Y:S01]  /*c200*/  LDL.LU R9, [R1+0xc] ;  /* 0x00000c0001097983 */ /* 0x001f620000300800 */
[----:B----4-:R-:W-:-:S05]  /*c210*/  LEA R11, P3, R12, R2, 0x1 ;  /* 0x000000020c0b7211 */ /* 0x010fca00078608ff */
[----:B------:R0:W-:Y:S04]  /*c220*/  STL [R1+0x4cc], R11 ;  /* 0x0004cc0b01007387 */ /* 0x0001e80000100800 */
[----:B0-----:R-:W4:Y:S01]  /*c230*/  LDL.LU R11, [R1+0x8] ;  /* 0x00000800010b7983 */ /* 0x001f220000300800 */
[-C--:B------:R-:W-:Y:S02]  /*c240*/  LEA.HI.X.SX32 R13, R14, R3.reuse, 0x1, P4 ;  /* 0x000000030e0d7211 */ /* 0x080fe400020f0eff */
[----:B------:R-:W-:-:S03]  /*c250*/  LEA.HI.X.SX32 R24, R24, R3, 0x1, P5 ;  /* 0x0000000318187211 */ /* 0x000fc600028f0eff */
[----:B------:R0:W-:Y:S01]  /*c260*/  STL [R1+0x440], R13 ;  /* 0x0004400d01007387 */ /* 0x0001e20000100800 */
[----:B--2---:R-:W-:-:S03]  /*c270*/  LEA R14, P4, R8, R2, 0x1 ;  /* 0x00000002080e7211 */ /* 0x004fc600078808ff */
[----:B0-----:R-:W2:Y:S04]  /*c280*/  LDL.LU R13, [R1+0x4] ;  /* 0x00000400010d7983 */ /* 0x001ea80000300800 */
[----:B------:R0:W-:Y:S01]  /*c290*/  STL [R1+0x4d4], R14 ;  /* 0x0004d40e01007387 */ /* 0x0001e20000100800 */
[----:B------:R-:W-:-:S03]  /*c2a0*/  LEA.HI.X.SX32 R10, R10, R3, 0x1, P6 ;  /* 0x000000030a0a7211 */ /* 0x000fc600030f0eff */
[----:B0-----:R-:W2:Y:S04]  /*c2b0*/  LDL.LU R14, [R1] ;  /* 0x00000000010e7983 */ /* 0x001ea80000300800 */
[----:B------:R3:W-:Y:S01]  /*c2c0*/  STL [R1+0x448], R24 ;  /* 0x0004481801007387 */ /* 0x0007e20000100800 */
[-C--:B------:R-:W-:Y:S02]  /*c2d0*/  LEA.HI.X.SX32 R21, R21, R3.reuse, 0x1, P0 ;  /* 0x0000000315157211 */ /* 0x080fe400000f0eff */
[-C--:B------:R-:W-:Y:S02]  /*c2e0*/  LEA.HI.X.SX32 R19, R19, R3.reuse, 0x1, P1 ;  /* 0x0000000313137211 */ /* 0x080fe400008f0eff */
[-C--:B------:R-:W-:Y:S02]  /*c2f0*/  LEA.HI.X.SX32 R15, R15, R3.reuse, 0x1, P2 ;  /* 0x000000030f0f7211 */ /* 0x080fe400010f0eff */
[----:B------:R-:W-:-:S02]  /*c300*/  LEA.HI.X.SX32 R12, R12, R3, 0x1, P3 ;  /* 0x000000030c0c7211 */ /* 0x000fc400018f0eff */
[----:B------:R-:W-:Y:S02]  /*c310*/  LEA.HI.X.SX32 R8, R8, R3, 0x1, P4 ;  /* 0x0000000308087211 */ /* 0x000fe400020f0eff */
[----:B---3--:R-:W-:-:S05]  /*c320*/  LEA R24, P5, R5, R2, 0x1 ;  /* 0x0000000205187211 */ /* 0x008fca00078a08ff */
[----:B------:R0:W-:Y:S04]  /*c330*/  STL [R1+0x4dc], R24 ;  /* 0x0004dc1801007387 */ /* 0x0001e80000100800 */
[----:B0-----:R-:W3:Y:S04]  /*c340*/  LDL.LU R24, [R1+0x71c] ;  /* 0x00071c0001187983 */ /* 0x001ee80000300800 */
[----:B------:R5:W-:Y:S02]  /*c350*/  STL [R1+0x450], R10 ;  /* 0x0004500a01007387 */ /* 0x000be40000100800 */
[----:B-----5:R-:W-:-:S05]  /*c360*/  LEA R10, P6, R0, R2, 0x1 ;  /* 0x00000002000a7211 */ /* 0x020fca00078c08ff */
[----:B------:R0:W-:Y:S04]  /*c370*/  STL [R1+0x4e4], R10 ;  /* 0x0004e40a01007387 */ /* 0x0001e80000100800 */
[----:B0-----:R-:W5:Y:S04]  /*c380*/  LDL.LU R10, [R1+0x718] ;  /* 0x00071800010a7983 */ /* 0x001f680000300800 */
[----:B------:R0:W-:Y:S02]  /*c390*/  STL [R1+0x458], R21 ;  /* 0x0004581501007387 */ /* 0x0001e40000100800 */
[----:B0-----:R-:W-:-:S05]  /*c3a0*/  LEA R21, P0, R28, R2, 0x1 ;  /* 0x000000021c157211 */ /* 0x001fca00078008ff */
[----:B------:R0:W-:Y:S04]  /*c3b0*/  STL [R1+0x4ec], R21 ;  /* 0x0004ec1501007387 */ /* 0x0001e80000100800 */
[----:B0-----:R-:W2:Y:S04]  /*c3c0*/  LDL.LU R21, [R1+0x714] ;  /* 0x0007140001157983 */ /* 0x001ea80000300800 */
[----:B------:R0:W-:Y:S02]  /*c3d0*/  STL [R1+0x460], R19 ;  /* 0x0004601301007387 */ /* 0x0001e40000100800 */
[----:B0-----:R-:W-:-:S05]  /*c3e0*/  LEA R19, P1, R26, R2, 0x1 ;  /* 0x000000021a137211 */ /* 0x001fca00078208ff */
[----:B------:R0:W-:Y:S04]  /*c3f0*/  STL [R1+0x4f4], R19 ;  /* 0x0004f41301007387 */ /* 0x0001e80000100800 */
[----:B0-----:R-:W2:Y:S04]  /*c400*/  LDL.LU R19, [R1+0x710] ;  /* 0x0007100001137983 */ /* 0x001ea80000300800 */
[----:B------:R0:W-:Y:S02]  /*c410*/  STL [R1+0x468], R15 ;  /* 0x0004680f01007387 */ /* 0x0001e40000100800 */
[----:B0-----:R-:W-:-:S05]  /*c420*/  LEA R15, P2, R25, R2, 0x1 ;  /* 0x00000002190f7211 */ /* 0x001fca00078408ff */
[----:B------:R0:W-:Y:S04]  /*c430*/  STL [R1+0x4fc], R15 ;  /* 0x0004fc0f01007387 */ /* 0x0001e80000100800 */
[----:B0-----:R-:W3:Y:S04]  /*c440*/  LDL.LU R15, [R1+0x70c] ;  /* 0x00070c00010f7983 */ /* 0x001ee80000300800 */
[----:B------:R0:W-:Y:S02]  /*c450*/  STL [R1+0x470], R12 ;  /* 0x0004700c01007387 */ /* 0x0001e40000100800 */
[----:B0-----:R-:W-:-:S05]  /*c460*/  LEA R12, P3, R23, R2, 0x1 ;  /* 0x00000002170c7211 */ /* 0x001fca00078608ff */
[----:B------:R0:W-:Y:S01]  /*c470*/  STL [R1+0x504], R12 ;  /* 0x0005040c01007387 */ /* 0x0001e20000100800 */
[----:B------:R-:W-:-:S03]  /*c480*/  LEA.HI.X.SX32 R5, R5, R3, 0x1, P5 ;  /* 0x0000000305057211 */ /* 0x000fc600028f0eff */
        /* <DEDUP_REMOVED lines=33> */
[----:B------:R0:W-:Y:S04]  /*c6a0*/  STL [R1+0x53c], R23 ;  /* 0x00053c1701007387 */ /* 0x0001e80000100800 */
[----:B0-----:R-:W3:Y:S04]  /*c6b0*/  LDL.LU R23, [R1+0x6ec] ;  /* 0x0006ec0001177983 */ /* 0x001ee80000300800 */
[----:B------:R4:W-:Y:S02]  /*c6c0*/  STL [R1+0x4b0], R22 ;  /* 0x0004b01601007387 */ /* 0x0009e40000100800 */
[----:B----4-:R-:W-:-:S05]  /*c6d0*/  LEA R22, P4, R11, R2, 0x1 ;  /* 0x000000020b167211 */ /* 0x010fca00078808ff */
[----:B------:R0:W-:Y:S04]  /*c6e0*/  STL [R1+0x544], R22 ;  /* 0x0005441601007387 */ /* 0x0001e80000100800 */
[----:B0-----:R-:W4:Y:S01]  /*c6f0*/  LDL.LU R22, [R1+0x6e8] ;  /* 0x0006e80001167983 */ /* 0x001f220000300800 */
[----:B------:R-:W-:-:S05]  /*c700*/  LEA.HI.X.SX32 R17, R17, R3, 0x1, P5 ;  /* 0x0000000311117211 */ /* 0x000fca00028f0eff */
[----:B------:R2:W-:Y:S02]  /*c710*/  STL [R1+0x4b8], R17 ;  /* 0x0004b81101007387 */ /* 0x0005e40000100800 */
[----:B--2---:R-:W-:-:S05]  /*c720*/  LEA R17, P5, R13, R2, 0x1 ;  /* 0x000000020d117211 */ /* 0x004fca00078a08ff */
[----:B------:R0:W-:Y:S02]  /*c730*/  STL [R1+0x54c], R17 ;  /* 0x00054c1101007387 */ /* 0x0001e40000100800 */
[----:B0-----:R-:W-:Y:S02]  /*c740*/  LEA.HI.X.SX32 R17, R16, R3, 0x1, P6 ;  /* 0x0000000310117211 */ /* 0x001fe400030f0eff */
[----:B------:R-:W-:-:S03]  /*c750*/  LEA R16, P6, R14, R2, 0x1 ;  /* 0x000000020e107211 */ /* 0x000fc600078c08ff */
[----:B------:R0:W-:Y:S04]  /*c760*/  STL [R1+0x4c0], R17 ;  /* 0x0004c01101007387 */ /* 0x0001e80000100800 */
[----:B------:R4:W-:Y:S01]  /*c770*/  STL [R1+0x654], R16 ;  /* 0x0006541001007387 */ /* 0x0009e20000100800 */
[-C--:B0-----:R-:W-:Y:S02]  /*c780*/  LEA.HI.X.SX32 R17, R4, R3.reuse, 0x1, P0 ;  /* 0x0000000304117211 */ /* 0x081fe400000f0eff */
[----:B------:R-:W-:-:S03]  /*c790*/  LEA.HI.X.SX32 R4, R6, R3, 0x1, P1 ;  /* 0x0000000306047211 */ /* 0x000fc600008f0eff */
[----:B------:R-:W-:Y:S01]  /*c7a0*/  STL [R1+0x4c8], R17 ;  /* 0x0004c81101007387 */ /* 0x000fe20000100800 */
[----:B------:R-:W-:Y:S01]  /*c7b0*/  LEA.HI.X.SX32 R7, R7, R3, 0x1, P2 ;  /* 0x0000000307077211 */ /* 0x000fe200010f0eff */
[----:B------:R-:W-:Y:S02]  /*c7c0*/  IMAD R27, R27, UR6, RZ ;  /* 0x000000061b1b7c24 */ /* 0x000fe4000f8e02ff */
[----:B------:R-:W-:Y:S02]  /*c7d0*/  IMAD R29, R29, UR6, RZ ;  /* 0x000000061d1d7c24 */ /* 0x000fe4000f8e02ff */
[----:B------:R-:W-:Y:S02]  /*c7e0*/  IMAD R18, R18, UR6, RZ ;  /* 0x0000000612127c24 */ /* 0x000fe4000f8e02ff */
[----:B------:R-:W-:Y:S01]  /*c7f0*/  IMAD R20, R20, UR6, RZ ;  /* 0x0000000614147c24 */ /* 0x000fe2000f8e02ff */
[-C--:B---3--:R-:W-:Y:S02]  /*c800*/  LEA R6, P1, R23, R2.reuse, 0x1 ;  /* 0x0000000217067211 */ /* 0x088fe400078208ff */
[----:B----4-:R-:W-:-:S05]  /*c810*/  LEA R16, P0, R22, R2, 0x1 ;  /* 0x0000000216107211 */ /* 0x010fca00078008ff */
[----:B------:R-:W-:Y:S04]  /*c820*/  STL [R1+0x658], R16 ;  /* 0x0006581001007387 */ /* 0x000fe80000100800 */
[----:B------:R0:W-:Y:S04]  /*c830*/  STL [R1+0x4d0], R4 ;  /* 0x0004d00401007387 */ /* 0x0001e80000100800 */
[----:B------:R1:W-:Y:S01]  /*c840*/  STL [R1+0x65c], R6 ;  /* 0x00065c0601007387 */ /* 0x0003e20000100800 */
[----:B0-----:R-:W-:-:S03]  /*c850*/  LEA R4, P2, R25, R2, 0x1 ;  /* 0x0000000219047211 */ /* 0x001fc600078408ff */
[----:B------:R0:W-:Y:S01]  /*c860*/  STL [R1+0x4d8], R7 ;  /* 0x0004d80701007387 */ /* 0x0001e20000100800 */
[----:B-1----:R-:W-:-:S03]  /*c870*/  LEA.HI.X.SX32 R6, R9, R3, 0x1, P3 ;  /* 0x0000000309067211 */ /* 0x002fc600018f0eff */
[----:B------:R1:W-:Y:S01]  /*c880*/  STL [R1+0x660], R4 ;  /* 0x0006600401007387 */ /* 0x0003e20000100800 */
[----:B0-----:R-:W-:-:S03]  /*c890*/  LEA R7, P3, R26, R2, 0x1 ;  /* 0x000000021a077211 */ /* 0x001fc600078608ff */
[----:B------:R0:W-:Y:S01]  /*c8a0*/  STL [R1+0x4e0], R6 ;  /* 0x0004e00601007387 */ /* 0x0001e20000100800 */
[----:B-1----:R-:W-:-:S03]  /*c8b0*/  LEA.HI.X.SX32 R4, R11, R3, 0x1, P4 ;  /* 0x000000030b047211 */ /* 0x002fc600020f0eff */
[----:B------:R1:W-:Y:S04]  /*c8c0*/  STL [R1+0x664], R7 ;  /* 0x0006640701007387 */ /* 0x0003e80000100800 */
[----:B------:R2:W-:Y:S01]  /*c8d0*/  STL [R1+0x4e8], R4 ;  /* 0x0004e80401007387 */ /* 0x0005e20000100800 */
[----:B0-----:R-:W-:Y:S02]  /*c8e0*/  LEA R6, P4, R28, R2, 0x1 ;  /* 0x000000021c067211 */ /* 0x001fe400078808ff */
[----:B-1----:R-:W-:-:S03]  /*c8f0*/  LEA.HI.X.SX32 R7, R13, R3, 0x1, P5 ;  /* 0x000000030d077211 */ /* 0x002fc600028f0eff */
[----:B------:R0:W-:Y:S01]  /*c900*/  STL [R1+0x668], R6 ;  /* 0x0006680601007387 */ /* 0x0001e20000100800 */
[----:B--2---:R-:W-:-:S03]  /*c910*/  LEA R4, P5, R0, R2, 0x1 ;  /* 0x0000000200047211 */ /* 0x004fc600078a08ff */
[----:B------:R1:W-:Y:S04]  /*c920*/  STL [R1+0x4f0], R7 ;  /* 0x0004f00701007387 */ /* 0x0003e80000100800 */
[----:B------:R2:W-:Y:S01]  /*c930*/  STL [R1+0x66c], R4 ;  /* 0x00066c0401007387 */ /* 0x0005e20000100800 */
[----:B0-----:R-:W-:Y:S02]  /*c940*/  LEA.HI.X.SX32 R6, R14, R3, 0x1, P6 ;  /* 0x000000030e067211 */ /* 0x001fe400030f0eff */
[----:B-1----:R-:W-:-:S03]  /*c950*/  LEA R7, P6, R5, R2, 0x1 ;  /* 0x0000000205077211 */ /* 0x002fc600078c08ff */
[----:B------:R0:W-:Y:S01]  /*c960*/  STL [R1+0x4f8], R6 ;  /* 0x0004f80601007387 */ /* 0x0001e20000100800 */
[----:B--2---:R-:W-:-:S03]  /*c970*/  LEA.HI.X.SX32 R4, R22, R3, 0x1, P0 ;  /* 0x0000000316047211 */ /* 0x004fc600000f0eff */
        /* <DEDUP_REMOVED lines=18> */
[----:B------:R-:W-:Y:S04]  /*caa0*/  STL [R1+0x520], R7 ;  /* 0x0005200701007387 */ /* 0x000fe80000100800 */
[----:B------:R1:W-:Y:S01]  /*cab0*/  STL [R1+0x68c], R4 ;  /* 0x00068c0401007387 */ /* 0x0003e20000100800 */
[-C--:B0-----:R-:W-:Y:S02]  /*cac0*/  LEA.HI.X.SX32 R6, R0, R3.reuse, 0x1, P5 ;  /* 0x0000000300067211 */ /* 0x081fe400028f0eff */
[-C--:B-----5:R-:W-:Y:S01]  /*cad0*/  LEA R0, P5, R10, R2.reuse, 0x1 ;  /* 0x000000020a007211 */ /* 0x0a0fe200078a08ff */
[----:B------:R-:W0:Y:S01]  /*cae0*/  S2R R13, SR_TID.X ;  /* 0x00000000000d7919 */ /* 0x000e220000002100 */
[----:B-1----:R-:W-:Y:S01]  /*caf0*/  LEA.HI.X.SX32 R4, R5, R3, 0x1, P6 ;  /* 0x0000000305047211 */ /* 0x002fe200030f0eff */
[----:B------:R-:W-:Y:S01]  /*cb00*/  STL [R1+0x528], R6 ;  /* 0x0005280601007387 */ /* 0x000fe20000100800 */
[----:B------:R-:W-:-:S03]  /*cb10*/  LEA R5, P6, R24, R2, 0x1 ;  /* 0x0000000218057211 */ /* 0x000fc600078c08ff */
[----:B------:R1:W-:Y:S04]  /*cb20*/  STL [R1+0x690], R0 ;  /* 0x0006900001007387 */ /* 0x0003e80000100800 */
[----:B------:R2:W-:Y:S01]  /*cb30*/  STL [R1+0x530], R4 ;  /* 0x0005300401007387 */ /* 0x0005e20000100800 */
[----:B-1----:R-:W-:-:S03]  /*cb40*/  LEA.HI.X.SX32 R0, R8, R3, 0x1, P0 ;  /* 0x0000000308007211 */ /* 0x002fc600000f0eff */
[----:B------:R1:W-:Y:S01]  /*cb50*/  STL [R1+0x694], R5 ;  /* 0x0006940501007387 */ /* 0x0003e20000100800 */
[----:B--2---:R-:W-:-:S03]  /*cb60*/  LEA R4, P0, R27, R2, 0x1 ;  /* 0x000000021b047211 */ /* 0x004fc600078008ff */
[----:B------:R2:W-:Y:S04]  /*cb70*/  STL [R1+0x538], R0 ;  /* 0x0005380001007387 */ /* 0x0005e80000100800 */
[----:B------:R3:W-:Y:S01]  /*cb80*/  STL [R1+0x698], R4 ;  /* 0x0006980401007387 */ /* 0x0007e20000100800 */
[----:B-1----:R-:W-:Y:S02]  /*cb90*/  LEA.HI.X.SX32 R5, R12, R3, 0x1, P1 ;  /* 0x000000030c057211 */ /* 0x002fe400008f0eff */
[----:B--2---:R-:W-:-:S03]  /*cba0*/  LEA R0, P1, R29, R2, 0x1 ;  /* 0x000000021d007211 */ /* 0x004fc600078208ff */
[----:B------:R1:W-:Y:S01]  /*cbb0*/  STL [R1+0x540], R5 ;  /* 0x0005400501007387 */ /* 0x0003e20000100800 */
[----:B---3--:R-:W-:-:S03]  /*cbc0*/  LEA.HI.X.SX32 R4, R15, R3, 0x1, P2 ;  /* 0x000000030f047211 */ /* 0x008fc600010f0eff */
[----:B------:R2:W-:Y:S04]  /*cbd0*/  STL [R1+0x6a0], R0 ;  /* 0x0006a00001007387 */ /* 0x0005e80000100800 */
[----:B------:R3:W-:Y:S01]  /*cbe0*/  STL [R1+0x548], R4 ;  /* 0x0005480401007387 */ /* 0x0007e20000100800 */
[----:B-1----:R-:W-:Y:S02]  /*cbf0*/  LEA R5, P2, R18, R2, 0x1 ;  /* 0x0000000212057211 */ /* 0x002fe400078408ff */
[----:B--2---:R-:W-:-:S03]  /*cc00*/  LEA.HI.X.SX32 R0, R19, R3, 0x1, P3 ;  /* 0x0000000313007211 */ /* 0x004fc600018f0eff */
[----:B------:R-:W-:Y:S01]  /*cc10*/  STL [R1+0x6a4], R5 ;  /* 0x0006a40501007387 */ /* 0x000fe20000100800 */
[----:B---3--:R-:W-:Y:S02]  /*cc20*/  LEA R4, P3, R20, R2, 0x1 ;  /* 0x0000000214047211 */ /* 0x008fe400078608ff */
[-C--:B------:R-:W-:Y:S01]  /*cc30*/  LEA.HI.X.SX32 R2, R21, R3.reuse, 0x1, P4 ;  /* 0x0000000315027211 */ /* 0x080fe200020f0eff */
[----:B------:R1:W-:Y:S04]  /*cc40*/  STL [R1+0x650], R0 ;  /* 0x0006500001007387 */ /* 0x0003e80000100800 */
[----:B------:R2:W-:Y:S04]  /*cc50*/  STL [R1+0x69c], R4 ;  /* 0x00069c0401007387 */ /* 0x0005e80000100800 */
[----:B------:R3:W-:Y:S01]  /*cc60*/  STL [R1+0x1b0], R2 ;  /* 0x0001b00201007387 */ /* 0x0007e20000100800 */
[----:B-1----:R-:W-:-:S02]  /*cc70*/  LEA.HI.X.SX32 R0, R10, R3, 0x1, P5 ;  /* 0x000000030a007211 */ /* 0x002fc400028f0eff */
[----:B--2---:R-:W-:-:S03]  /*cc80*/  LEA.HI.X.SX32 R4, R24, R3, 0x1, P6 ;  /* 0x0000000318047211 */ /* 0x004fc600030f0eff */
[----:B------:R1:W-:Y:S01]  /*cc90*/  STL [R1+0x1b4], R0 ;  /* 0x0001b40001007387 */ /* 0x0003e20000100800 */
[----:B---3--:R-:W-:-:S03]  /*cca0*/  LEA.HI.X.SX32 R2, R27, R3, 0x1, P0 ;  /* 0x000000031b027211 */ /* 0x008fc600000f0eff */
[----:B------:R-:W-:Y:S01]  /*ccb0*/  STL [R1+0x1b8], R4 ;  /* 0x0001b80401007387 */ /* 0x000fe20000100800 */
[----:B0-----:R-:W-:-:S03]  /*ccc0*/  LOP3.LUT R14, R13, 0x60, RZ, 0xc0, !PT ;  /* 0x000000600d0e7812 */ /* 0x001fc600078ec0ff */
[----:B------:R0:W-:Y:S01]  /*ccd0*/  STL [R1+0x1bc], R2 ;  /* 0x0001bc0201007387 */ /* 0x0001e20000100800 */
[-C--:B-1----:R-:W-:Y:S02]  /*cce0*/  LEA.HI.X.SX32 R0, R29, R3.reuse, 0x1, P1 ;  /* 0x000000031d007211 */ /* 0x082fe400008f0eff */
[----:B0-----:R-:W-:-:S03]  /*ccf0*/  LEA.HI.X.SX32 R2, R18, R3, 0x1, P2 ;  /* 0x0000000312027211 */ /* 0x001fc600010f0eff */
[----:B------:R-:W-:Y:S01]  /*cd00*/  STL [R1+0x678], R0 ;  /* 0x0006780001007387 */ /* 0x000fe20000100800 */
[----:B------:R-:W-:-:S03]  /*cd10*/  LEA.HI.X.SX32 R3, R20, R3, 0x1, P3 ;  /* 0x0000000314037211 */ /* 0x000fc600018f0eff */
[----:B------:R0:W-:Y:S04]  /*cd20*/  STL [R1+0x680], R2 ;  /* 0x0006800201007387 */ /* 0x0001e80000100800 */
[----:B------:R-:W-:Y:S01]  /*cd30*/  STL [R1+0x1c0], R3 ;  /* 0x0001c00301007387 */ /* 0x000fe20000100800 */
[----:B0-----:R-:W-:-:S05]  /*cd40*/  IMAD.SHL.U32 R2, R14, 0x10, RZ ;  /* 0x000000100e027824 */ /* 0x001fca00078e00ff */
[----:B------:R0:W-:Y:S04]  /*cd50*/  STL [R1+0x6e0], R2 ;  /* 0x0006e00201007387 */ /* 0x0001e80000100800 */
[----:B------:R-:W-:Y:S04]  /*cd60*/  STL [R1+0x640], RZ ;  /* 0x000640ff01007387 */ /* 0x000fe80000100800 */
        /* <DEDUP_REMOVED lines=11> */
[----:B------:R-:W2:Y:S04]  /*ce20*/  LDL.LU R14, [R1+0x210] ;  /* 0x00021000010e7983 */ /* 0x000ea80000300800 */
        /* <DEDUP_REMOVED lines=16> */
[----:B------:R-:W-:Y:S01]  /*cf30*/  STL [R1+0x5d0], RZ ;  /* 0x0005d0ff01007387 */ /* 0x000fe20000100800 */
[----:B------:R-:W-:-:S03]  /*cf40*/  IMAD.SHL.U32 R0, R13, 0x20, RZ ;  /* 0x000000200d007824 */ /* 0x000fc600078e00ff */
[----:B------:R-:W-:Y:S04]  /*cf50*/  STL [R1+0x5d4], RZ ;  /* 0x0005d4ff01007387 */ /* 0x000fe80000100800 */
[----:B------:R-:W-:Y:S04]  /*cf60*/  STL [R1+0x5d8], RZ ;  /* 0x0005d8ff01007387 */ /* 0x000fe80000100800 */
[----:B------:R-:W-:Y:S04]  /*cf70*/  STL [R1+0x5dc], RZ ;  /* 0x0005dcff01007387 */ /* 0x000fe80000100800 */
[----:B------:R-:W-:Y:S04]  /*cf80*/  STL [R1+0x5c0], RZ ;  /* 0x0005c0ff01007387 */ /* 0x000fe80000100800 */
[----:B------:R-:W-:Y:S01]  /*cf90*/  STL [R1+0x5c4], RZ ;  /* 0x0005c4ff01007387 */ /* 0x000fe20000100800 */
[----:B0-----:R-:W-:-:S03]  /*cfa0*/  LOP3.LUT R2, R0, 0x60, RZ, 0xc0, !PT ;  /* 0x0000006000027812 */ /* 0x001fc600078ec0ff */
        /* <DEDUP_REMOVED lines=8> */
[----:B------:R0:W-:Y:S04]  /*d030*/  STL [R1+0x6dc], R2 ;  /* 0x0006dc0201007387 */ /* 0x0001e80000100800 */
[----:B------:R1:W-:Y:S04]  /*d040*/  STL [R1+0x5a8], RZ ;  /* 0x0005a8ff01007387 */ /* 0x0003e80000100800 */
        /* <DEDUP_REMOVED lines=20> */
[----:B------:R1:W-:Y:S01]  /*d190*/  STL [R1+0x55c], RZ ;  /* 0x00055cff01007387 */ /* 0x0003e20000100800 */
[----:B------:R-:W-:-:S04]  /*d1a0*/  USHF.R.S32.HI UR5, URZ, 0x1f, UR4 ;  /* 0x0000001fff057899 */ /* 0x000fc80008011404 */
[----:B------:R-:W-:-:S04]  /*d1b0*/  ULEA.HI UR5, UR5, UR4, URZ, 0x5 ;  /* 0x0000000405057291 */ /* 0x000fc8000f8f28ff */
[----:B------:R-:W-:Y:S01]  /*d1c0*/  USHF.R.S32.HI UR5, URZ, 0x5, UR5 ;  /* 0x00000005ff057899 */ /* 0x000fe20008011405 */
[----:B--2---:R-:W-:-:S04]  /*d1d0*/  IMAD R0, R14, UR10, RZ ;  /* 0x0000000a0e007c24 */ /* 0x004fc8000f8e02ff */
[----:B0-----:R-:W-:-:S05]  /*d1e0*/  IMAD.WIDE R2, R0, 0x2, RZ ;  /* 0x0000000200027825 */ /* 0x001fca00078e02ff */
[----:B------:R1:W-:Y:S02]  /*d1f0*/  STL.64 [R1+0x210], R2 ;  /* 0x0002100201007387 */ /* 0x0003e40000100a00 */
.L_x_2:
[----:B--2---:R-:W0:Y:S01]  /*d200*/  S2R R14, SR_TID.X ;  /* 0x00000000000e7919 */ /* 0x004e220000002100 */
[----:B------:R-:W2:Y:S04]  /*d210*/  LDL R5, [R1+0x6cc] ;  /* 0x0006cc0001057983 */ /* 0x000ea80000100800 */
[----:B------:R-:W3:Y:S04]  /*d220*/  LDL R6, [R1+0x6d8] ;  /* 0x0006d80001067983 */ /* 0x000ee80000100800 */
[----:B------:R4:W-:Y:S04]  /*d230*/  STL.64 [R1+0xe08], R8 ;  /* 0x000e080801007387 */ /* 0x0009e80000100a00 */
[----:B----4-:R-:W2:Y:S04]  /*d240*/  LDL.64 R8, [R1+0x210] ;  /* 0x0002100001087983 */ /* 0x010ea80000100a00 */
[----:B------:R-:W-:Y:S04]  /*d250*/  STL [R1+0xdfc], R13 ;  /* 0x000dfc0d01007387 */ /* 0x000fe80000100800 */
[----:B------:R4:W-:Y:S04]  /*d260*/  STL [R1+0xdf8], R22 ;  /* 0x000df81601007387 */ /* 0x0009e80000100800 */
[----:B----4-:R-:W4:Y:S01]  /*d270*/  LDL R22, [R1+0x6d4] ;  /* 0x0006d40001167983 */ /* 0x010f220000100800 */
[----:B0-----:R-:W-:-:S03]  /*d280*/  SHF.R.U32.HI R4, RZ, 0x4, R14 ;  /* 0x00000004ff047819 */ /* 0x001fc6000001160e */
[----:B------:R-:W-:Y:S01]  /*d290*/  STL [R1+0xdf4], R24 ;  /* 0x000df41801007387 */ /* 0x000fe20000100800 */
[----:B------:R-:W-:-:S03]  /*d2a0*/  SGXT.U32 R4, R4, 0x3 ;  /* 0x000000030404781a */ /* 0x000fc60000000000 */
[----:B------:R0:W-:Y:S01]  /*d2b0*/  STL [R1+0xe00], R24 ;  /* 0x000e001801007387 */ /* 0x0001e20000100800 */
[C---:B-1----:R-:W-:Y:S02]  /*d2c0*/  LOP3.LUT R3, R4.reuse, 0x18, RZ, 0xfc, !PT ;  /* 0x0000001804037812 */ /* 0x042fe400078efcff */
[----:B------:R-:W-:Y:S01]  /*d2d0*/  LOP3.LUT R0, R4, 0x8, RZ, 0xfc, !PT ;  /* 0x0000000804007812 */ /* 0x000fe200078efcff */
[----:B------:R-:W-:Y:S01]  /*d2e0*/  STL [R1+0xdf0], R26 ;  /* 0x000df01a01007387 */ /* 0x000fe20000100800 */
[----:B------:R-:W-:Y:S02]  /*d2f0*/  ISETP.GE.AND P1, PT, R3, UR7, PT ;  /* 0x0000000703007c0c */ /* 0x000fe4000bf26270 */
[----:B------:R-:W-:Y:S01]  /*d300*/  ISETP.GE.AND P3, PT, R0, UR7, PT ;  /* 0x0000000700007c0c */ /* 0x000fe2000bf66270 */
[----:B------:R-:W-:Y:S01]  /*d310*/  STL [R1+0xdec], R17 ;  /* 0x000dec1101007387 */ /* 0x000fe20000100800 */
[C---:B------:R-:W-:Y:S02]  /*d320*/  ISETP.GE.AND P4, PT, R4.reuse, UR7, PT ;  /* 0x0000000704007c0c */ /* 0x040fe4000bf86270 */
[----:B------:R-:W-:Y:S01]  /*d330*/  LOP3.LUT R2, R4, 0x10, RZ, 0xfc, !PT ;  /* 0x0000001004027812 */ /* 0x000fe200078efcff */
[----:B------:R-:W-:Y:S04]  /*d340*/  STL [R1+0xde8], R27 ;  /* 0x000de81b01007387 */ /* 0x000fe80000100800 */
        /* <DEDUP_REMOVED lines=18> */
[----:B------:R-:W5:Y:S04]  /*d470*/  LDL R3, [R1+0x6bc] ;  /* 0x0006bc0001037983 */ /* 0x000f680000100800 */
[----:B------:R-:W4:Y:S01]  /*d480*/  LDL R0, [R1+0x6c0] ;  /* 0x0006c00001007983 */ /* 0x000f220000100800 */
[----:B------:R-:W-:-:S02]  /*d490*/  PRMT R12, RZ, 0x7610, R12 ;  /* 0x00007610ff0c7816 */ /* 0x000fc4000000000c */
[----:B------:R-:W-:Y:S01]  /*d4a0*/  PRMT R11, RZ, 0x7610, R11 ;  /* 0x00007610ff0b7816 */ /* 0x000fe2000000000b */
[----:B------:R-:W4:Y:S01]  /*d4b0*/  LDL R18, [R1+0x6c4] ;  /* 0x0006c40001127983 */ /* 0x000f220000100800 */
[----:B------:R-:W-:Y:S02]  /*d4c0*/  ISETP.GE.AND P2, PT, R2, UR7, PT ;  /* 0x0000000702007c0c */ /* 0x000fe4000bf46270 */
[C---:B--2---:R-:W-:Y:S02]  /*d4d0*/  IADD3 R4, P0, PT, R8.reuse, R5, RZ ;  /* 0x0000000508047210 */ /* 0x044fe40007f1e0ff */
[----:B---3--:R-:W-:-:S03]  /*d4e0*/  IADD3 R6, P5, PT, R8, R6, RZ ;  /* 0x0000000608067210 */ /* 0x008fc60007fbe0ff */
[C---:B-----5:R-:W-:Y:S02]  /*d4f0*/  IMAD.X R5, R9.reuse, 0x1, R3, P0 ;  /* 0x0000000109057824 */ /* 0x060fe400000e0603 */
[----:B------:R-:W2:Y:S01]  /*d500*/  LDL R3, [R1+0x6b4] ;  /* 0x0006b40001037983 */ /* 0x000ea20000100800 */
[----:B----4-:R-:W-:-:S03]  /*d510*/  IMAD.X R7, R9, 0x1, R0, P5 ;  /* 0x0000000109077824 */ /* 0x010fc600028e0600 */
[----:B------:R1:W3:Y:S04]  /*d520*/  @!P4 LDG.E.U16 R12, desc[UR8][R4.64] ;  /* 0x00000008040cc981 */ /* 0x0002e8000c1e1500 */
[----:B------:R4:W5:Y:S04]  /*d530*/  @!P3 LDG.E.U16 R11, desc[UR8][R6.64] ;  /* 0x00000008060bb981 */ /* 0x000968000c1e1500 */
[----:B------:R-:W4:Y:S04]  /*d540*/  LDL R5, [R1+0x6d0] ;  /* 0x0006d00001057983 */ /* 0x000f280000100800 */
[----:B------:R-:W2:Y:S01]  /*d550*/  LDL R7, [R1+0x6c8] ;  /* 0x0006c80001077983 */ /* 0x000ea20000100800 */
[----:B-1----:R-:W-:-:S03]  /*d560*/  IADD3 R4, P4, PT, R8, R22, RZ ;  /* 0x0000001608047210 */ /* 0x002fc60007f9e0ff */
[----:B------:R-:W3:Y:S01]  /*d570*/  LDL R22, [R1+0x360] ;  /* 0x0003600001167983 */ /* 0x000ee20000100800 */
[----:B------:R-:W-:Y:S02]  /*d580*/  LOP3.LUT R2, R14, 0x1f, RZ, 0xc0, !PT ;  /* 0x0000001f0e027812 */ /* 0x000fe400078ec0ff */
[----:B----4-:R-:W-:Y:S01]  /*d590*/  IADD3 R6, P3, PT, R8, R5, RZ ;  /* 0x0000000508067210 */ /* 0x010fe20007f7e0ff */
[----:B------:R-:W-:-:S04]  /*d5a0*/  IMAD.X R5, R9, 0x1, R18, P4 ;  /* 0x0000000109057824 */ /* 0x000fc800020e0612 */
[----:B--2---:R-:W-:Y:S02]  /*d5b0*/  IMAD.X R7, R9, 0x1, R7, P3 ;  /* 0x0000000109077824 */ /* 0x004fe400018e0607 */
[----:B------:R-:W2:Y:S01]  /*d5c0*/  LDL.LU.64 R8, [R1+0xe08] ;  /* 0x000e080001087983 */ /* 0x000ea20000300a00 */
[C---:B------:R-:W-:Y:S01]  /*d5d0*/  ISETP.GE.AND P0, PT, R2.reuse, UR7, PT ;  /* 0x0000000702007c0c */ /* 0x040fe2000bf06270 */
[----:B------:R-:W-:Y:S01]  /*d5e0*/  IMAD R2, R2, UR11, RZ ;  /* 0x0000000b02027c24 */ /* 0x000fe2000f8e02ff */
[----:B------:R-:W-:-:S03]  /*d5f0*/  PRMT R10, RZ, 0x7610, R10 ;  /* 0x00007610ff0a7816 */ /* 0x000fc6000000000a */
[C---:B------:R-:W-:Y:S01]  /*d600*/  IMAD.SHL.U32 R18, R2.reuse, 0x2, RZ ;  /* 0x0000000202127824 */ /* 0x040fe200078e00ff */
[----:B------:R-:W-:Y:S02]  /*d610*/  SHF.R.S32.HI R0, RZ, 0x1f, R2 ;  /* 0x0000001fff007819 */ /* 0x000fe40000011402 */
[----:B------:R-:W4:Y:S02]  /*d620*/  @!P2 LDG.E.U16 R10, desc[UR8][R4.64] ;  /* 0x00000008040aa981 */ /* 0x000f24000c1e1500 */
[----:B------:R-:W-:Y:S02]  /*d630*/  SHF.L.U64.HI R0, R2, 0x1, R0 ;  /* 0x0000000102007819 */ /* 0x000fe40000010200 */
[----:B------:R-:W-:Y:S02]  /*d640*/  IADD3 R2, P3, PT, R3, R18, RZ ;  /* 0x0000001203027210 */ /* 0x000fe40007f7e0ff */
[----:B------:R-:W3:Y:S04]  /*d650*/  LDL R3, [R1+0x6b0] ;  /* 0x0006b00001037983 */ /* 0x000ee80000100800 */
[----:B------:R-:W4:Y:S04]  /*d660*/  LDL R4, [R1+0x368] ;  /* 0x0003680001047983 */ /* 0x000f280000100800 */
[----:B------:R-:W5:Y:S01]  /*d670*/  LDL R5, [R1+0x36c] ;  /* 0x00036c0001057983 */ /* 0x000f620000100800 */
[----:B--2---:R-:W-:-:S06]  /*d680*/  PRMT R9, RZ, 0x7610, R9 ;  /* 0x00007610ff097816 */ /* 0x004fcc0000000009 */
[----:B------:R-:W2:Y:S04]  /*d690*/  @!P1 LDG.E.U16 R9, desc[UR8][R6.64] ;  /* 0x0000000806099981 */ /* 0x000ea8000c1e1500 */
[----:B------:R-:W2:Y:S01]  /*d6a0*/  LDL R7, [R1+0x364] ;  /* 0x0003640001077983 */ /* 0x000ea20000100800 */
[----:B------:R-:W-:Y:S01]  /*d6b0*/  PRMT R8, RZ, 0x7610, R8 ;  /* 0x00007610ff087816 */ /* 0x000fe20000000008 */
[----:B---3--:R-:W-:Y:S01]  /*d6c0*/  IMAD.X R3, R3, 0x1, R0, P3 ;  /* 0x0000000103037824 */ /* 0x008fe200018e0600 */
[----:B------:R-:W-:Y:S01]  /*d6d0*/  BAR.SYNC.DEFER_BLOCKING 0x0 ;  /* 0x0000000000007b1d */ /* 0x000fe20000010000 */
[-C--:B----4-:R-:W-:Y:S02]  /*d6e0*/  IADD3 RZ, P1, PT, R4, R18.reuse, RZ ;  /* 0x0000001204ff7210 */ /* 0x090fe40007f3e0ff */
[----:B------:R-:W-:-:S02]  /*d6f0*/  IADD3 RZ, P2, PT, R22, R18, RZ ;  /* 0x0000001216ff7210 */ /* 0x000fc40007f5e0ff */
[----:B0-----:R-:W-:Y:S02]  /*d700*/  PRMT R24, RZ, 0x7610, R24 ;  /* 0x00007610ff187816 */ /* 0x001fe40000000018 */
[----:B------:R-:W-:Y:S01]  /*d710*/  PRMT R19, RZ, 0x7610, R19 ;  /* 0x00007610ff137816 */ /* 0x000fe20000000013 */
[----:B------:R-:W3:Y:S04]  /*d720*/  LDL R6, [R1+0x340] ;  /* 0x0003400001067983 */ /* 0x000ee80000100800 */
[----:B------:R0:W4:Y:S02]  /*d730*/  @!P0 LDG.E.U16 R8, desc[UR8][R2.64] ;  /* 0x0000000802088981 */ /* 0x000124000c1e1500 */
[----:B0-----:R-:W-:Y:S02]  /*d740*/  IMAD.IADD R2, R4, 0x1, R18 ;  /* 0x0000000104027824 */ /* 0x001fe400078e0212 */
[----:B-----5:R-:W-:-:S02]  /*d750*/  IMAD.X R3, R5, 0x1, R0, P1 ;  /* 0x0000000105037824 */ /* 0x020fc400008e0600 */
[----:B------:R-:W-:Y:S02]  /*d760*/  IMAD.IADD R4, R22, 0x1, R18 ;  /* 0x0000000116047824 */ /* 0x000fe400078e0212 */
[----:B------:R-:W5:Y:S04]  /*d770*/  LDL R22, [R1+0x348] ;  /* 0x0003480001167983 */ /* 0x000f680000100800 */
[----:B------:R0:W3:Y:S04]  /*d780*/  @!P0 LDG.E.U16 R19, desc[UR8][R2.64] ;  /* 0x0000000802138981 */ /* 0x0000e8000c1e1500 */
[----:B------:R-:W3:Y:S01]  /*d790*/  LDL R3, [R1+0x358] ;  /* 0x0003580001037983 */ /* 0x000ee20000100800 */
[----:B--2---:R-:W-:-:S03]  /*d7a0*/  IMAD.X R5, R7, 0x1, R0, P2 ;  /* 0x0000000107057824 */ /* 0x004fc600010e0600 */
[----:B------:R-:W2:Y:S04]  /*d7b0*/  LDL R7, [R1+0x34c] ;  /* 0x00034c0001077983 */ /* 0x000ea80000100800 */
[----:B------:R-:W2:Y:S04]  /*d7c0*/  @!P0 LDG.E.U16 R24, desc[UR8][R4.64] ;  /* 0x0000000804188981 */ /* 0x000ea8000c1e1500 */
[----:B--2---:R1:W-:Y:S04]  /*d7d0*/  STL [R1+0x74], R24 ;  /* 0x0000741801007387 */ /* 0x0043e80000100800 */
[----:B-1----:R-:W2:Y:S04]  /*d7e0*/  LDL.LU R24, [R1+0xe00] ;  /* 0x000e000001187983 */ /* 0x002ea80000300800 */
[----:B------:R-:W2:Y:S04]  /*d7f0*/  LDL R4, [R1+0x35c] ;  /* 0x00035c0001047983 */ /* 0x000ea80000100800 */
[----:B------:R-:W4:Y:S01]  /*d800*/  LDL R5, [R1+0x350] ;  /* 0x0003500001057983 */ /* 0x000f220000100800 */
[C---:B---3--:R-:W-:Y:S01]  /*d810*/  IADD3 RZ, P1, PT, R3.reuse, R18, RZ ;  /* 0x0000001203ff7210 */ /* 0x048fe20007f3e0ff */
[----:B0-----:R-:W-:-:S04]  /*d820*/  IMAD.IADD R2, R3, 0x1, R18 ;  /* 0x0000000103027824 */ /* 0x001fc800078e0212 */
[----:B--2---:R-:W-:Y:S01]  /*d830*/  IMAD.X R3, R4, 0x1, R0, P1 ;  /* 0x0000000104037824 */ /* 0x004fe200008e0600 */
[C---:B----4-:R-:W-:Y:S01]  /*d840*/  IADD3 RZ, P2, PT, R5.reuse, R18, RZ ;  /* 0x0000001205ff7210 */ /* 0x050fe20007f5e0ff */
[----:B------:R-:W-:Y:S02]  /*d850*/  IMAD.IADD R4, R5, 0x1, R18 ;  /* 0x0000000105047824 */ /* 0x000fe400078e0212 */
[----:B------:R-:W2:Y:S01]  /*d860*/  LDL R5, [R1+0x354] ;  /* 0x0003540001057983 */ /* 0x000ea20000100800 */
[----:B------:R-:W-:Y:S01]  /*d870*/  PRMT R13, RZ, 0x7610, R13 ;  /* 0x00007610ff0d7816 */ /* 0x000fe2000000000d */
[----:B--2---:R-:W-:-:S05]  /*d880*/  IMAD.X R5, R5, 0x1, R0, P2 ;  /* 0x0000000105057824 */ /* 0x004fca00010e0600 */
[----:B------:R0:W2:Y:S01]  /*d890*/  @!P0 LDG.E.U16 R13, desc[UR8][R4.64] ;  /* 0x00000008040d8981 */ /* 0x0000a2000c1e1500 */
[C---:B-----5:R-:W-:Y:S01]  /*d8a0*/  IADD3 RZ, P1, PT, R22.reuse, R18, RZ ;  /* 0x0000001216ff7210 */ /* 0x060fe20007f3e0ff */
[----:B0-----:R-:W-:-:S04]  /*d8b0*/  IMAD.IADD R4, R22, 0x1, R18 ;  /* 0x0000000116047824 */ /* 0x001fc800078e0212 */
[----:B------:R-:W-:Y:S01]  /*d8c0*/  IMAD.X R5, R7, 0x1, R0, P1 ;  /* 0x0000000107057824 */ /* 0x000fe200008e0600 */
[----:B--2---:R0:W-:Y:S04]  /*d8d0*/  STL [R1+0x70], R13 ;  /* 0x0000700d01007387 */ /* 0x0041e80000100800 */
[----:B0-----:R-:W2:Y:S04]  /*d8e0*/  LDL.LU R13, [R1+0xdfc] ;  /* 0x000dfc00010d7983 */ /* 0x001ea80000300800 */
[----:B------:R-:W3:Y:S04]  /*d8f0*/  LDL.LU R22, [R1+0xdf8] ;  /* 0x000df80001167983 */ /* 0x000ee80000300800 */
[----:B------:R-:W4:Y:S01]  /*d900*/  LDL R7, [R1+0x344] ;  /* 0x0003440001077983 */ /* 0x000f220000100800 */
[C---:B------:R-:W-:Y:S01]  /*d910*/  IADD3 RZ, P2, PT, R6.reuse, R18, RZ ;  /* 0x0000001206ff7210 */ /* 0x040fe20007f5e0ff */
[----:B------:R-:W-:Y:S01]  /*d920*/  IMAD.IADD R6, R6, 0x1, R18 ;  /* 0x0000000106067824 */ /* 0x000fe200078e0212 */
[----:B------:R-:W-:-:S02]  /*d930*/  PRMT R24, RZ, 0x7610, R24 ;  /* 0x00007610ff187816 */ /* 0x000fc40000000018 */
[----:B------:R-:W-:-:S06]  /*d940*/  PRMT R16, RZ, 0x7610, R16 ;  /* 0x00007610ff107816 */ /* 0x000fcc0000000010 */
[----:B------:R0:W5:Y:S01]  /*d950*/  @!P0 LDG.E.U16 R16, desc[UR8][R2.64] ;  /* 0x0000000802108981 */ /* 0x000162000c1e1500 */
[----:B----4-:R-:W-:-:S05]  /*d960*/  IMAD.X R7, R7, 0x1, R0, P2 ;  /* 0x0000000107077824 */ /* 0x010fca00010e0600 */
[----:B------:R-:W4:Y:S01]  /*d970*/  @!P0 LDG.E.U16 R24, desc[UR8][R6.64] ;  /* 0x0000000806188981 */ /* 0x000f22000c1e1500 */
[----:B0-----:R-:W-:-:S06]  /*d980*/  PRMT R3, RZ, 0x7610, R3 ;  /* 0x00007610ff037816 */ /* 0x001fcc0000000003 */
[----:B------:R0:W2:Y:S04]  /*d990*/  @!P0 LDG.E.U16 R3, desc[UR8][R4.64] ;  /* 0x0000000804038981 */ /* 0x0000a8000c1e1500 */
[----:B------:R-:W2:Y:S04]  /*d9a0*/  LDL R5, [R1+0x338] ;  /* 0x0003380001057983 */ /* 0x000ea80000100800 */
[----:B----4-:R1:W-:Y:S04]  /*d9b0*/  STL [R1+0x6c], R24 ;  /* 0x00006c1801007387 */ /* 0x0103e80000100800 */
[----:B-1----:R-:W4:Y:S04]  /*d9c0*/  LDL.LU R24, [R1+0xdf4] ;  /* 0x000df40001187983 */ /* 0x002f280000300800 */
[----:B------:R-:W3:Y:S04]  /*d9d0*/  LDL R6, [R1+0x33c] ;  /* 0x00033c0001067983 */ /* 0x000ee80000100800 */
[----:B------:R-:W4:Y:S01]  /*d9e0*/  LDL R7, [R1+0x330] ;  /* 0x0003300001077983 */ /* 0x000f220000100800 */
[C---:B--2---:R-:W-:Y:S01]  /*d9f0*/  IADD3 RZ, P1, PT, R5.reuse, R18, RZ ;  /* 0x0000001205ff7210 */ /* 0x044fe20007f3e0ff */
[----:B0-----:R-:W-:-:S04]  /*da00*/  IMAD.IADD R4, R5, 0x1, R18 ;  /* 0x0000000105047824 */ /* 0x001fc800078e0212 */
[----:B---3--:R-:W-:Y:S01]  /*da10*/  IMAD.X R5, R6, 0x1, R0, P1 ;  /* 0x0000000106057824 */ /* 0x008fe200008e0600 */
[C---:B----4-:R-:W-:Y:S01]  /*da20*/  IADD3 RZ, P2, PT, R7.reuse, R18, RZ ;  /* 0x0000001207ff7210 */ /* 0x050fe20007f5e0ff */
[----:B------:R-:W-:Y:S02]  /*da30*/  IMAD.IADD R6, R7, 0x1, R18 ;  /* 0x0000000107067824 */ /* 0x000fe400078e0212 */
[----:B------:R-:W2:Y:S01]  /*da40*/  LDL R7, [R1+0x334] ;  /* 0x0003340001077983 */ /* 0x000ea20000100800 */
[----:B------:R-:W-:Y:S02]  /*da50*/  PRMT R26, RZ, 0x7610, R26 ;  /* 0x00007610ff1a7816 */ /* 0x000fe4000000001a */
[----:B------:R-:W-:-:S06]  /*da60*/  PRMT R13, RZ, 0x7610, R13 ;  /* 0x00007610ff0d7816 */ /* 0x000fcc000000000d */
[----:B------:R0:W3:Y:S04]  /*da70*/  @!P0 LDG.E.U16 R13, desc[UR8][R4.64] ;  /* 0x00000008040d8981 */ /* 0x0000e8000c1e1500 */
[----:B------:R-:W4:Y:S01]  /*da80*/  LDL R5, [R1+0x328] ;  /* 0x0003280001057983 */ /* 0x000f220000100800 */
[----:B--2---:R-:W-:-:S05]  /*da90*/  IMAD.X R7, R7, 0x1, R0, P2 ;  /* 0x0000000107077824 */ /* 0x004fca00010e0600 */
[----:B------:R-:W2:Y:S04]  /*daa0*/  @!P0 LDG.E.U16 R26, desc[UR8][R6.64] ;  /* 0x00000008061a8981 */ /* 0x000ea8000c1e1500 */
[----:B--2---:R1:W-:Y:S04]  /*dab0*/  STL [R1+0x68], R26 ;  /* 0x0000681a01007387 */ /* 0x0043e80000100800 */
[----:B-1----:R-:W2:Y:S04]  /*dac0*/  LDL.LU R26, [R1+0xdf0] ;  /* 0x000df000011a7983 */ /* 0x002ea80000300800 */
[----:B------:R-:W2:Y:S04]  /*dad0*/  LDL R6, [R1+0x32c] ;  /* 0x00032c0001067983 */ /* 0x000ea80000100800 */
[----:B------:R-:W3:Y:S01]  /*dae0*/  LDL R7, [R1+0x320] ;  /* 0x0003200001077983 */ /* 0x000ee20000100800 */
[C---:B----4-:R-:W-:Y:S01]  /*daf0*/  IADD3 RZ, P1, PT, R5.reuse, R18, RZ ;  /* 0x0000001205ff7210 */ /* 0x050fe20007f3e0ff */
[----:B0-----:R-:W-:Y:S01]  /*db00*/  IMAD.IADD R4, R5, 0x1, R18 ;  /* 0x0000000105047824 */ /* 0x001fe200078e0212 */
[----:B------:R-:W-:-:S03]  /*db10*/  PRMT R17, RZ, 0x7610, R17 ;  /* 0x00007610ff117816 */ /* 0x000fc60000000011 */
[----:B--2---:R-:W-:Y:S01]  /*db20*/  IMAD.X R5, R6, 0x1, R0, P1 ;  /* 0x0000000106057824 */ /* 0x004fe200008e0600 */
[C---:B---3--:R-:W-:Y:S01]  /*db30*/  IADD3 RZ, P2, PT, R7.reuse, R18, RZ ;  /* 0x0000001207ff7210 */ /* 0x048fe20007f5e0ff */
[----:B------:R-:W-:-:S03]  /*db40*/  IMAD.IADD R6, R7, 0x1, R18 ;  /* 0x0000000107067824 */ /* 0x000fc600078e0212 */
[----:B------:R-:W2:Y:S04]  /*db50*/  @!P0 LDG.E.U16 R17, desc[UR8][R4.64] ;  /* 0x0000000804118981 */ /* 0x000ea8000c1e1500 */
[----:B------:R-:W3:Y:S01]  /*db60*/  LDL R7, [R1+0x324] ;  /* 0x0003240001077983 */ /* 0x000ee20000100800 */
[----:B------:R-:W-:-:S03]  /*db70*/  PRMT R28, RZ, 0x7610, R28 ;  /* 0x00007610ff1c7816 */ /* 0x000fc6000000001c */
[----:B--2---:R0:W-:Y:S01]  /*db80*/  STL [R1+0x14], R17 ;  /* 0x0000141101007387 */ /* 0x0041e20000100800 */
[----:B---3--:R-:W-:-:S05]  /*db90*/  IMAD.X R7, R7, 0x1, R0, P2 ;  /* 0x0000000107077824 */ /* 0x008fca00010e0600 */
[----:B------:R-:W2:Y:S04]  /*dba0*/  @!P0 LDG.E.U16 R28, desc[UR8][R6.64] ;  /* 0x00000008061c8981 */ /* 0x000ea8000c1e1500 */
[----:B0-----:R-:W3:Y:S04]  /*dbb0*/  LDL.LU R17, [R1+0xdec] ;  /* 0x000dec0001117983 */ /* 0x001ee80000300800 */
[----:B------:R-:W4:Y:S04]  /*dbc0*/  LDL R5, [R1+0x318] ;  /* 0x0003180001057983 */ /* 0x000f280000100800 */
[----:B------:R-:W3:Y:S04]  /*dbd0*/  LDL R6, [R1+0x31c] ;  /* 0x00031c0001067983 */ /* 0x000ee80000100800 */
[----:B------:R-:W5:Y:S04]  /*dbe0*/  LDL R7, [R1+0x310] ;  /* 0x0003100001077983 */ /* 0x000f680000100800 */
[----:B--2---:R0:W-:Y:S01]  /*dbf0*/  STL [R1+0x64], R28 ;  /* 0x0000641c01007387 */ /* 0x0041e20000100800 */
[CC--:B----4-:R-:W-:Y:S01]  /*dc00*/  IADD3 RZ, P1, PT, R5.reuse, R18.reuse, RZ ;  /* 0x0000001205ff7210 */ /* 0x0d0fe20007f3e0ff */
[----:B------:R-:W-:Y:S01]  /*dc10*/  IMAD.IADD R4, R5, 0x1, R18 ;  /* 0x0000000105047824 */ /* 0x000fe200078e0212 */
[----:B------:R-:W-:Y:S01]  /*dc20*/  PRMT R22, RZ, 0x7610, R22 ;  /* 0x00007610ff167816 */ /* 0x000fe20000000016 */
[----:B0-----:R-:W2:Y:S02]  /*dc30*/  LDL R28, [R1+0x304] ;  /* 0x00030400011c7983 */ /* 0x001ea40000100800 */
[----:B---3--:R-:W-:Y:S01]  /*dc40*/  IMAD.X R5, R6, 0x1, R0, P1 ;  /* 0x0000000106057824 */ /* 0x008fe200008e0600 */
[C---:B-----5:R-:W-:Y:S01]  /*dc50*/  IADD3 RZ, P2, PT, R7.reuse, R18, RZ ;  /* 0x0000001207ff7210 */ /* 0x060fe20007f5e0ff */
[----:B------:R-:W-:Y:S01]  /*dc60*/  IMAD.IADD R6, R7, 0x1, R18 ;  /* 0x0000000107067824 */ /* 0x000fe200078e0212 */
[----:B------:R-:W-:Y:S01]  /*dc70*/  PRMT R25, RZ, 0x7610, R25 ;  /* 0x00007610ff197816 */ /* 0x000fe20000000019 */
[----:B------:R-:W3:Y:S04]  /*dc80*/  LDL R7, [R1+0x314] ;  /* 0x0003140001077983 */ /* 0x000ee80000100800 */
[----:B------:R0:W4:Y:S04]  /*dc90*/  @!P0 LDG.E.U16 R22, desc[UR8][R4.64] ;  /* 0x0000000804168981 */ /* 0x000128000c1e1500 */
[----:B------:R-:W5:Y:S01]  /*dca0*/  LDL R5, [R1+0x308] ;  /* 0x0003080001057983 */ /* 0x000f620000100800 */
[----:B---3--:R-:W-:-:S05]  /*dcb0*/  IMAD.X R7, R7, 0x1, R0, P2 ;  /* 0x0000000107077824 */ /* 0x008fca00010e0600 */
[----:B------:R1:W3:Y:S04]  /*dcc0*/  @!P0 LDG.E.U16 R25, desc[UR8][R6.64] ;  /* 0x0000000806198981 */ /* 0x0002e8000c1e1500 */
[----:B------:R-:W2:Y:S04]  /*dcd0*/  LDL R7, [R1+0x300] ;  /* 0x0003000001077983 */ /* 0x000ea80000100800 */
[----:B------:R-:W3:Y:S01]  /*dce0*/  LDL R6, [R1+0x30c] ;  /* 0x00030c0001067983 */ /* 0x000ee20000100800 */
[C---:B-----5:R-:W-:Y:S01]  /*dcf0*/  IADD3 RZ, P1, PT, R5.reuse, R18, RZ ;  /* 0x0000001205ff7210 */ /* 0x060fe20007f3e0ff */
[----:B0-----:R-:W-:Y:S01]  /*dd00*/  IMAD.IADD R4, R5, 0x1, R18 ;  /* 0x0000000105047824 */ /* 0x001fe200078e0212 */
[----:B------:R-:W-:-:S02]  /*dd10*/  PRMT R27, RZ, 0x7610, R27 ;  /* 0x00007610ff1b7816 */ /* 0x000fc4000000001b */
[C---:B--2---:R-:W-:Y:S01]  /*dd20*/  IADD3 RZ, P2, PT, R7.reuse, R18, RZ ;  /* 0x0000001207ff7210 */ /* 0x044fe20007f5e0ff */
[----:B---3--:R-:W-:Y:S02]  /*dd30*/  IMAD.X R5, R6, 0x1, R0, P1 ;  /* 0x0000000106057824 */ /* 0x008fe400008e0600 */
[----:B-1----:R-:W-:Y:S02]  /*dd40*/  IMAD.IADD R6, R7, 0x1, R18 ;  /* 0x0000000107067824 */ /* 0x002fe400078e0212 */
[----:B------:R-:W-:-:S05]  /*dd50*/  IMAD.X R7, R28, 0x1, R0, P2 ;  /* 0x000000011c077824 */ /* 0x000fca00010e0600 */
[----:B------:R-:W2:Y:S01]  /*dd60*/  @!P0 LDG.E.U16 R27, desc[UR8][R6.64] ;  /* 0x00000008061b8981 */ /* 0x000ea2000c1e1500 */
[----:B------:R-:W-:-:S03]  /*dd70*/  PRMT R24, RZ, 0x7610, R24 ;  /* 0x00007610ff187816 */ /* 0x000fc60000000018 */
[----:B------:R0:W-:Y:S04]  /*dd80*/  STL [R1+0x60], R25 ;  /* 0x0000601901007387 */ /* 0x0001e80000100800 */
[----:B------:R1:W3:Y:S04]  /*dd90*/  @!P0 LDG.E.U16 R24, desc[UR8][R4.64] ;  /* 0x0000000804188981 */ /* 0x0002e8000c1e1500 */
[----:B------:R-:W5:Y:S04]  /*dda0*/  LDL R28, [R1+0x2ec] ;  /* 0x0002ec00011c7983 */ /* 0x000f680000100800 */
[----:B0-----:R-:W3:Y:S04]  /*ddb0*/  LDL R25, [R1+0x2f4] ;  /* 0x0002f40001197983 */ /* 0x001ee80000100800 */
[----:B------:R-:W3:Y:S04]  /*ddc0*/  LDL R5, [R1+0x2f8] ;  /* 0x0002f80001057983 */ /* 0x000ee80000100800 */
[----:B--2---:R0:W-:Y:S04]  /*ddd0*/  STL [R1+0x5c], R27 ;  /* 0x00005c1b01007387 */ /* 0x0041e80000100800 */
[----:B0-----:R-:W2:Y:S04]  /*dde0*/  LDL.LU R27, [R1+0xde8] ;  /* 0x000de800011b7983 */ /* 0x001ea80000300800 */
[----:B------:R-:W2:Y:S04]  /*ddf0*/  LDL R6, [R1+0x2fc] ;  /* 0x0002fc0001067983 */ /* 0x000ea80000100800 */
[----:B------:R-:W4:Y:S01]  /*de00*/  LDL R7, [R1+0x2f0] ;  /* 0x0002f00001077983 */ /* 0x000f220000100800 */
[C---:B---3--:R-:W-:Y:S01]  /*de10*/  IADD3 RZ, P1, PT, R5.reuse, R18, RZ ;  /* 0x0000001205ff7210 */ /* 0x048fe20007f3e0ff */
[----:B-1----:R-:W-:Y:S01]  /*de20*/  IMAD.IADD R4, R5, 0x1, R18 ;  /* 0x0000000105047824 */ /* 0x002fe200078e0212 */
[----:B------:R-:W-:-:S02]  /*de30*/  PRMT R26, RZ, 0x7610, R26 ;  /* 0x00007610ff1a7816 */ /* 0x000fc4000000001a */
[----:B------:R-:W-:Y:S01]  /*de40*/  PRMT R29, RZ, 0x7610, R29 ;  /* 0x00007610ff1d7816 */ /* 0x000fe2000000001d */
[----:B--2---:R-:W-:Y:S01]  /*de50*/  IMAD.X R5, R6, 0x1, R0, P1 ;  /* 0x0000000106057824 */ /* 0x004fe200008e0600 */
[----:B----4-:R-:W-:-:S04]  /*de60*/  IADD3 RZ, P2, PT, R7, R18, RZ ;  /* 0x0000001207ff7210 */ /* 0x010fc80007f5e0ff */
[----:B------:R0:W2:Y:S01]  /*de70*/  @!P0 LDG.E.U16 R26, desc[UR8][R4.64] ;  /* 0x00000008041a8981 */ /* 0x0000a2000c1e1500 */
[--C-:B------:R-:W-:Y:S01]  /*de80*/  IMAD.IADD R6, R7, 0x1, R18.reuse ;  /* 0x0000000107067824 */ /* 0x100fe200078e0212 */
[----:B------:R-:W-:Y:S02]  /*de90*/  IADD3.X R7, PT, PT, R25, R0, RZ, P2, !PT ;  /* 0x0000000019077210 */ /* 0x000fe400017fe4ff */
[----:B------:R-:W-:Y:S01]  /*dea0*/  PRMT R17, RZ, 0x7610, R17 ;  /* 0x00007610ff117816 */ /* 0x000fe20000000011 */
[----:B------:R-:W3:Y:S04]  /*deb0*/  LDL R25, [R1+0x2c8] ;  /* 0x0002c80001197983 */ /* 0x000ee80000100800 */
[----:B------:R-:W4:Y:S04]  /*dec0*/  LDL R5, [R1+0x2e8] ;  /* 0x0002e80001057983 */ /* 0x000f280000100800 */
[----:B------:R-:W2:Y:S01]  /*ded0*/  @!P0 LDG.E.U16 R29, desc[UR8][R6.64] ;  /* 0x00000008061d8981 */ /* 0x000ea2000c1e1500 */
[C---:B----4-:R-:W-:Y:S01]  /*dee0*/  IADD3 RZ, P1, PT, R5.reuse, R18, RZ ;  /* 0x0000001205ff7210 */ /* 0x050fe20007f3e0ff */
[----:B0-----:R-:W-:-:S04]  /*def0*/  IMAD.IADD R4, R5, 0x1, R18 ;  /* 0x0000000105047824 */ /* 0x001fc800078e0212 */
[----:B-----5:R-:W-:Y:S01]  /*df00*/  IMAD.X R5, R28, 0x1, R0, P1 ;  /* 0x000000011c057824 */ /* 0x020fe200008e0600 */
[----:B--2---:R0:W-:Y:S04]  /*df10*/  STL [R1+0x58], R29 ;  /* 0x0000581d01007387 */ /* 0x0041e80000100800 */
[----:B------:R1:W2:Y:S04]  /*df20*/  @!P0 LDG.E.U16 R17, desc[UR8][R4.64] ;  /* 0x0000000804118981 */ /* 0x0002a8000c1e1500 */
[----:B0-----:R-:W4:Y:S04]  /*df30*/  LDL.LU R29, [R1+0xde4] ;  /* 0x000de400011d7983 */ /* 0x001f280000300800 */
[----:B------:R-:W5:Y:S04]  /*df40*/  LDL R5, [R1+0x2d0] ;  /* 0x0002d00001057983 */ /* 0x000f680000100800 */
[----:B------:R-:W2:Y:S04]  /*df50*/  LDL R7, [R1+0x2d8] ;  /* 0x0002d80001077983 */ /* 0x000ea80000100800 */
[----:B------:R-:W2:Y:S01]  /*df60*/  LDL R28, [R1+0x2c0] ;  /* 0x0002c000011c7983 */ /* 0x000ea20000100800 */
[C---:B-----5:R-:W-:Y:S01]  /*df70*/  IADD3 RZ, P1, PT, R5.reuse, R18, RZ ;  /* 0x0000001205ff7210 */ /* 0x060fe20007f3e0ff */
[----:B-1----:R-:W-:-:S02]  /*df80*/  IMAD.IADD R4, R5, 0x1, R18 ;  /* 0x0000000105047824 */ /* 0x002fc400078e0212 */
[----:B------:R-:W5:Y:S01]  /*df90*/  LDL R5, [R1+0x2d4] ;  /* 0x0002d40001057983 */ /* 0x000f620000100800 */
[----:B----4-:R-:W-:Y:S01]  /*dfa0*/  PRMT R29, RZ, 0x7610, R29 ;  /* 0x00007610ff1d7816 */ /* 0x010fe2000000001d */
[----:B-----5:R-:W-:-:S05]  /*dfb0*/  IMAD.X R5, R5, 0x1, R0, P1 ;  /* 0x0000000105057824 */ /* 0x020fca00008e0600 */
[----:B------:R0:W4:Y:S01]  /*dfc0*/  @!P0 LDG.E.U16 R29, desc[UR8][R4.64] ;  /* 0x00000008041d8981 */ /* 0x000122000c1e1500 */
[CC--:B--2---:R-:W-:Y:S01]  /*dfd0*/  IADD3 RZ, P2, PT, R7.reuse, R18.reuse, RZ ;  /* 0x0000001207ff7210 */ /* 0x0c4fe20007f5e0ff */
[--C-:B------:R-:W-:Y:S02]  /*dfe0*/  IMAD.IADD R6, R7, 0x1, R18.reuse ;  /* 0x0000000107067824 */ /* 0x100fe400078e0212 */
[----:B------:R-:W2:Y:S01]  /*dff0*/  LDL R7, [R1+0x2dc] ;  /* 0x0002dc0001077983 */ /* 0x000ea20000100800 */
[CC--:B---3--:R-:W-:Y:S01]  /*e000*/  IADD3 RZ, P1, PT, R25.reuse, R18.reuse, RZ ;  /* 0x0000001219ff7210 */ /* 0x0c8fe20007f3e0ff */
[----:B0-----:R-:W-:Y:S02]  /*e010*/  IMAD.IADD R4, R25, 0x1, R18 ;  /* 0x0000000119047824 */ /* 0x001fe400078e0212 */
[----:B----4-:R0:W-:Y:S04]  /*e020*/  STL [R1+0x54], R29 ;  /* 0x0000541d01007387 */ /* 0x0101e80000100800 */
[----:B0-----:R-:W3:Y:S04]  /*e030*/  LDL.LU R29, [R1+0xde0] ;  /* 0x000de000011d7983 */ /* 0x001ee80000300800 */
[----:B------:R-:W4:Y:S04]  /*e040*/  LDL.LU R25, [R1+0xddc] ;  /* 0x000ddc0001197983 */ /* 0x000f280000300800 */
[----:B------:R-:W5:Y:S01]  /*e050*/  LDL R5, [R1+0x2cc] ;  /* 0x0002cc0001057983 */ /* 0x000f620000100800 */
[----:B---3--:R-:W-:Y:S01]  /*e060*/  PRMT R29, RZ, 0x7610, R29 ;  /* 0x00007610ff1d7816 */ /* 0x008fe2000000001d */
[----:B-----5:R-:W-:Y:S01]  /*e070*/  IMAD.X R5, R5, 0x1, R0, P1 ;  /* 0x0000000105057824 */ /* 0x020fe200008e0600 */
[----:B------:R-:W-:-:S04]  /*e080*/  IADD3 RZ, P1, PT, R28, R18, RZ ;  /* 0x000000121cff7210 */ /* 0x000fc80007f3e0ff */
[----:B------:R0:W3:Y:S02]  /*e090*/  @!P0 LDG.E.U16 R29, desc[UR8][R4.64] ;  /* 0x00000008041d8981 */ /* 0x0000e4000c1e1500 */
[----:B0-----:R-:W-:Y:S02]  /*e0a0*/  IMAD.IADD R4, R28, 0x1, R18 ;  /* 0x000000011c047824 */ /* 0x001fe400078e0212 */
[----:B------:R-:W5:Y:S04]  /*e0b0*/  LDL.LU R28, [R1+0xdd8] ;  /* 0x000dd800011c7983 */ /* 0x000f680000300800 */
[----:B------:R-:W2:Y:S01]  /*e0c0*/  LDL R5, [R1+0x2c4] ;  /* 0x0002c40001057983 */ /* 0x000ea20000100800 */
[----:B------:R-:W-:Y:S01]  /*e0d0*/  PRMT R15, RZ, 0x7610, R15 ;  /* 0x00007610ff0f7816 */ /* 0x000fe2000000000f */
[----:B--2---:R-:W-:-:S05]  /*e0e0*/  IMAD.X R5, R5, 0x1, R0, P1 ;  /* 0x0000000105057824 */ /* 0x004fca00008e0600 */
[----:B------:R-:W2:Y:S04]  /*e0f0*/  @!P0 LDG.E.U16 R15, desc[UR8][R4.64] ;  /* 0x00000008040f8981 */ /* 0x000ea8000c1e1500 */
[----:B--2---:R0:W-:Y:S04]  /*e100*/  STL [R1+0x50], R15 ;  /* 0x0000500f01007387 */ /* 0x0041e80000100800 */
[----:B0-----:R-:W2:Y:S04]  /*e110*/  LDL.LU R15, [R1+0xdd4] ;  /* 0x000dd400010f7983 */ /* 0x001ea80000300800 */
[----:B------:R-:W2:Y:S02]  /*e120*/  LDL R5, [R1+0x2b8] ;  /* 0x0002b80001057983 */ /* 0x000ea40000100800 */
[C---:B--2---:R-:W-:Y:S01]  /*e130*/  IADD3 RZ, P1, PT, R5.reuse, R18, RZ ;  /* 0x0000001205ff7210 */ /* 0x044fe20007f3e0ff */
[----:B------:R-:W-:-:S02]  /*e140*/  IMAD.IADD R4, R5, 0x1, R18 ;  /* 0x0000000105047824 */ /* 0x000fc400078e0212 */
[----:B------:R-:W2:Y:S01]  /*e150*/  LDL R5, [R1+0x2bc] ;  /* 0x0002bc0001057983 */ /* 0x000ea20000100800 */
[----:B------:R-:W-:Y:S01]  /*e160*/  PRMT R15, RZ, 0x7610, R15 ;  /* 0x00007610ff0f7816 */ /* 0x000fe2000000000f */
[----:B--2---:R-:W-:-:S05]  /*e170*/  IMAD.X R5, R5, 0x1, R0, P1 ;  /* 0x0000000105057824 */ /* 0x004fca00008e0600 */
[----:B------:R-:W2:Y:S04]  /*e180*/  @!P0 LDG.E.U16 R15, desc[UR8][R4.64] ;  /* 0x00000008040f8981 */ /* 0x000ea8000c1e1500 */
[----:B--2---:R0:W-:Y:S04]  /*e190*/  STL [R1], R15 ;  /* 0x0000000f01007387 */ /* 0x0041e80000100800 */
        /* <DEDUP_REMOVED lines=26> */
[----:B------:R-:W3:Y:S04]  /*e340*/  LDL R5, [R1+0x298] ;  /* 0x0002980001057983 */ /* 0x000ee80000100800 */
[----:B--2---:R0:W-:Y:S01]  /*e350*/  STL [R1+0x48], R15 ;  /* 0x0000480f01007387 */ /* 0x0041e20000100800 */
[C---:B---3--:R-:W-:Y:S01]  /*e360*/  IADD3 RZ, P1, PT, R5.reuse, R18, RZ ;  /* 0x0000001205ff7210 */ /* 0x048fe20007f3e0ff */
[----:B------:R-:W-:Y:S01]  /*e370*/  IMAD.IADD R4, R5, 0x1, R18 ;  /* 0x0000000105047824 */ /* 0x000fe200078e0212 */
[----:B-----5:R-:W-:Y:S01]  /*e380*/  PRMT R28, RZ, 0x7610, R28 ;  /* 0x00007610ff1c7816 */ /* 0x020fe2000000001c */
[----:B------:R-:W2:Y:S04]  /*e390*/  LDL R5, [R1+0x29c] ;  /* 0x00029c0001057983 */ /* 0x000ea80000100800 */
[----:B0-----:R-:W3:Y:S01]  /*e3a0*/  LDL R15, [R1+0x280] ;  /* 0x00028000010f7983 */ /* 0x001ee20000100800 */
[----:B--2---:R-:W-:-:S05]  /*e3b0*/  IMAD.X R5, R5, 0x1, R0, P1 ;  /* 0x0000000105057824 */ /* 0x004fca00008e0600 */
[----:B------:R-:W2:Y:S04]  /*e3c0*/  @!P0 LDG.E.U16 R28, desc[UR8][R4.64] ;  /* 0x00000008041c8981 */ /* 0x000ea8000c1e1500 */
[----:B--2---:R0:W-:Y:S04]  /*e3d0*/  STL [R1+0x8], R28 ;  /* 0x0000081c01007387 */ /* 0x0041e80000100800 */
[----:B0-----:R-:W2:Y:S04]  /*e3e0*/  LDL.LU R28, [R1+0xdc4] ;  /* 0x000dc400011c7983 */ /* 0x001ea80000300800 */
[----:B------:R-:W5:Y:S02]  /*e3f0*/  LDL R5, [R1+0x290] ;  /* 0x0002900001057983 */ /* 0x000f640000100800 */
[C---:B-----5:R-:W-:Y:S01]  /*e400*/  IADD3 RZ, P1, PT, R5.reuse, R18, RZ ;  /* 0x0000001205ff7210 */ /* 0x060fe20007f3e0ff */
[----:B------:R-:W-:-:S02]  /*e410*/  IMAD.IADD R4, R5, 0x1, R18 ;  /* 0x0000000105047824 */ /* 0x000fc400078e0212 */
[----:B------:R-:W5:Y:S01]  /*e420*/  LDL R5, [R1+0x294] ;  /* 0x0002940001057983 */ /* 0x000f620000100800 */
[----:B--2---:R-:W-:Y:S01]  /*e430*/  PRMT R28, RZ, 0x7610, R28 ;  /* 0x00007610ff1c7816 */ /* 0x004fe2000000001c */
[----:B-----5:R-:W-:-:S05]  /*e440*/  IMAD.X R5, R5, 0x1, R0, P1 ;  /* 0x0000000105057824 */ /* 0x020fca00008e0600 */
        /* <DEDUP_REMOVED lines=9> */
[----:B------:R-:W2:Y:S01]  /*e4e0*/  @!P0 LDG.E.U16 R28, desc[UR8][R4.64] ;  /* 0x00000008041c8981 */ /* 0x000ea2000c1e1500 */
[----:B---3--:R-:W-:-:S03]  /*e4f0*/  IADD3 RZ, P1, PT, R15, R18, RZ ;  /* 0x000000120fff7210 */ /* 0x008fc60007f3e0ff */
[----:B--2---:R0:W-:Y:S04]  /*e500*/  STL [R1+0x10], R28 ;  /* 0x0000101c01007387 */ /* 0x0041e80000100800 */
[----:B0-----:R-:W2:Y:S04]  /*e510*/  LDL.LU R28, [R1+0xdbc] ;  /* 0x000dbc00011c7983 */ /* 0x001ea80000300800 */
[----:B------:R-:W3:Y:S01]  /*e520*/  LDL R5, [R1+0x284] ;  /* 0x0002840001057983 */ /* 0x000ee20000100800 */
[----:B------:R-:W-:-:S03]  /*e530*/  IMAD.IADD R4, R15, 0x1, R18 ;  /* 0x000000010f047824 */ /* 0x000fc600078e0212 */
[----:B------:R-:W5:Y:S01]  /*e540*/  LDL R15, [R1+0x26c] ;  /* 0x00026c00010f7983 */ /* 0x000f620000100800 */
[----:B--2---:R-:W-:Y:S01]  /*e550*/  PRMT R28, RZ, 0x7610, R28 ;  /* 0x00007610ff1c7816 */ /* 0x004fe2000000001c */
[----:B---3--:R-:W-:-:S05]  /*e560*/  IMAD.X R5, R5, 0x1, R0, P1 ;  /* 0x0000000105057824 */ /* 0x008fca00008e0600 */
[----:B------:R-:W2:Y:S04]  /*e570*/  @!P0 LDG.E.U16 R28, desc[UR8][R4.64] ;  /* 0x00000008041c8981 */ /* 0x000ea8000c1e1500 */
[----:B--2---:R0:W-:Y:S04]  /*e580*/  STL [R1+0x40], R28 ;  /* 0x0000401c01007387 */ /* 0x0041e80000100800 */
[----:B0-----:R-:W2:Y:S04]  /*e590*/  LDL.LU R28, [R1+0xdb8] ;  /* 0x000db800011c7983 */ /* 0x001ea80000300800 */
[----:B------:R-:W3:Y:S02]  /*e5a0*/  LDL R5, [R1+0x278] ;  /* 0x0002780001057983 */ /* 0x000ee40000100800 */
[C---:B---3--:R-:W-:Y:S01]  /*e5b0*/  IADD3 RZ, P1, PT, R5.reuse, R18, RZ ;  /* 0x0000001205ff7210 */ /* 0x048fe20007f3e0ff */
[----:B------:R-:W-:-:S02]  /*e5c0*/  IMAD.IADD R4, R5, 0x1, R18 ;  /* 0x0000000105047824 */ /* 0x000fc400078e0212 */
[----:B------:R-:W3:Y:S01]  /*e5d0*/  LDL R5, [R1+0x27c] ;  /* 0x00027c0001057983 */ /* 0x000ee20000100800 */
[----:B------:R-:W-:Y:S01]  /*e5e0*/  PRMT R2, RZ, 0x7610, R2 ;  /* 0x00007610ff027816 */ /* 0x000fe20000000002 */
[----:B---3--:R-:W-:-:S05]  /*e5f0*/  IMAD.X R5, R5, 0x1, R0, P1 ;  /* 0x0000000105057824 */ /* 0x008fca00008e0600 */
[----:B------:R-:W3:Y:S04]  /*e600*/  @!P0 LDG.E.U16 R2, desc[UR8][R4.64] ;  /* 0x0000000804028981 */ /* 0x000ee8000c1e1500 */
[----:B------:R-:W2:Y:S04]  /*e610*/  LDL R5, [R1+0x270] ;  /* 0x0002700001057983 */ /* 0x000ea80000100800 */
[----:B---3--:R0:W-:Y:S01]  /*e620*/  STL [R1+0xc], R2 ;  /* 0x00000c0201007387 */ /* 0x0081e20000100800 */
[C---:B--2---:R-:W-:Y:S01]  /*e630*/  IADD3 RZ, P1, PT, R5.reuse, R18, RZ ;  /* 0x0000001205ff7210 */ /* 0x044fe20007f3e0ff */
[----:B------:R-:W-:Y:S01]  /*e640*/  IMAD.IADD R4, R5, 0x1, R18 ;  /* 0x0000000105047824 */ /* 0x000fe200078e0212 */
[----:B------:R-:W-:Y:S01]  /*e650*/  PRMT R28, RZ, 0x7610, R28 ;  /* 0x00007610ff1c7816 */ /* 0x000fe2000000001c */
[----:B------:R-:W2:Y:S04]  /*e660*/  LDL R5, [R1+0x274] ;  /* 0x0002740001057983 */ /* 0x000ea80000100800 */
[----:B0-----:R-:W3:Y:S01]  /*e670*/  LDL R2, [R1+0x260] ;  /* 0x0002600001027983 */ /* 0x001ee20000100800 */
[----:B--2---:R-:W-:-:S05]  /*e680*/  IMAD.X R5, R5, 0x1, R0, P1 ;  /* 0x0000000105057824 */ /* 0x004fca00008e0600 */
[----:B------:R-:W2:Y:S04]  /*e690*/  @!P0 LDG.E.U16 R28, desc[UR8][R4.64] ;  /* 0x00000008041c8981 */ /* 0x000ea8000c1e1500 */
[----:B--2---:R0:W-:Y:S04]  /*e6a0*/  STL [R1+0x3c], R28 ;  /* 0x00003c1c01007387 */ /* 0x0041e80000100800 */
[----:B0-----:R-:W2:Y:S04]  /*e6b0*/  LDL.LU R28, [R1+0xdb4] ;  /* 0x000db400011c7983 */ /* 0x001ea80000300800 */
[----:B------:R-:W3:Y:S01]  /*e6c0*/  LDL R5, [R1+0x268] ;  /* 0x0002680001057983 */ /* 0x000ee20000100800 */
[----:B--2---:R-:W-:-:S02]  /*e6d0*/  PRMT R28, RZ, 0x7610, R28 ;  /* 0x00007610ff1c7816 */ /* 0x004fc4000000001c */
[C---:B---3--:R-:W-:Y:S01]  /*e6e0*/  IADD3 RZ, P1, PT, R5.reuse, R18, RZ ;  /* 0x0000001205ff7210 */ /* 0x048fe20007f3e0ff */
[----:B------:R-:W-:-:S04]  /*e6f0*/  IMAD.IADD R4, R5, 0x1, R18 ;  /* 0x0000000105047824 */ /* 0x000fc800078e0212 */
[----:B-----5:R-:W-:-:S05]  /*e700*/  IMAD.X R5, R15, 0x1, R0, P1 ;  /* 0x000000010f057824 */ /* 0x020fca00008e0600 */
[----:B------:R-:W2:Y:S04]  /*e710*/  @!P0 LDG.E.U16 R28, desc[UR8][R4.64] ;  /* 0x00000008041c8981 */ /* 0x000ea8000c1e1500 */
[----:B--2---:R-:W-:Y:S04]  /*e720*/  STL [R1+0xd8c], R28 ;  /* 0x000d8c1c01007387 */ /* 0x004fe80000100800 */
[----:B------:R-:W-:Y:S04]  /*e730*/  STL [R1+0xd90], R28 ;  /* 0x000d901c01007387 */ /* 0x000fe80000100800 */
[----:B------:R-:W-:Y:S04]  /*e740*/  STL [R1+0xd94], R28 ;  /* 0x000d941c01007387 */ /* 0x000fe80000100800 */
[----:B------:R-:W-:Y:S04]  /*e750*/  STL [R1+0xd98], R28 ;  /* 0x000d981c01007387 */ /* 0x000fe80000100800 */
[----:B------:R-:W-:Y:S04]  /*e760*/  STL [R1+0xd9c], R28 ;  /* 0x000d9c1c01007387 */ /* 0x000fe80000100800 */
[----:B------:R-:W2:Y:S01]  /*e770*/  LDL R5, [R1+0x264] ;  /* 0x0002640001057983 */ /* 0x000ea20000100800 */
[C---:B------:R-:W-:Y:S01]  /*e780*/  IADD3 RZ, P1, PT, R2.reuse, R18, RZ ;  /* 0x0000001202ff7210 */ /* 0x040fe20007f3e0ff */
[----:B------:R-:W-:Y:S01]  /*e790*/  IMAD.IADD R4, R2, 0x1, R18 ;  /* 0x0000000102047824 */ /* 0x000fe200078e0212 */
[----:B----4-:R-:W-:Y:S01]  /*e7a0*/  PRMT R25, RZ, 0x7610, R25 ;  /* 0x00007610ff197816 */ /* 0x010fe20000000019 */
[----:B------:R-:W3:Y:S04]  /*e7b0*/  LDL R15, [R1+0x388] ;  /* 0x00038800010f7983 */ /* 0x000ee80000100800 */
[----:B------:R-:W4:Y:S01]  /*e7c0*/  LDL R2, [R1+0x6a8] ;  /* 0x0006a80001027983 */ /* 0x000f220000100800 */
        /* <DEDUP_REMOVED lines=11> */
[----:B------:R-:W5:Y:S04]  /*e880*/  LDL R5, [R1+0x250] ;  /* 0x0002500001057983 */ /* 0x000f680000100800 */
[----:B--2---:R-:W-:Y:S01]  /*e890*/  STL [R1+0xd88], R25 ;  /* 0x000d881901007387 */ /* 0x004fe20000100800 */
[C---:B-----5:R-:W-:Y:S01]  /*e8a0*/  IADD3 RZ, P1, PT, R5.reuse, R18, RZ ;  /* 0x0000001205ff7210 */ /* 0x060fe20007f3e0ff */
[----:B------:R-:W-:-:S02]  /*e8b0*/  IMAD.IADD R4, R5, 0x1, R18 ;  /* 0x0000000105047824 */ /* 0x000fc400078e0212 */
[----:B------:R-:W2:Y:S01]  /*e8c0*/  LDL R5, [R1+0x254] ;  /* 0x0002540001057983 */ /* 0x000ea20000100800 */
[----:B------:R-:W-:Y:S01]  /*e8d0*/  PRMT R23, RZ, 0x7610, R23 ;  /* 0x00007610ff177816 */ /* 0x000fe20000000017 */
[----:B--2---:R-:W-:-:S05]  /*e8e0*/  IMAD.X R5, R5, 0x1, R0, P1 ;  /* 0x0000000105057824 */ /* 0x004fca00008e0600 */
[----:B------:R-:W2:Y:S01]  /*e8f0*/  @!P0 LDG.E.U16 R23, desc[UR8][R4.64] ;  /* 0x0000000804178981 */ /* 0x000ea2000c1e1500 */
[----:B---3--:R-:W-:-:S03]  /*e900*/  IADD3 RZ, P1, PT, R15, R18, RZ ;  /* 0x000000120fff7210 */ /* 0x008fc60007f3e0ff */
[----:B--2---:R0:W-:Y:S04]  /*e910*/  STL [R1+0x34], R23 ;  /* 0x0000341701007387 */ /* 0x0041e80000100800 */
[----:B0-----:R-:W2:Y:S01]  /*e920*/  LDL.LU R23, [R1+0xdac] ;  /* 0x000dac0001177983 */ /* 0x001ea20000300800 */
[----:B------:R-:W-:Y:S02]  /*e930*/  IMAD.IADD R4, R15, 0x1, R18 ;  /* 0x000000010f047824 */ /* 0x000fe400078e0212 */
[----:B----4-:R-:W-:Y:S01]  /*e940*/  IMAD.X R5, R2, 0x1, R0, P1 ;  /* 0x0000000102057824 */ /* 0x010fe200008e0600 */
[----:B------:R-:W3:Y:S04]  /*e950*/  LDL R15, [R1+0x370] ;  /* 0x00037000010f7983 */ /* 0x000ee80000100800 */
[----:B------:R-:W4:Y:S01]  /*e960*/  LDL R2, [R1+0x374] ;  /* 0x0003740001027983 */ /* 0x000f220000100800 */
[----:B--2---:R-:W-:-:S06]  /*e970*/  PRMT R23, RZ, 0x7610, R23 ;  /* 0x00007610ff177816 */ /* 0x004fcc0000000017 */
        /* <DEDUP_REMOVED lines=15> */
[----:B--2---:R-:W-:Y:S02]  /*ea70*/  PRMT R21, RZ, 0x7610, R21 ;  /* 0x00007610ff157816 */ /* 0x004fe40000000015 */
[----:B------:R-:W-:Y:S01]  /*ea80*/  PRMT R20, RZ, 0x7610, R20 ;  /* 0x00007610ff147816 */ /* 0x000fe20000000014 */
[----:B-----5:R-:W-:Y:S01]  /*ea90*/  IMAD.X R5, R5, 0x1, R0, P1 ;  /* 0x0000000105057824 */ /* 0x020fe200008e0600 */
[----:B---3--:R-:W-:-:S04]  /*eaa0*/  IADD3 RZ, P1, PT, R15, R18, RZ ;  /* 0x000000120fff7210 */ /* 0x008fc80007f3e0ff */
[----:B------:R0:W2:Y:S02]  /*eab0*/  @!P0 LDG.E.U16 R21, desc[UR8][R4.64] ;  /* 0x0000000804158981 */ /* 0x0000a4000c1e1500 */
[----:B0-----:R-:W-:Y:S02]  /*eac0*/  IMAD.IADD R4, R15, 0x1, R18 ;  /* 0x000000010f047824 */ /* 0x001fe400078e0212 */
[----:B----4-:R-:W-:-:S05]  /*ead0*/  IMAD.X R5, R2, 0x1, R0, P1 ;  /* 0x0000000102057824 */ /* 0x010fca00008e0600 */
[----:B------:R-:W3:Y:S04]  /*eae0*/  @!P0 LDG.E.U16 R20, desc[UR8][R4.64] ;  /* 0x0000000804148981 */ /* 0x000ee8000c1e1500 */
[----:B--2---:R-:W-:Y:S04]  /*eaf0*/  STL [R1+0xd80], R21 ;  /* 0x000d801501007387 */ /* 0x004fe80000100800 */
[----:B------:R-:W2:Y:S04]  /*eb00*/  LDL R15, [R1+0x698] ;  /* 0x00069800010f7983 */ /* 0x000ea80000100800 */
[----:B------:R-:W4:Y:S04]  /*eb10*/  LDL R2, [R1+0x1bc] ;  /* 0x0001bc0001027983 */ /* 0x000f280000100800 */
[----:B---3--:R0:W-:Y:S04]  /*eb20*/  STL [R1+0x2c], R20 ;  /* 0x00002c1401007387 */ /* 0x0081e80000100800 */
[----:B0-----:R-:W3:Y:S04]  /*eb30*/  LDL.LU R20, [R1+0xda4] ;  /* 0x000da40001147983 */ /* 0x001ee80000300800 */
[----:B------:R-:W5:Y:S02]  /*eb40*/  LDL R5, [R1+0x2e0] ;  /* 0x0002e00001057983 */ /* 0x000f640000100800 */
[C---:B-----5:R-:W-:Y:S01]  /*eb50*/  IADD3 RZ, P1, PT, R5.reuse, R18, RZ ;  /* 0x0000001205ff7210 */ /* 0x060fe20007f3e0ff */
[----:B------:R-:W-:-:S02]  /*eb60*/  IMAD.IADD R4, R5, 0x1, R18 ;  /* 0x0000000105047824 */ /* 0x000fc400078e0212 */
[----:B------:R-:W5:Y:S01]  /*eb70*/  LDL R5, [R1+0x2e4] ;  /* 0x0002e40001057983 */ /* 0x000f620000100800 */
[----:B---3--:R-:W-:Y:S01]  /*eb80*/  PRMT R20, RZ, 0x7610, R20 ;  /* 0x00007610ff147816 */ /* 0x008fe20000000014 */
[----:B-----5:R-:W-:-:S05]  /*eb90*/  IMAD.X R5, R5, 0x1, R0, P1 ;  /* 0x0000000105057824 */ /* 0x020fca00008e0600 */
[----:B------:R-:W3:Y:S04]  /*eba0*/  @!P0 LDG.E.U16 R20, desc[UR8][R4.64] ;  /* 0x0000000804148981 */ /* 0x000ee8000c1e1500 */
[----:B---3--:R0:W-:Y:S04]  /*ebb0*/  STL [R1+0x28], R20 ;  /* 0x0000281401007387 */ /* 0x0081e80000100800 */
[----:B0-----:R-:W3:Y:S04]  /*ebc0*/  LDL.LU R20, [R1+0xda0] ;  /* 0x000da00001147983 */ /* 0x001ee80000300800 */
[----:B------:R-:W5:Y:S02]  /*ebd0*/  LDL R5, [R1+0x390] ;  /* 0x0003900001057983 */ /* 0x000f640000100800 */
[C---:B-----5:R-:W-:Y:S01]  /*ebe0*/  IADD3 RZ, P1, PT, R5.reuse, R18, RZ ;  /* 0x0000001205ff7210 */ /* 0x060fe20007f3e0ff */
[----:B------:R-:W-:-:S02]  /*ebf0*/  IMAD.IADD R4, R5, 0x1, R18 ;  /* 0x0000000105047824 */ /* 0x000fc400078e0212 */
[----:B------:R-:W5:Y:S01]  /*ec00*/  LDL R5, [R1+0x6ac] ;  /* 0x0006ac0001057983 */ /* 0x000f620000100800 */
[----:B------:R-:W-:Y:S01]  /*ec10*/  PRMT R14, RZ, 0x7610, R14 ;  /* 0x00007610ff0e7816 */ /* 0x000fe2000000000e */
[----:B-----5:R-:W-:-:S05]  /*ec20*/  IMAD.X R5, R5, 0x1, R0, P1 ;  /* 0x0000000105057824 */ /* 0x020fca00008e0600 */
[----:B------:R-:W5:Y:S04]  /*ec30*/  @!P0 LDG.E.U16 R14, desc[UR8][R4.64] ;  /* 0x00000008040e8981 */ /* 0x000f68000c1e1500 */
[----:B-----5:R0:W-:Y:S04]  /*ec40*/  STL [R1+0x24], R14 ;  /* 0x0000240e01007387 */ /* 0x0201e80000100800 */
[----:B------:R-:W5:Y:S01]  /*ec50*/  LDL R5, [R1+0x6a4] ;  /* 0x0006a40001057983 */ /* 0x000f620000100800 */
[----:B------:R-:W-:Y:S01]  /*ec60*/  PRMT R27, RZ, 0x7610, R27 ;  /* 0x00007610ff1b7816 */ /* 0x000fe2000000001b */
[----:B------:R-:W-:-:S05]  /*ec70*/  IMAD.X R7, R7, 0x1, R0, P2 ;  /* 0x0000000107077824 */ /* 0x000fca00010e0600 */
[----:B------:R1:W2:Y:S01]  /*ec80*/  @!P0 LDG.E.U16 R27, desc[UR8][R6.64] ;  /* 0x00000008061b8981 */ /* 0x0002a2000c1e1500 */
[----:B-----5:R-:W-:-:S03]  /*ec90*/  IADD3 R4, P1, PT, R5, R18, RZ ;  /* 0x0000001205047210 */ /* 0x020fc60007f3e0ff */
[----:B------:R-:W5:Y:S01]  /*eca0*/  LDL R5, [R1+0x680] ;  /* 0x0006800001057983 */ /* 0x000f620000100800 */
[----:B-1----:R-:W-:Y:S02]  /*ecb0*/  PRMT R7, RZ, 0x7610, R7 ;  /* 0x00007610ff077816 */ /* 0x002fe40000000007 */
[----:B------:R-:W-:Y:S01]  /*ecc0*/  PRMT R6, RZ, 0x7610, R6 ;  /* 0x00007610ff067816 */ /* 0x000fe20000000006 */
[----:B-----5:R-:W-:-:S05]  /*ecd0*/  IMAD.X R5, R5, 0x1, R0, P1 ;  /* 0x0000000105057824 */ /* 0x020fca00008e0600 */
[----:B------:R2:W5:Y:S02]  /*ece0*/  @!P0 LDG.E.U16 R7, desc[UR8][R4.64] ;  /* 0x0000000804078981 */ /* 0x000564000c1e1500 */
[----:B--2---:R-:W-:Y:S01]  /*ecf0*/  IADD3 R4, P1, PT, R15, R18, RZ ;  /* 0x000000120f047210 */ /* 0x004fe20007f3e0ff */
[----:B0-----:R-:W0:Y:S04]  /*ed00*/  S2R R14, SR_TID.X ;  /* 0x00000000000e7919 */ /* 0x001e280000002100 */
[----:B----4-:R-:W-:Y:S01]  /*ed10*/  IMAD.X R5, R2, 0x1, R0, P1 ;  /* 0x0000000102057824 */ /* 0x010fe200008e0600 */
[----:B------:R-:W2:Y:S04]  /*ed20*/  LDL R15, [R1+0x650] ;  /* 0x00065000010f7983 */ /* 0x000ea80000100800 */
[----:B------:R1:W4:Y:S04]  /*ed30*/  @!P0 LDG.E.U16 R6, desc[UR8][R4.64] ;  /* 0x0000000804068981 */ /* 0x000328000c1e1500 */
[----:B------:R-:W1:Y:S01]  /*ed40*/  LDL R5, [R1+0x690] ;  /* 0x0006900001057983 */ /* 0x000e620000100800 */
[----:B0-----:R-:W-:-:S02]  /*ed50*/  SHF.R.S32.HI R2, RZ, 0x6, R14 ;  /* 0x00000006ff027819 */ /* 0x001fc4000001140e */
[----:B-1----:R-:W-:Y:S02]  /*ed60*/  IADD3 R4, P1, PT, R5, R18, RZ ;  /* 0x0000001205047210 */ /* 0x002fe40007f3e0ff */
[----:B------:R-:W2:Y:S01]  /*ed70*/  LDL R5, [R1+0x1b4] ;  /* 0x0001b40001057983 */ /* 0x000ea20000100800 */
[----:B------:R-:W-:Y:S01]  /*ed80*/  SGXT R2, R2, 0x1 ;  /* 0x000000010202781a */ /* 0x000fe20000000200 */
[----:B------:R-:W-:-:S03]  /*ed90*/  IMAD.SHL.U32 R14, R14, 0x2, RZ ;  /* 0x000000020e0e7824 */ /* 0x000fc600078e00ff */
[----:B------:R-:W-:-:S04]  /*eda0*/  LOP3.LUT R2, R2, 0x90, RZ, 0xc0, !PT ;  /* 0x0000009002027812 */ /* 0x000fc800078ec0ff */
[--C-:B------:R-:W-:Y:S02]  /*edb0*/  LOP3.LUT R2, R2, 0x7e, R14.reuse, 0x78, !PT ;  /* 0x0000007e02027812 */ /* 0x100fe400078e780e */
[----:B------:R-:W-:Y:S01]  /*edc0*/  PRMT R14, RZ, 0x7610, R14 ;  /* 0x00007610ff0e7816 */ /* 0x000fe2000000000e */
[----:B------:R-:W0:Y:S01]  /*edd0*/  S2UR UR6, SR_CgaCtaId ;  /* 0x00000000000679c3 */ /* 0x000e220000008800 */
[----:B--2---:R-:W-:-:S05]  /*ede0*/  IMAD.X R5, R5, 0x1, R0, P1 ;  /* 0x0000000105057824 */ /* 0x004fca00008e0600 */
[----:B------:R1:W2:Y:S04]  /*edf0*/  @!P0 LDG.E.U16 R14, desc[UR8][R4.64] ;  /* 0x00000008040e8981 */ /* 0x0002a8000c1e1500 */
[----:B------:R-:W1:Y:S01]  /*ee00*/  LDL R5, [R1+0x688] ;  /* 0x0006880001057983 */ /* 0x000e620000100800 */
[----:B------:R-:W-:Y:S02]  /*ee10*/  UMOV UR4, 0x400 ;  /* 0x0000040000047882 */ /* 0x000fe40000000000 */
[----:B0-----:R-:W-:-:S09]  /*ee20*/  ULEA UR4, UR6, UR4, 0x18 ;  /* 0x0000000406047291 */ /* 0x001fd2000f8ec0ff */
[----:B------:R0:W-:Y:S02]  /*ee30*/  STS.U16 [R2+UR4+0x8000], R12 ;  /* 0x0080000c02007988 */ /* 0x0001e40008000404 */
[----:B0-----:R-:W-:Y:S02]  /*ee40*/  PRMT R12, RZ, 0x7610, R12 ;  /* 0x00007610ff0c7816 */ /* 0x001fe4000000000c */
[----:B-1----:R-:W-:-:S05]  /*ee50*/  IADD3 R4, P1, PT, R5, R18, RZ ;  /* 0x0000001205047210 */ /* 0x002fca0007f3e0ff */
[----:B------:R-:W-:Y:S01]  /*ee60*/  IMAD.X R5, R15, 0x1, R0, P1 ;  /* 0x000000010f057824 */ /* 0x000fe200008e0600 */
[----:B------:R0:W-:Y:S04]  /*ee70*/  STS.U16 [R2+UR4+0x8100], R11 ;  /* 0x0081000b02007988 */ /* 0x0001e80008000404 */
[----:B------:R1:W2:Y:S04]  /*ee80*/  @!P0 LDG.E.U16 R12, desc[UR8][R4.64] ;  /* 0x00000008040c8981 */ /* 0x0002a8000c1e1500 */
[----:B------:R0:W-:Y:S04]  /*ee90*/  STS.U16 [R2+UR4+0x8200], R10 ;  /* 0x0082000a02007988 */ /* 0x0001e80008000404 */
[----:B------:R0:W-:Y:S04]  /*eea0*/  STS.U16 [R2+UR4+0x8300], R9 ;  /* 0x0083000902007988 */ /* 0x0001e80008000404 */
[----:B------:R-:W1:Y:S04]  /*eeb0*/  LDL R5, [R1+0x67c] ;  /* 0x00067c0001057983 */ /* 0x000e680000100800 */
[----:B------:R-:W2:Y:S01]  /*eec0*/  LDL R15, [R1+0x510] ;  /* 0x00051000010f7983 */ /* 0x000ea20000100800 */
[----:B-1----:R-:W-:-:S03]  /*eed0*/  IADD3 R4, P1, PT, R5, R18, RZ ;  /* 0x0000001205047210 */ /* 0x002fc60007f3e0ff */
[----:B------:R-:W2:Y:S01]  /*eee0*/  LDL R5, [R1+0x540] ;  /* 0x0005400001057983 */ /* 0x000ea20000100800 */
[----:B0-----:R-:W-:Y:S01]  /*eef0*/  PRMT R11, RZ, 0x7610, R11 ;  /* 0x00007610ff0b7816 */ /* 0x001fe2000000000b */
[----:B--2---:R-:W-:-:S05]  /*ef00*/  IMAD.X R5, R5, 0x1, R0, P1 ;  /* 0x0000000105057824 */ /* 0x004fca00008e0600 */
[----:B------:R0:W2:Y:S04]  /*ef10*/  @!P0 LDG.E.U16 R11, desc[UR8][R4.64] ;  /* 0x00000008040b8981 */ /* 0x0000a8000c1e1500 */
[----:B------:R-:W0:Y:S02]  /*ef20*/  LDL R5, [R1+0x670] ;  /* 0x0006700001057983 */ /* 0x000e240000100800 */
[----:B0-----:R-:W-:Y:S02]  /*ef30*/  IADD3 R4, P1, PT, R5, R18, RZ ;  /* 0x0000001205047210 */ /* 0x001fe40007f3e0ff */
[----:B------:R-:W2:Y:S01]  /*ef40*/  LDL R5, [R1+0x530] ;  /* 0x0005300001057983 */ /* 0x000ea20000100800 */
[----:B------:R-:W-:Y:S02]  /*ef50*/  PRMT R10, RZ, 0x7610, R10 ;  /* 0x00007610ff0a7816 */ /* 0x000fe4000000000a */
        /* <DEDUP_REMOVED lines=8> */
[----:B------:R-:W0:Y:S04]  /*efe0*/  LDL R5, [R1+0x660] ;  /* 0x0006600001057983 */ /* 0x000e280000100800 */
[----:B------:R1:W-:Y:S02]  /*eff0*/  STS.U16 [R2+UR4], R8 ;  /* 0x0000000802007988 */ /* 0x0003e40008000404 */
[----:B-1----:R-:W-:-:S02]  /*f000*/  PRMT R8, RZ, 0x7610, R8 ;  /* 0x00007610ff087816 */ /* 0x002fc40000000008 */
[----:B0-----:R-:W-:-:S05]  /*f010*/  IADD3 R4, P1, PT, R5, R18, RZ ;  /* 0x0000001205047210 */ /* 0x001fca0007f3e0ff */
[----:B------:R-:W-:Y:S01]  /*f020*/  IMAD.X R5, R15, 0x1, R0, P1 ;  /* 0x000000010f057824 */ /* 0x000fe200008e0600 */
[----:B-----5:R0:W-:Y:S04]  /*f030*/  STS.U16 [R2+UR4+0x200], R7 ;  /* 0x0002000702007988 */ /* 0x0201e80008000404 */
[----:B------:R1:W5:Y:S04]  /*f040*/  @!P0 LDG.E.U16 R8, desc[UR8][R4.64] ;  /* 0x0000000804088981 */ /* 0x000368000c1e1500 */
[----:B----4-:R4:W-:Y:S04]  /*f050*/  STS.U16 [R2+UR4+0x400], R6 ;  /* 0x0004000602007988 */ /* 0x0109e80008000404 */
        /* <DEDUP_REMOVED lines=11> */
[----:B----4-:R-:W-:Y:S02]  /*f110*/  PRMT R6, RZ, 0x7610, R6 ;  /* 0x00007610ff067816 */ /* 0x010fe40000000006 */
[----:B--2---:R-:W-:-:S05]  /*f120*/  IMAD.X R5, R5, 0x1, R0, P1 ;  /* 0x0000000105057824 */ /* 0x004fca00008e0600 */
[----:B------:R0:W2:Y:S04]  /*f130*/  @!P0 LDG.E.U16 R6, desc[UR8][R4.64] ;  /* 0x0000000804068981 */ /* 0x0000a8000c1e1500 */
[----:B------:R-:W0:Y:S02]  /*f140*/  LDL R5, [R1+0x53c] ;  /* 0x00053c0001057983 */ /* 0x000e240000100800 */
[----:B0-----:R-:W-:Y:S02]  /*f150*/  IADD3 R4, P1, PT, R5, R18, RZ ;  /* 0x0000001205047210 */ /* 0x001fe40007f3e0ff */
[----:B------:R-:W4:Y:S01]  /*f160*/  LDL R5, [R1+0x4e0] ;  /* 0x0004e00001057983 */ /* 0x000f220000100800 */
[----:B------:R-:W-:Y:S02]  /*f170*/  PRMT R14, RZ, 0x7610, R14 ;  /* 0x00007610ff0e7816 */ /* 0x000fe4000000000e */
[----:B----4-:R-:W-:-:S05]  /*f180*/  IMAD.X R5, R5, 0x1, R0, P1 ;  /* 0x0000000105057824 */ /* 0x010fca00008e0600 */
[----:B------:R0:W4:Y:S04]  /*f190*/  @!P0 LDG.E.U16 R14, desc[UR8][R4.64] ;  /* 0x00000008040e8981 */ /* 0x000128000c1e1500 */
[----:B------:R-:W0:Y:S04]  /*f1a0*/  LDL R5, [R1+0x52c] ;  /* 0x00052c0001057983 */ /* 0x000e280000100800 */
[----:B------:R1:W-:Y:S02]  /*f1b0*/  STS.U16 [R2+UR4+0x800], R12 ;  /* 0x0008000c02007988 */ /* 0x0003e40008000404 */
[----:B-1----:R-:W-:-:S02]  /*f1c0*/  PRMT R12, RZ, 0x7610, R12 ;  /* 0x00007610ff0c7816 */ /* 0x002fc4000000000c */
[----:B0-----:R-:W-:-:S05]  /*f1d0*/  IADD3 R4, P1, PT, R5, R18, RZ ;  /* 0x0000001205047210 */ /* 0x001fca0007f3e0ff */
        /* <DEDUP_REMOVED lines=25> */
[----:B-----5:R1:W-:Y:S02]  /*f370*/  STS.U16 [R2+UR4+0x1000], R8 ;  /* 0x0010000802007988 */ /* 0x0203e40008000404 */
[----:B-1----:R-:W-:-:S02]  /*f380*/  PRMT R8, RZ, 0x7610, R8 ;  /* 0x00007610ff087816 */ /* 0x002fc40000000008 */
[----:B0-----:R-:W-:-:S05]  /*f390*/  IADD3 R4, P1, PT, R5, R18, RZ ;  /* 0x0000001205047210 */ /* 0x001fca0007f3e0ff */
[----:B------:R-:W-:Y:S01]  /*f3a0*/  IMAD.X R5, R15, 0x1, R0, P1 ;  /* 0x000000010f057824 */ /* 0x000fe200008e0600 */
[----:B------:R0:W-:Y:S04]  /*f3b0*/  STS.U16 [R2+UR4+0x1200], R7 ;  /* 0x0012000702007988 */ /* 0x0001e80008000404 */
[----:B------:R1:W5:Y:S04]  /*f3c0*/  @!P0 LDG.E.U16 R8, desc[UR8][R4.64] ;  /* 0x0000000804088981 */ /* 0x000368000c1e1500 */
[----:B------:R0:W-:Y:S04]  /*f3d0*/  STS.U16 [R2+UR4+0x1400], R6 ;  /* 0x0014000602007988 */ /* 0x0001e80008000404 */
[----:B----4-:R4:W-:Y:S04]  /*f3e0*/  STS.U16 [R2+UR4+0x1600], R14 ;  /* 0x0016000e02007988 */ /* 0x0109e80008000404 */
        /* <DEDUP_REMOVED lines=19> */
[----:B------:R-:W0:Y:S04]  /*f520*/  LDL R5, [R1+0x4ac] ;  /* 0x0004ac0001057983 */ /* 0x000e280000100800 */
[----:B------:R1:W-:Y:S02]  /*f530*/  STS.U16 [R2+UR4+0x1800], R12 ;  /* 0x0018000c02007988 */ /* 0x0003e40008000404 */
[----:B-1----:R-:W-:-:S02]  /*f540*/  PRMT R12, RZ, 0x7610, R12 ;  /* 0x00007610ff0c7816 */ /* 0x002fc4000000000c */
[----:B0-----:R-:W-:-:S05]  /*f550*/  IADD3 R4, P1, PT, R5, R18, RZ ;  /* 0x0000001205047210 */ /* 0x001fca0007f3e0ff */
[----:B------:R-:W-:Y:S01]  /*f560*/  IMAD.X R5, R15, 0x1, R0, P1 ;  /* 0x000000010f057824 */ /* 0x000fe200008e0600 */
[----:B------:R0:W-:Y:S04]  /*f570*/  STS.U16 [R2+UR4+0x1a00], R11 ;  /* 0x001a000b02007988 */ /* 0x0001e80008000404 */
[----:B------:R1:W4:Y:S04]  /*f580*/  @!P0 LDG.E.U16 R12, desc[UR8][R4.64] ;  /* 0x00000008040c8981 */ /* 0x000328000c1e1500 */
        /* <DEDUP_REMOVED lines=50> */
[----:B----4-:R1:W-:Y:S02]  /*f8b0*/  STS.U16 [R2+UR4+0x2800], R12 ;  /* 0x0028000c02007988 */ /* 0x0103e40008000404 */
        /* <DEDUP_REMOVED lines=54> */
[----:B------:R-:W2:Y:S01]  /*fc20*/  LDL R5, [R1+0x1d0] ;  /* 0x0001d00001057983 */ /* 0x000ea20000100800 */
[----:B0-----:R-:W-:-:S03]  /*fc30*/  IADD3 R4, P1, PT, R15, R18, RZ ;  /* 0x000000120f047210 */ /* 0x001fc60007f3e0ff */
[----:B----4-:R0:W-:Y:S04]  /*fc40*/  STS.U16 [R2+UR4+0x3800], R12 ;  /* 0x0038000c02007988 */ /* 0x0101e80008000404 */
[----:B------:R-:W4:Y:S01]  /*fc50*/  LDL R15, [R1+0x200] ;  /* 0x00020000010f7983 */ /* 0x000f220000100800 */
[----:B0-----:R-:W-:Y:S01]  /*fc60*/  PRMT R12, RZ, 0x7610, R12 ;  /* 0x00007610ff0c7816 */ /* 0x001fe2000000000c */
[----:B--2---:R-:W-:-:S05]  /*fc70*/  IMAD.X R5, R5, 0x1, R0, P1 ;  /* 0x0000000105057824 */ /* 0x004fca00008e0600 */
[----:B------:R-:W2:Y:S04]  /*fc80*/  @!P0 LDG.E.U16 R12, desc[UR8][R4.64] ;  /* 0x00000008040c8981 */ /* 0x000ea8000c1e1500 */
[----:B------:R-:W3:Y:S04]  /*fc90*/  LDL R5, [R1+0x3c8] ;  /* 0x0003c80001057983 */ /* 0x000ee80000100800 */
[----:B--2---:R-:W-:Y:S01]  /*fca0*/  STL [R1+0xd7c], R12 ;  /* 0x000d7c0c01007387 */ /* 0x004fe20000100800 */
[----:B---3--:R-:W-:-:S03]  /*fcb0*/  IADD3 R4, P1, PT, R5, R18, RZ ;  /* 0x0000001205047210 */ /* 0x008fc60007f3e0ff */
[----:B------:R-:W2:Y:S04]  /*fcc0*/  LDL R5, [R1+0x1e0] ;  /* 0x0001e00001057983 */ /* 0x000ea80000100800 */
[----:B------:R0:W-:Y:S02]  /*fcd0*/  STS.U16 [R2+UR4+0x3a00], R11 ;  /* 0x003a000b02007988 */ /* 0x0001e40008000404 */
[----:B0-----:R-:W-:Y:S01]  /*fce0*/  PRMT R11, RZ, 0x7610, R11 ;  /* 0x00007610ff0b7816 */ /* 0x001fe2000000000b */
[----:B--2---:R-:W-:-:S05]  /*fcf0*/  IMAD.X R5, R5, 0x1, R0, P1 ;  /* 0x0000000105057824 */ /* 0x004fca00008e0600 */
[----:B------:R0:W2:Y:S04]  /*fd00*/  @!P0 LDG.E.U16 R11, desc[UR8][R4.64] ;  /* 0x00000008040b8981 */ /* 0x0000a8000c1e1500 */
[----:B------:R-:W0:Y:S02]  /*fd10*/  LDL R5, [R1+0x3c0] ;  /* 0x0003c00001057983 */ /* 0x000e240000100800 */
[----:B0-----:R-:W-:Y:S02]  /*fd20*/  IADD3 R4, P1, PT, R5, R18, RZ ;  /* 0x0000001205047210 */ /* 0x001fe40007f3e0ff */
[----:B------:R-:W3:Y:S04]  /*fd30*/  LDL R5, [R1+0x1f0] ;  /* 0x0001f00001057983 */ /* 0x000ee80000100800 */
[----:B------:R0:W-:Y:S02]  /*fd40*/  STS.U16 [R2+UR4+0x3c00], R10 ;  /* 0x003c000a02007988 */ /* 0x0001e40008000404 */
[----:B0-----:R-:W-:Y:S01]  /*fd50*/  PRMT R10, RZ, 0x7610, R10 ;  /* 0x00007610ff0a7816 */ /* 0x001fe2000000000a */
[----:B---3--:R-:W-:-:S05]  /*fd60*/  IMAD.X R5, R5, 0x1, R0, P1 ;  /* 0x0000000105057824 */ /* 0x008fca00008e0600 */
[----:B------:R0:W3:Y:S04]  /*fd70*/  @!P0 LDG.E.U16 R10, desc[UR8][R4.64] ;  /* 0x00000008040a8981 */ /* 0x0000e8000c1e1500 */
[----:B------:R-:W0:Y:S04]  /*fd80*/  LDL R5, [R1+0x3b8] ;  /* 0x0003b80001057983 */ /* 0x000e280000100800 */
[----:B------:R1:W-:Y:S02]  /*fd90*/  STS.U16 [R2+UR4+0x3e00], R9 ;  /* 0x003e000902007988 */ /* 0x0003e40008000404 */
[----:B-1----:R-:W-:-:S02]  /*fda0*/  PRMT R9, RZ, 0x7610, R9 ;  /* 0x00007610ff097816 */ /* 0x002fc40000000009 */
[----:B0-----:R-:W-:-:S05]  /*fdb0*/  IADD3 R4, P1, PT, R5, R18, RZ ;  /* 0x0000001205047210 */ /* 0x001fca0007f3e0ff */
[----:B----4-:R-:W-:Y:S01]  /*fdc0*/  IMAD.X R5, R15, 0x1, R0, P1 ;  /* 0x000000010f057824 */ /* 0x010fe200008e0600 */
[----:B-----5:R0:W-:Y:S04]  /*fdd0*/  STS.U16 [R2+UR4+0x4000], R8 ;  /* 0x0040000802007988 */ /* 0x0201e80008000404 */
[----:B------:R1:W4:Y:S04]  /*fde0*/  @!P0 LDG.E.U16 R9, desc[UR8][R4.64] ;  /* 0x0000000804098981 */ /* 0x000328000c1e1500 */
[----:B------:R5:W-:Y:S04]  /*fdf0*/  STS.U16 [R2+UR4+0x4200], R7 ;  /* 0x0042000702007988 */ /* 0x000be80008000404 */
[----:B------:R-:W2:Y:S04]  /*fe00*/  LDL R15, [R1+0x398] ;  /* 0x00039800010f7983 */ /* 0x000ea80000100800 */
[----:B------:R-:W1:Y:S02]  /*fe10*/  LDL R5, [R1+0x3b0] ;  /* 0x0003b00001057983 */ /* 0x000e640000100800 */
[----:B-1----:R-:W-:-:S02]  /*fe20*/  IADD3 R4, P1, PT, R5, R18, RZ ;  /* 0x0000001205047210 */ /* 0x002fc40007f3e0ff */
[----:B------:R-:W2:Y:S01]  /*fe30*/  LDL R5, [R1+0x218] ;  /* 0x0002180001057983 */ /* 0x000ea20000100800 */
[----:B0-----:R-:W-:Y:S02]  /*fe40*/  PRMT R8, RZ, 0x7610, R8 ;  /* 0x00007610ff087816 */ /* 0x001fe40000000008 */
[----:B--2---:R-:W-:-:S05]  /*fe50*/  IMAD.X R5, R5, 0x1, R0, P1 ;  /* 0x0000000105057824 */ /* 0x004fca00008e0600 */
[----:B------:R0:W2:Y:S04]  /*fe60*/  @!P0 LDG.E.U16 R8, desc[UR8][R4.64] ;  /* 0x0000000804088981 */ /* 0x0000a8000c1e1500 */
[----:B------:R-:W0:Y:S02]  /*fe70*/  LDL R5, [R1+0x3a8] ;  /* 0x0003a80001057983 */ /* 0x000e240000100800 */
[----:B0-----:R-:W-:Y:S02]  /*fe80*/  IADD3 R4, P1, PT, R5, R18, RZ ;  /* 0x0000001205047210 */ /* 0x001fe40007f3e0ff */
[----:B------:R-:W2:Y:S01]  /*fe90*/  LDL R5, [R1+0x228] ;  /* 0x0002280001057983 */ /* 0x000ea20000100800 */
[----:B-----5:R-:W-:Y:S02]  /*fea0*/  PRMT R7, RZ, 0x7610, R7 ;  /* 0x00007610ff077816 */ /* 0x020fe40000000007 */
[----:B--2---:R-:W-:-:S05]  /*feb0*/  IMAD.X R5, R5, 0x1, R0, P1 ;  /* 0x0000000105057824 */ /* 0x004fca00008e0600 */
[----:B------:R0:W2:Y:S04]  /*fec0*/  @!P0 LDG.E.U16 R7, desc[UR8][R4.64] ;  /* 0x0000000804078981 */ /* 0x0000a8000c1e1500 */
[----:B------:R-:W0:Y:S02]  /*fed0*/  LDL R5, [R1+0x3a0] ;  /* 0x0003a00001057983 */ /* 0x000e240000100800 */
[-C--:B0-----:R-:W-:Y:S02]  /*fee0*/  IADD3 R4, P1, PT, R5, R18.reuse, RZ ;  /* 0x0000001205047210 */ /* 0x081fe40007f3e0ff */
[----:B------:R-:W5:Y:S04]  /*fef0*/  LDL R5, [R1+0x238] ;  /* 0x0002380001057983 */ /* 0x000f680000100800 */
[----:B------:R0:W-:Y:S01]  /*ff00*/  STS.U16 [R2+UR4+0x4600], R14 ;  /* 0x0046000e02007988 */ /* 0x0001e20008000404 */
[----:B-----5:R-:W-:Y:S01]  /*ff10*/  IMAD.X R5, R5, 0x1, R0, P1 ;  /* 0x0000000105057824 */ /* 0x020fe200008e0600 */
[----:B0-----:R-:W-:-:S02]  /*ff20*/  IADD3 R14, P1, PT, R15, R18, RZ ;  /* 0x000000120f0e7210 */ /* 0x001fc40007f3e0ff */
[----:B------:R-:W5:Y:S04]  /*ff30*/  LDL R15, [R1+0x248] ;  /* 0x00024800010f7983 */ /* 0x000f680000100800 */
[----:B------:R0:W-:Y:S02]  /*ff40*/  STS.U16 [R2+UR4+0x4400], R6 ;  /* 0x0044000602007988 */ /* 0x0001e40008000404 */
[----:B0-----:R-:W-:-:S06]  /*ff50*/  PRMT R6, RZ, 0x7610, R6 ;  /* 0x00007610ff067816 */ /* 0x001fcc0000000006 */
[----:B------:R0:W2:Y:S02]  /*ff60*/  @!P0 LDG.E.U16 R6, desc[UR8][R4.64] ;  /* 0x0000000804068981 */ /* 0x0000a4000c1e1500 */
[----:B0-----:R-:W-:Y:S01]  /*ff70*/  PRMT R5, RZ, 0x7610, R5 ;  /* 0x00007610ff057816 */ /* 0x001fe20000000005 */
[----:B-----5:R-:W-:-:S05]  /*ff80*/  IMAD.X R15, R15, 0x1, R0, P1 ;  /* 0x000000010f0f7824 */ /* 0x020fca00008e0600 */
[----:B------:R0:W5:Y:S04]  /*ff90*/  @!P0 LDG.E.U16 R5, desc[UR8][R14.64] ;  /* 0x000000080e058981 */ /* 0x000168000c1e1500 */
        /* <DEDUP_REMOVED lines=14> */
[----:B------:R-:W2:Y:S04]  /*10080*/  LDL R15, [R1+0x1c0] ;  /* 0x0001c000010f7983 */ /* 0x000ea80000100800 */
[----:B------:R0:W-:Y:S02]  /*10090*/  STS.U16 [R2+UR4+0x7600], R3 ;  /* 0x0076000302007988 */ /* 0x0001e40008000404 */
[----:B0-----:R-:W-:Y:S01]  /*100a0*/  PRMT R3, RZ, 0x7610, R3 ;  /* 0x00007610ff037816 */ /* 0x001fe20000000003 */
        /* <DEDUP_REMOVED lines=9> */
[----:B------:R-:W2:Y:S04]  /*10140*/  LDL.LU R14, [R1+0x14] ;  /* 0x00001400010e7983 */ /* 0x000ea80000300800 */
[----:B------:R-:W0:Y:S04]  /*10150*/  LDL R15, [R1+0x684] ;  /* 0x00068400010f7983 */ /* 0x000e280000100800 */
[----:B--2---:R0:W-:Y:S02]  /*10160*/  STS.U16 [R2+UR4+0x7200], R14 ;  /* 0x0072000e02007988 */ /* 0x0041e40008000404 */
[----:B0-----:R-:W-:-:S02]  /*10170*/  IADD3 R14, P1, PT, R15, R18, RZ ;  /* 0x000000120f0e7210 */ /* 0x001fc40007f3e0ff */
        /* <DEDUP_REMOVED lines=47> */
[----:B------:R-:W2:Y:S04]  /*10470*/  LDL.LU R14, [R1] ;  /* 0x00000000010e7983 */ /* 0x000ea80000300800 */
[----:B------:R-:W0:Y:S04]  /*10480*/  LDL R15, [R1+0x534] ;  /* 0x00053400010f7983 */ /* 0x000e280000100800 */
[----:B--2---:R0:W-:Y:S02]  /*10490*/  STS.U16 [R2+UR4+0x6400], R14 ;  /* 0x0064000e02007988 */ /* 0x0041e40008000404 */
[----:B0-----:R-:W-:-:S02]  /*104a0*/  IADD3 R14, P1, PT, R15, R18, RZ ;  /* 0x000000120f0e7210 */ /* 0x001fc40007f3e0ff */
[----:B------:R-:W2:Y:S01]  /*104b0*/  LDL R15, [R1+0x4d8] ;  /* 0x0004d800010f7983 */ /* 0x000ea20000100800 */
[----:B------:R-:W-:Y:S02]  /*104c0*/  PRMT R28, RZ, 0x7610, R28 ;  /* 0x00007610ff1c7816 */ /* 0x000fe4000000001c */
[----:B--2---:R-:W-:-:S05]  /*104d0*/  IMAD.X R15, R15, 0x1, R0, P1 ;  /* 0x000000010f0f7824 */ /* 0x004fca00008e0600 */
[----:B------:R-:W2:Y:S04]  /*104e0*/  @!P0 LDG.E.U16 R28, desc[UR8][R14.64] ;  /* 0x000000080e1c8981 */ /* 0x000ea8000c1e1500 */
[----:B--2---:R0:W-:Y:S04]  /*104f0*/  STL [R1], R28 ;  /* 0x0000001c01007387 */ /* 0x0041e80000100800 */
[----:B0-----:R-:W2:Y:S04]  /*10500*/  LDL.LU R28, [R1+0xd9c] ;  /* 0x000d9c00011c7983 */ /* 0x001ea80000300800 */
[----:B------:R-:W2:Y:S04]  /*10510*/  LDL.LU R14, [R1+0x4] ;  /* 0x00000400010e7983 */ /* 0x000ea80000300800 */
[----:B------:R-:W3:Y:S04]  /*10520*/  LDL R15, [R1+0x524] ;  /* 0x00052400010f7983 */ /* 0x000ee80000100800 */
[----:B--2---:R3:W-:Y:S02]  /*10530*/  STS.U16 [R2+UR4+0x6200], R14 ;  /* 0x0062000e02007988 */ /* 0x0047e40008000404 */
[----:B---3--:R-:W-:-:S02]  /*10540*/  IADD3 R14, P1, PT, R15, R18, RZ ;  /* 0x000000120f0e7210 */ /* 0x008fc40007f3e0ff */
[----:B------:R-:W2:Y:S01]  /*10550*/  LDL R15, [R1+0x4c8] ;  /* 0x0004c800010f7983 */ /* 0x000ea20000100800 */
[----:B------:R-:W-:Y:S02]  /*10560*/  PRMT R28, RZ, 0x7610, R28 ;  /* 0x00007610ff1c7816 */ /* 0x000fe4000000001c */
[----:B--2---:R-:W-:-:S05]  /*10570*/  IMAD.X R15, R15, 0x1, R0, P1 ;  /* 0x000000010f0f7824 */ /* 0x004fca00008e0600 */
[----:B------:R-:W2:Y:S04]  /*10580*/  @!P0 LDG.E.U16 R28, desc[UR8][R14.64] ;  /* 0x000000080e1c8981 */ /* 0x000ea8000c1e1500 */
[----:B--2---:R0:W-:Y:S04]  /*10590*/  STL [R1+0x4], R28 ;  /* 0x0000041c01007387 */ /* 0x0041e80000100800 */
[----:B0-----:R-:W2:Y:S04]  /*105a0*/  LDL.LU R28, [R1+0xd98] ;  /* 0x000d9800011c7983 */ /* 0x001ea80000300800 */
[----:B------:R-:W3:Y:S04]  /*105b0*/  LDL.LU R14, [R1+0x8] ;  /* 0x00000800010e7983 */ /* 0x000ee80000300800 */
[----:B------:R-:W2:Y:S04]  /*105c0*/  LDL R15, [R1+0x514] ;  /* 0x00051400010f7983 */ /* 0x000ea80000100800 */
[----:B---3--:R2:W-:Y:S02]  /*105d0*/  STS.U16 [R2+UR4+0x6000], R14 ;  /* 0x0060000e02007988 */ /* 0x0085e40008000404 */
[----:B--2---:R-:W-:-:S02]  /*105e0*/  IADD3 R14, P1, PT, R15, R18, RZ ;  /* 0x000000120f0e7210 */ /* 0x004fc40007f3e0ff */
        /* <DEDUP_REMOVED lines=26> */
[----:B------:R-:W3:Y:S02]  /*10790*/  LDL R15, [R1+0x4e4] ;  /* 0x0004e400010f7983 */ /* 0x000ee40000100800 */
[----:B---3--:R-:W-:-:S02]  /*107a0*/  IADD3 R14, P1, PT, R15, R18, RZ ;  /* 0x000000120f0e7210 */ /* 0x008fc40007f3e0ff */
[----:B------:R-:W3:Y:S01]  /*107b0*/  LDL R15, [R1+0x488] ;  /* 0x00048800010f7983 */ /* 0x000ee20000100800 */
[----:B------:R-:W-:Y:S02]  /*107c0*/  PRMT R25, RZ, 0x7610, R25 ;  /* 0x00007610ff197816 */ /* 0x000fe40000000019 */
[----:B---3--:R-:W-:-:S05]  /*107d0*/  IMAD.X R15, R15, 0x1, R0, P1 ;  /* 0x000000010f0f7824 */ /* 0x008fca00008e0600 */
[----:B------:R-:W3:Y:S04]  /*107e0*/  @!P0 LDG.E.U16 R25, desc[UR8][R14.64] ;  /* 0x000000080e198981 */ /* 0x000ee8000c1e1500 */
[----:B---3--:R0:W-:Y:S04]  /*107f0*/  STL [R1+0x20], R25 ;  /* 0x0000201901007387 */ /* 0x0081e80000100800 */
[----:B0-----:R-:W3:Y:S04]  /*10800*/  LDL.LU R25, [R1+0xd88] ;  /* 0x000d880001197983 */ /* 0x001ee80000300800 */
[----:B------:R-:W2:Y:S02]  /*10810*/  LDL R15, [R1+0x4d4] ;  /* 0x0004d400010f7983 */ /* 0x000ea40000100800 */
[----:B--2---:R-:W-:-:S02]  /*10820*/  IADD3 R14, P1, PT, R15, R18, RZ ;  /* 0x000000120f0e7210 */ /* 0x004fc40007f3e0ff */
[----:B------:R-:W2:Y:S01]  /*10830*/  LDL R15, [R1+0x478] ;  /* 0x00047800010f7983 */ /* 0x000ea20000100800 */
[----:B------:R-:W-:Y:S02]  /*10840*/  PRMT R23, RZ, 0x7610, R23 ;  /* 0x00007610ff177816 */ /* 0x000fe40000000017 */
[----:B--2---:R-:W-:-:S05]  /*10850*/  IMAD.X R15, R15, 0x1, R0, P1 ;  /* 0x000000010f0f7824 */ /* 0x004fca00008e0600 */
[----:B------:R-:W2:Y:S04]  /*10860*/  @!P0 LDG.E.U16 R23, desc[UR8][R14.64] ;  /* 0x000000080e178981 */ /* 0x000ea8000c1e1500 */
[----:B--2---:R0:W-:Y:S04]  /*10870*/  STL [R1+0x1c], R23 ;  /* 0x00001c1701007387 */ /* 0x0041e80000100800 */
[----:B0-----:R-:W2:Y:S04]  /*10880*/  LDL.LU R23, [R1+0xd84] ;  /* 0x000d840001177983 */ /* 0x001ea80000300800 */
        /* <DEDUP_REMOVED lines=18> */
[----:B------:R-:W2:Y:S04]  /*109b0*/  LDL R15, [R1+0x448] ;  /* 0x00044800010f7983 */ /* 0x000ea80000100800 */
[----:B------:R0:W-:Y:S02]  /*109c0*/  STS.U16 [R2+UR4+0x5a00], R28 ;  /* 0x005a001c02007988 */ /* 0x0001e40008000404 */
[----:B0-----:R-:W-:Y:S01]  /*109d0*/  PRMT R28, RZ, 0x7610, R28 ;  /* 0x00007610ff1c7816 */ /* 0x001fe2000000001c */
[----:B--2---:R-:W-:-:S05]  /*109e0*/  IMAD.X R15, R15, 0x1, R0, P1 ;  /* 0x000000010f0f7824 */ /* 0x004fca00008e0600 */
[----:B------:R-:W2:Y:S04]  /*109f0*/  @!P0 LDG.E.U16 R28, desc[UR8][R14.64] ;  /* 0x000000080e1c8981 */ /* 0x000ea8000c1e1500 */
[----:B------:R0:W-:Y:S04]  /*10a00*/  STS.U16 [R2+UR4+0x4a00], R11 ;  /* 0x004a000b02007988 */ /* 0x0001e80008000404 */
[----:B------:R-:W3:Y:S04]  /*10a10*/  LDL R15, [R1+0x494] ;  /* 0x00049400010f7983 */ /* 0x000ee80000100800 */
[----:B--2---:R1:W-:Y:S04]  /*10a20*/  STL [R1+0xd20], R28 ;  /* 0x000d201c01007387 */ /* 0x0043e80000100800 */
[----:B0-----:R-:W2:Y:S01]  /*10a30*/  LDL R11, [R1+0x438] ;  /* 0x00043800010b7983 */ /* 0x001ea20000100800 */
[----:B---3--:R-:W-:-:S03]  /*10a40*/  IADD3 R14, P1, PT, R15, R18, RZ ;  /* 0x000000120f0e7210 */ /* 0x008fc60007f3e0ff */
[----:B------:R0:W-:Y:S04]  /*10a50*/  STS.U16 [R2+UR4+0x5800], R25 ;  /* 0x0058001902007988 */ /* 0x0001e80008000404 */
[----:B-1----:R-:W3:Y:S01]  /*10a60*/  LDL R28, [R1+0x484] ;  /* 0x00048400011c7983 */ /* 0x002ee20000100800 */
[----:B0-----:R-:W-:Y:S01]  /*10a70*/  PRMT R25, RZ, 0x7610, R25 ;  /* 0x00007610ff197816 */ /* 0x001fe20000000019 */
[----:B--2---:R-:W-:-:S05]  /*10a80*/  IMAD.X R15, R11, 0x1, R0, P1 ;  /* 0x000000010b0f7824 */ /* 0x004fca00008e0600 */
[----:B------:R-:W2:Y:S04]  /*10a90*/  @!P0 LDG.E.U16 R25, desc[UR8][R14.64] ;  /* 0x000000080e198981 */ /* 0x000ea8000c1e1500 */
[----:B------:R-:W2:Y:S04]  /*10aa0*/  LDL R15, [R1+0x428] ;  /* 0x00042800010f7983 */ /* 0x000ea80000100800 */
[----:B------:R3:W-:Y:S04]  /*10ab0*/  STS.U16 [R2+UR4+0x4c00], R10 ;  /* 0x004c000a02007988 */ /* 0x0007e80008000404 */
[----:B------:R0:W-:Y:S04]  /*10ac0*/  STS.U16 [R2+UR4+0x7e00], R23 ;  /* 0x007e001702007988 */ /* 0x0001e80008000404 */
[----:B------:R-:W4:Y:S01]  /*10ad0*/  LDL R14, [R1+0x418] ;  /* 0x00041800010e7983 */ /* 0x000f220000100800 */
[----:B---3--:R-:W-:-:S02]  /*10ae0*/  IADD3 R10, P1, PT, R28, R18, RZ ;  /* 0x000000121c0a7210 */ /* 0x008fc40007f3e0ff */
[----:B0-----:R-:W-:Y:S02]  /*10af0*/  PRMT R23, RZ, 0x7610, R23 ;  /* 0x00007610ff177816 */ /* 0x001fe40000000017 */
[----:B--2---:R-:W-:-:S05]  /*10b00*/  IADD3.X R11, PT, PT, R15, R0, RZ, P1, !PT ;  /* 0x000000000f0b7210 */ /* 0x004fca0000ffe4ff */
[----:B------:R-:W2:Y:S04]  /*10b10*/  @!P0 LDG.E.U16 R23, desc[UR8][R10.64] ;  /* 0x000000080a178981 */ /* 0x000ea8000c1e1500 */
[----:B------:R0:W-:Y:S04]  /*10b20*/  STL [R1+0xd24], R25 ;  /* 0x000d241901007387 */ /* 0x0001e80000100800 */
[----:B------:R-:W3:Y:S04]  /*10b30*/  LDL R28, [R1+0x408] ;  /* 0x00040800011c7983 */ /* 0x000ee80000100800 */
[----:B------:R-:W3:Y:S04]  /*10b40*/  LDL R11, [R1+0x474] ;  /* 0x00047400010b7983 */ /* 0x000ee80000100800 */
[----:B0-----:R-:W4:Y:S04]  /*10b50*/  LDL R25, [R1+0x454] ;  /* 0x0004540001197983 */ /* 0x001f280000100800 */
[----:B------:R-:W5:Y:S04]  /*10b60*/  LDL R15, [R1+0x3f8] ;  /* 0x0003f800010f7983 */ /* 0x000f680000100800 */
[----:B--2---:R0:W-:Y:S04]  /*10b70*/  STL [R1+0xd28], R23 ;  /* 0x000d281701007387 */ /* 0x0041e80000100800 */
[----:B0-----:R-:W2:Y:S01]  /*10b80*/  LDL R23, [R1+0x464] ;  /* 0x0004640001177983 */ /* 0x001ea20000100800 */
[----:B---3--:R-:W-:-:S03]  /*10b90*/  IADD3 R10, P1, PT, R11, R18, RZ ;  /* 0x000000120b0a7210 */ /* 0x008fc60007f3e0ff */
[----:B------:R-:W-:Y:S02]  /*10ba0*/  STS.U16 [R2+UR4+0x5000], R8 ;  /* 0x0050000802007988 */ /* 0x000fe40008000404 */
[----:B----4-:R-:W-:Y:S02]  /*10bb0*/  IMAD.X R11, R14, 0x1, R0, P1 ;  /* 0x000000010e0b7824 */ /* 0x010fe400008e0600 */
[----:B------:R0:W-:Y:S04]  /*10bc0*/  STS.U16 [R2+UR4+0x7c00], R21 ;  /* 0x007c001502007988 */ /* 0x0001e80008000404 */
[----:B------:R1:W-:Y:S04]  /*10bd0*/  STS.U16 [R2+UR4+0x7a00], R19 ;  /* 0x007a001302007988 */ /* 0x0003e80008000404 */
[----:B------:R3:W-:Y:S01]  /*10be0*/  STS.U16 [R2+UR4+0x4e00], R9 ;  /* 0x004e000902007988 */ /* 0x0007e20008000404 */
[----:B0-----:R-:W-:-:S02]  /*10bf0*/  PRMT R21, RZ, 0x7610, R21 ;  /* 0x00007610ff157816 */ /* 0x001fc40000000015 */
[----:B-1----:R-:W-:-:S04]  /*10c00*/  PRMT R19, RZ, 0x7610, R19 ;  /* 0x00007610ff137816 */ /* 0x002fc80000000013 */
[----:B------:R-:W4:Y:S01]  /*10c10*/  @!P0 LDG.E.U16 R21, desc[UR8][R10.64] ;  /* 0x000000080a158981 */ /* 0x000f22000c1e1500 */
[----:B--2---:R-:W-:-:S05]  /*10c20*/  IADD3 R8, P1, PT, R23, R18, RZ ;  /* 0x0000001217087210 */ /* 0x004fca0007f3e0ff */
[----:B---3--:R-:W-:-:S05]  /*10c30*/  IMAD.X R9, R28, 0x1, R0, P1 ;  /* 0x000000011c097824 */ /* 0x008fca00008e0600 */
[----:B------:R-:W2:Y:S04]  /*10c40*/  @!P0 LDG.E.U16 R19, desc[UR8][R8.64] ;  /* 0x0000000808138981 */ /* 0x000ea8000c1e1500 */
[----:B------:R0:W-:Y:S04]  /*10c50*/  STS.U16 [R2+UR4+0x5400], R6 ;  /* 0x0054000602007988 */ /* 0x0001e80008000404 */
[----:B----4-:R-:W-:Y:S01]  /*10c60*/  STL [R1+0xd2c], R21 ;  /* 0x000d2c1501007387 */ /* 0x010fe20000100800 */
[----:B0-----:R-:W-:Y:S01]  /*10c70*/  IADD3 R6, P1, PT, R25, R18, RZ ;  /* 0x0000001219067210 */ /* 0x001fe20007f3e0ff */
[----:B------:R-:W0:Y:S02]  /*10c80*/  S2R R14, SR_TID.X ;  /* 0x00000000000e7919 */ /* 0x000e240000002100 */
[----:B------:R1:W-:Y:S04]  /*10c90*/  STS.U16 [R2+UR4+0x4800], R12 ;  /* 0x0048000c02007988 */ /* 0x0003e80008000404 */
[----:B--2---:R2:W-:Y:S04]  /*10ca0*/  STL [R1+0xd30], R19 ;  /* 0x000d301301007387 */ /* 0x0045e80000100800 */
[----:B------:R-:W3:Y:S04]  /*10cb0*/  LDL R25, [R1+0x444] ;  /* 0x0004440001197983 */ /* 0x000ee80000100800 */
[----:B------:R-:W4:Y:S04]  /*10cc0*/  LDL R23, [R1+0x38c] ;  /* 0x00038c0001177983 */ /* 0x000f280000100800 */
[----:B------:R-:W-:Y:S04]  /*10cd0*/  STS.U16 [R2+UR4+0x5200], R7 ;  /* 0x0052000702007988 */ /* 0x000fe80008000404 */
[----:B-----5:R0:W-:Y:S01]  /*10ce0*/  STS.U16 [R2+UR4+0x5600], R5 ;  /* 0x0056000502007988 */ /* 0x0201e20008000404 */
[----:B-1----:R-:W-:-:S02]  /*10cf0*/  PRMT R12, RZ, 0x7610, R12 ;  /* 0x00007610ff0c7816 */ /* 0x002fc4000000000c */
[----:B------:R-:W-:Y:S01]  /*10d00*/  PRMT R11, RZ, 0x7610, R11 ;  /* 0x00007610ff0b7816 */ /* 0x000fe2000000000b */
[----:B------:R-:W5:Y:S04]  /*10d10*/  LDL R21, [R1+0x434] ;  /* 0x0004340001157983 */ /* 0x000f680000100800 */
[----:B--2---:R-:W2:Y:S01]  /*10d20*/  LDL R19, [R1+0x244] ;  /* 0x0002440001137983 */ /* 0x004ea20000100800 */
[----:B0-----:R-:W-:Y:S01]  /*10d30*/  SHF.R.S32.HI R2, RZ, 0x6, R14 ;  /* 0x00000006ff027819 */ /* 0x001fe2000001140e */
[----:B------:R-:W-:-:S03]  /*10d40*/  IMAD.SHL.U32 R5, R14, 0x2, RZ ;  /* 0x000000020e057824 */ /* 0x000fc600078e00ff */
[----:B------:R-:W-:Y:S01]  /*10d50*/  SGXT R2, R2, 0x1 ;  /* 0x000000010202781a */ /* 0x000fe20000000200 */
[----:B------:R-:W-:Y:S01]  /*10d60*/  IMAD.X R7, R15, 0x1, R0, P1 ;  /* 0x000000010f077824 */ /* 0x000fe200008e0600 */
[----:B------:R-:W-:Y:S02]  /*10d70*/  UMOV UR4, 0x400 ;  /* 0x0000040000047882 */ /* 0x000fe40000000000 */
[----:B------:R-:W-:Y:S01]  /*10d80*/  LOP3.LUT R2, R2, 0x90, RZ, 0xc0, !PT ;  /* 0x0000009002027812 */ /* 0x000fe200078ec0ff */
[----:B------:R-:W-:Y:S01]  /*10d90*/  ULEA UR4, UR6, UR4, 0x18 ;  /* 0x0000000406047291 */ /* 0x000fe2000f8ec0ff */
[----:B------:R-:W2:Y:S02]  /*10da0*/  @!P0 LDG.E.U16 R12, desc[UR8][R6.64] ;  /* 0x00000008060c8981 */ /* 0x000ea4000c1e1500 */
[----:B------:R-:W-:-:S04]  /*10db0*/  LOP3.LUT R2, R2, 0x7e, R5, 0x78, !PT ;  /* 0x0000007e02027812 */ /* 0x000fc800078e7805 */
[----:B------:R-:W-:-:S05]  /*10dc0*/  LOP3.LUT R2, R2, 0x20, RZ, 0x3c, !PT ;  /* 0x0000002002027812 */ /* 0x000fca00078e3cff */
[----:B------:R3:W-:Y:S02]  /*10dd0*/  STS.U16 [R2+UR4+0x500], R4 ;  /* 0x0005000402007988 */ /* 0x0007e40008000404 */
[----:B---3--:R-:W-:-:S05]  /*10de0*/  IADD3 R4, P1, PT, R25, R18, RZ ;  /* 0x0000001219047210 */ /* 0x008fca0007f3e0ff */
[----:B----4-:R-:W-:-:S05]  /*10df0*/  IMAD.X R5, R23, 0x1, R0, P1 ;  /* 0x0000000117057824 */ /* 0x010fca00008e0600 */
[----:B------:R5:W3:Y:S01]  /*10e00*/  @!P0 LDG.E.U16 R11, desc[UR8][R4.64] ;  /* 0x00000008040b8981 */ /* 0x000ae2000c1e1500 */
[----:B------:R-:W-:-:S03]  /*10e10*/  PRMT R10, RZ, 0x7610, R10 ;  /* 0x00007610ff0a7816 */ /* 0x000fc6000000000a */
[----:B--2---:R0:W-:Y:S04]  /*10e20*/  STL [R1+0xd34], R12 ;  /* 0x000d340c01007387 */ /* 0x0041e80000100800 */
[----:B------:R-:W2:Y:S04]  /*10e30*/  LDL R15, [R1+0x424] ;  /* 0x00042400010f7983 */ /* 0x000ea80000100800 */
[----:B------:R-:W4:Y:S01]  /*10e40*/  LDL R14, [R1+0x234] ;  /* 0x00023400010e7983 */ /* 0x000f220000100800 */
[----:B-----5:R-:W-:-:S05]  /*10e50*/  IADD3 R4, P1, PT, R21, R18, RZ ;  /* 0x0000001215047210 */ /* 0x020fca0007f3e0ff */
[----:B------:R-:W-:-:S05]  /*10e60*/  IMAD.X R5, R19, 0x1, R0, P1 ;  /* 0x0000000113057824 */ /* 0x000fca00008e0600 */
[----:B------:R2:W5:Y:S04]  /*10e70*/  @!P0 LDG.E.U16 R10, desc[UR8][R4.64] ;  /* 0x00000008040a8981 */ /* 0x000568000c1e1500 */
[----:B---3--:R1:W-:Y:S04]  /*10e80*/  STL [R1+0xd38], R11 ;  /* 0x000d380b01007387 */ /* 0x0083e80000100800 */
[----:B0-----:R-:W3:Y:S04]  /*10e90*/  LDL R12, [R1+0x414] ;  /* 0x00041400010c7983 */ /* 0x001ee80000100800 */
[----:B-1----:R-:W3:Y:S01]  /*10ea0*/  LDL R11, [R1+0x224] ;  /* 0x00022400010b7983 */ /* 0x002ee20000100800 */
[----:B------:R-:W-:-:S02]  /*10eb0*/  PRMT R9, RZ, 0x7610, R9 ;  /* 0x00007610ff097816 */ /* 0x000fc40000000009 */
[----:B--2---:R-:W-:-:S05]  /*10ec0*/  IADD3 R4, P1, PT, R15, R18, RZ ;  /* 0x000000120f047210 */ /* 0x004fca0007f3e0ff */
[----:B----4-:R-:W-:-:S05]  /*10ed0*/  IMAD.X R5, R14, 0x1, R0, P1 ;  /* 0x000000010e057824 */ /* 0x010fca00008e0600 */
[----:B------:R3:W2:Y:S01]  /*10ee0*/  @!P0 LDG.E.U16 R9, desc[UR8][R4.64] ;  /* 0x0000000804098981 */ /* 0x0006a2000c1e1500 */
[----:B------:R-:W-:-:S03]  /*10ef0*/  PRMT R8, RZ, 0x7610, R8 ;  /* 0x00007610ff087816 */ /* 0x000fc60000000008 */
[----:B-----5:R0:W-:Y:S04]  /*10f00*/  STL [R1+0xd3c], R10 ;  /* 0x000d3c0a01007387 */ /* 0x0201e80000100800 */
[----:B------:R-:W4:Y:S04]  /*10f10*/  LDL R21, [R1+0x20c] ;  /* 0x00020c0001157983 */ /* 0x000f280000100800 */
[----:B------:R-:W5:Y:S04]  /*10f20*/  LDL R19, [R1+0x3f4] ;  /* 0x0003f40001137983 */ /* 0x000f680000100800 */
[----:B0-----:R-:W4:Y:S04]  /*10f30*/  LDL R10, [R1+0x404] ;  /* 0x00040400010a7983 */ /* 0x001f280000100800 */
[----:B------:R-:W5:Y:S04]  /*10f40*/  LDL R15, [R1+0x1fc] ;  /* 0x0001fc00010f7983 */ /* 0x000f680000100800 */
[----:B------:R-:W5:Y:S01]  /*10f50*/  LDL R14, [R1+0x3ec] ;  /* 0x0003ec00010e7983 */ /* 0x000f620000100800 */
[----:B---3--:R-:W-:-:S05]  /*10f60*/  IADD3 R4, P1, PT, R12, R18, RZ ;  /* 0x000000120c047210 */ /* 0x008fca0007f3e0ff */
[----:B------:R-:W-:-:S05]  /*10f70*/  IMAD.X R5, R11, 0x1, R0, P1 ;  /* 0x000000010b057824 */ /* 0x000fca00008e0600 */
[----:B------:R4:W3:Y:S04]  /*10f80*/  @!P0 LDG.E.U16 R8, desc[UR8][R4.64] ;  /* 0x0000000804088981 */ /* 0x0008e8000c1e1500 */
[----:B------:R0:W-:Y:S04]  /*10f90*/  STS.U16 [R2+UR4+0x700], R16 ;  /* 0x0007001002007988 */ /* 0x0001e80008000404 */
[----:B--2---:R1:W-:Y:S04]  /*10fa0*/  STL [R1+0xd40], R9 ;  /* 0x000d400901007387 */ /* 0x0043e80000100800 */
[----:B0-----:R-:W2:Y:S04]  /*10fb0*/  LDL R16, [R1+0x1ec] ;  /* 0x0001ec0001107983 */ /* 0x001ea80000100800 */
[----:B------:R-:W2:Y:S04]  /*10fc0*/  LDL R12, [R1+0x3e4] ;  /* 0x0003e400010c7983 */ /* 0x000ea80000100800 */
[----:B------:R-:W2:Y:S01]  /*10fd0*/  LDL R11, [R1+0x1dc] ;  /* 0x0001dc00010b7983 */ /* 0x000ea20000100800 */
[----:B----4-:R-:W-:-:S02]  /*10fe0*/  IADD3 R4, P1, PT, R10, R18, RZ ;  /* 0x000000120a047210 */ /* 0x010fc40007f3e0ff */
[----:B------:R-:W-:-:S03]  /*10ff0*/  PRMT R7, RZ, 0x7610, R7 ;  /* 0x00007610ff077816 */ /* 0x000fc60000000007 */
[----:B------:R-:W-:-:S05]  /*11000*/  IMAD.X R5, R21, 0x1, R0, P1 ;  /* 0x0000000115057824 */ /* 0x000fca00008e0600 */
[----:B------:R5:W4:Y:S04]  /*11010*/  @!P0 LDG.E.U16 R7, desc[UR8][R4.64] ;  /* 0x0000000804078981 */ /* 0x000b28000c1e1500 */
[----:B---3--:R0:W-:Y:S04]  /*11020*/  STL [R1+0xd44], R8 ;  /* 0x000d440801007387 */ /* 0x0081e80000100800 */
[----:B------:R-:W3:Y:S04]  /*11030*/  LDL R10, [R1+0x3dc] ;  /* 0x0003dc00010a7983 */ /* 0x000ee80000100800 */
[----:B-1----:R-:W3:Y:S01]  /*11040*/  LDL R9, [R1+0x1cc] ;  /* 0x0001cc0001097983 */ /* 0x002ee20000100800 */
[----:B-----5:R-:W-:-:S02]  /*11050*/  IADD3 R4, P1, PT, R19, R18, RZ ;  /* 0x0000001213047210 */ /* 0x020fc40007f3e0ff */
[----:B------:R-:W-:Y:S01]  /*11060*/  PRMT R6, RZ, 0x7610, R6 ;  /* 0x00007610ff067816 */ /* 0x000fe20000000006 */
[----:B------:R1:W-:Y:S02]  /*11070*/  STS.U16 [R2+UR4+0x100], R3 ;  /* 0x0001000302007988 */ /* 0x0003e40008000404 */
[--C-:B------:R-:W-:Y:S01]  /*11080*/  IMAD.X R5, R15, 0x1, R0.reuse, P1 ;  /* 0x000000010f057824 */ /* 0x100fe200008e0600 */
[----:B------:R-:W-:Y:S01]  /*11090*/  IADD3 R14, P1, PT, R14, R18, RZ ;  /* 0x000000120e0e7210 */ /* 0x000fe20007f3e0ff */
[----:B0-----:R-:W5:Y:S04]  /*110a0*/  LDL R8, [R1+0x3d4] ;  /* 0x0003d40001087983 */ /* 0x001f680000100800 */
[----:B------:R0:W5:Y:S01]  /*110b0*/  @!P0 LDG.E.U16 R6, desc[UR8][R4.64] ;  /* 0x0000000804068981 */ /* 0x000162000c1e1500 */
[----:B--2---:R-:W-:Y:S01]  /*110c0*/  IMAD.X R15, R16, 0x1, R0, P1 ;  /* 0x00000001100f7824 */ /* 0x004fe200008e0600 */
[----:B0-----:R-:W-:-:S06]  /*110d0*/  PRMT R5, RZ, 0x7610, R5 ;  /* 0x00007610ff057816 */ /* 0x001fcc0000000005 */
[----:B------:R0:W2:Y:S01]  /*110e0*/  @!P0 LDG.E.U16 R5, desc[UR8][R14.64] ;  /* 0x000000080e058981 */ /* 0x0000a2000c1e1500 */
[----:B------:R-:W-:Y:S02]  /*110f0*/  PRMT R4, RZ, 0x7610, R4 ;  /* 0x00007610ff047816 */ /* 0x000fe40000000004 */
[----:B0-----:R-:W-:-:S05]  /*11100*/  IADD3 R14, P1, PT, R12, R18, RZ ;  /* 0x000000120c0e7210 */ /* 0x001fca0007f3e0ff */
[----:B------:R-:W-:-:S05]  /*11110*/  IMAD.X R15, R11, 0x1, R0, P1 ;  /* 0x000000010b0f7824 */ /* 0x000fca00008e0600 */
[----:B------:R3:W2:Y:S01]  /*11120*/  @!P0 LDG.E.U16 R4, desc[UR8][R14.64] ;  /* 0x000000080e048981 */ /* 0x0006a2000c1e1500 */
[----:B-1----:R-:W-:-:S03]  /*11130*/  PRMT R3, RZ, 0x7610, R3 ;  /* 0x00007610ff037816 */ /* 0x002fc60000000003 */
[----:B----4-:R0:W-:Y:S04]  /*11140*/  STL [R1+0xd48], R7 ;  /* 0x000d480701007387 */ /* 0x0101e80000100800 */
[----:B0-----:R-:W4:Y:S01]  /*11150*/  LDL R7, [R1+0x1c8] ;  /* 0x0001c80001077983 */ /* 0x001f220000100800 */
[----:B---3--:R-:W-:-:S05]  /*11160*/  IADD3 R14, P1, PT, R10, R18, RZ ;  /* 0x000000120a0e7210 */ /* 0x008fca0007f3e0ff */
[----:B------:R-:W-:-:S05]  /*11170*/  IMAD.X R15, R9, 0x1, R0, P1 ;  /* 0x00000001090f7824 */ /* 0x000fca00008e0600 */
[----:B------:R0:W3:Y:S04]  /*11180*/  @!P0 LDG.E.U16 R3, desc[UR8][R14.64] ;  /* 0x000000080e038981 */ /* 0x0000e8000c1e1500 */
[----:B-----5:R1:W-:Y:S04]  /*11190*/  STL [R1+0xd4c], R6 ;  /* 0x000d4c0601007387 */ /* 0x0203e80000100800 */
[----:B-1----:R-:W5:Y:S04]  /*111a0*/  LDL R6, [R1+0x3cc] ;  /* 0x0003cc0001067983 */ /* 0x002f680000100800 */
[----:B--2---:R1:W-:Y:S01]  /*111b0*/  STL [R1+0xd50], R5 ;  /* 0x000d500501007387 */ /* 0x0043e20000100800 */
[----:B0-----:R-:W-:-:S03]  /*111c0*/  IADD3 R14, P1, PT, R8, R18, RZ ;  /* 0x00000012080e7210 */ /* 0x001fc60007f3e0ff */
[----:B-1----:R-:W2:Y:S04]  /*111d0*/  LDL R5, [R1+0x1d8] ;  /* 0x0001d80001057983 */ /* 0x002ea80000100800 */
[----:B------:R-:W2:Y:S04]  /*111e0*/  LDL.LU R28, [R1] ;  /* 0x00000000011c7983 */ /* 0x000ea80000300800 */
[----:B------:R-:W-:Y:S04]  /*111f0*/  STL [R1+0xd54], R4 ;  /* 0x000d540401007387 */ /* 0x000fe80000100800 */
[----:B------:R-:W2:Y:S04]  /*11200*/  LDL.LU R21, [R1+0x4] ;  /* 0x0000040001157983 */ /* 0x000ea80000300800 */
[----:B------:R0:W-:Y:S01]  /*11210*/  STS.U16 [R2+UR4+0x900], R13 ;  /* 0x0009000d02007988 */ /* 0x0001e20008000404 */
[----:B----4-:R-:W-:Y:S01]  /*11220*/  IMAD.X R15, R7, 0x1, R0, P1 ;  /* 0x00000001070f7824 */ /* 0x010fe200008e0600 */
[----:B0-----:R-:W-:-:S06]  /*11230*/  PRMT R13, RZ, 0x7610, R13 ;  /* 0x00007610ff0d7816 */ /* 0x001fcc000000000d */
[----:B------:R0:W4:Y:S04]  /*11240*/  @!P0 LDG.E.U16 R13, desc[UR8][R14.64] ;  /* 0x000000080e0d8981 */ /* 0x000128000c1e1500 */
[----:B---3--:R1:W-:Y:S04]  /*11250*/  STL [R1+0xd58], R3 ;  /* 0x000d580301007387 */ /* 0x0083e80000100800 */
[----:B------:R-:W3:Y:S01]  /*11260*/  LDL R4, [R1+0x3c4] ;  /* 0x0003c40001047983 */ /* 0x000ee20000100800 */
[----:B0-----:R-:W-:-:S03]  /*11270*/  PRMT R14, RZ, 0x7610, R14 ;  /* 0x00007610ff0e7816 */ /* 0x001fc6000000000e */
[----:B------:R2:W-:Y:S04]  /*11280*/  STS.U16 [R2+UR4+0x1100], R17 ;  /* 0x0011001102007988 */ /* 0x0005e80008000404 */
[----:B-1----:R-:W3:Y:S01]  /*11290*/  LDL R3, [R1+0x1e8] ;  /* 0x0001e80001037983 */ /* 0x002ee20000100800 */
[----:B-----5:R-:W-:-:S03]  /*112a0*/  IADD3 R16, P1, PT, R6, R18, RZ ;  /* 0x0000001206107210 */ /* 0x020fc60007f3e0ff */
[----:B------:R-:W5:Y:S01]  /*112b0*/  LDL R10, [R1+0x1f8] ;  /* 0x0001f800010a7983 */ /* 0x000f620000100800 */
[----:B------:R-:W-:-:S03]  /*112c0*/  PRMT R15, RZ, 0x7610, R15 ;  /* 0x00007610ff0f7816 */ /* 0x000fc6000000000f */
[----:B------:R-:W5:Y:S04]  /*112d0*/  LDL.LU R23, [R1+0x8] ;  /* 0x0000080001177983 */ /* 0x000f680000300800 */
[----:B------:R-:W5:Y:S04]  /*112e0*/  LDL R9, [R1+0x3b4] ;  /* 0x0003b40001097983 */ /* 0x000f680000100800 */
[----:B------:R-:W5:Y:S01]  /*112f0*/  LDL R8, [R1+0x208] ;  /* 0x0002080001087983 */ /* 0x000f620000100800 */
[----:B--2---:R-:W-:-:S05]  /*11300*/  IMAD.X R17, R5, 0x1, R0, P1 ;  /* 0x0000000105117824 */ /* 0x004fca00008e0600 */
[----:B------:R3:W2:Y:S04]  /*11310*/  @!P0 LDG.E.U16 R14, desc[UR8][R16.64] ;  /* 0x00000008100e8981 */ /* 0x0006a8000c1e1500 */
[----:B------:R0:W-:Y:S04]  /*11320*/  STS.U16 [R2+UR4+0x1500], R29 ;  /* 0x0015001d02007988 */ /* 0x0001e80008000404 */
[----:B----4-:R-:W-:Y:S04]  /*11330*/  STL [R1+0xd5c], R13 ;  /* 0x000d5c0d01007387 */ /* 0x010fe80000100800 */
[----:B0-----:R-:W4:Y:S04]  /*11340*/  LDL.LU R29, [R1+0x3bc] ;  /* 0x0003bc00011d7983 */ /* 0x001f280000300800 */
[----:B------:R-:W5:Y:S04]  /*11350*/  LDL.LU R25, [R1+0x10] ;  /* 0x0000100001197983 */ /* 0x000f680000300800 */
[----:B------:R-:W5:Y:S01]  /*11360*/  LDL R7, [R1+0x220] ;  /* 0x0002200001077983 */ /* 0x000f620000100800 */
[----:B---3--:R-:W-:-:S05]  /*11370*/  IADD3 R16, P1, PT, R4, R18, RZ ;  /* 0x0000001204107210 */ /* 0x008fca0007f3e0ff */
[----:B------:R-:W-:-:S05]  /*11380*/  IMAD.X R17, R3, 0x1, R0, P1 ;  /* 0x0000000103117824 */ /* 0x000fca00008e0600 */
[----:B------:R4:W3:Y:S04]  /*11390*/  @!P0 LDG.E.U16 R15, desc[UR8][R16.64] ;  /* 0x00000008100f8981 */ /* 0x0008e8000c1e1500 */
[----:B------:R0:W-:Y:S04]  /*113a0*/  STS.U16 [R2+UR4+0x1700], R28 ;  /* 0x0017001c02007988 */ /* 0x0001e80008000404 */
[----:B--2---:R-:W-:Y:S04]  /*113b0*/  STL [R1+0xd60], R14 ;  /* 0x000d600e01007387 */ /* 0x004fe80000100800 */
[----:B0-----:R-:W2:Y:S04]  /*113c0*/  LDL.LU R28, [R1+0x14] ;  /* 0x00001400011c7983 */ /* 0x001ea80000300800 */
[----:B------:R-:W2:Y:S04]  /*113d0*/  LDL R6, [R1+0x3a4] ;  /* 0x0003a40001067983 */ /* 0x000ea80000100800 */
[----:B------:R-:W2:Y:S04]  /*113e0*/  LDL R5, [R1+0x230] ;  /* 0x0002300001057983 */ /* 0x000ea80000100800 */
[----:B------:R-:W2:Y:S04]  /*113f0*/  LDL R4, [R1+0x39c] ;  /* 0x00039c0001047983 */ /* 0x000ea80000100800 */
[----:B------:R-:W2:Y:S01]  /*11400*/  LDL R3, [R1+0x240] ;  /* 0x0002400001037983 */ /* 0x000ea20000100800 */
[----:B----4-:R-:W-:-:S03]  /*11410*/  IADD3 R16, P1, PT, R29, R18, RZ ;  /* 0x000000121d107210 */ /* 0x010fc60007f3e0ff */
[----:B---3--:R-:W-:Y:S04]  /*11420*/  STL [R1+0xd64], R15 ;  /* 0x000d640f01007387 */ /* 0x008fe80000100800 */
[----:B------:R0:W-:Y:S04]  /*11430*/  STL [R1+0xa48], R29 ;  /* 0x000a481d01007387 */ /* 0x0001e80000100800 */
[----:B0-----:R-:W3:Y:S01]  /*11440*/  LDL.LU R29, [R1+0x3ac] ;  /* 0x0003ac00011d7983 */ /* 0x001ee20000300800 */
[----:B-----5:R-:W-:-:S03]  /*11450*/  IMAD.X R17, R10, 0x1, R0, P1 ;  /* 0x000000010a117824 */ /* 0x020fc600008e0600 */
[----:B------:R0:W-:Y:S02]  /*11460*/  STS.U16 [R2+UR4+0x300], R20 ;  /* 0x0003001402007988 */ /* 0x0001e40008000404 */
[----:B0-----:R-:W-:Y:S02]  /*11470*/  PRMT R20, RZ, 0x7610, R20 ;  /* 0x00007610ff147816 */ /* 0x001fe40000000014 */
[----:B------:R0:W-:Y:S04]  /*11480*/  STS.U16 [R2+UR4+0xb00], R22 ;  /* 0x000b001602007988 */ /* 0x0001e80008000404 */
[----:B------:R1:W4:Y:S01]  /*11490*/  @!P0 LDG.E.U16 R20, desc[UR8][R16.64] ;  /* 0x0000000810148981 */ /* 0x000322000c1e1500 */
[----:B0-----:R-:W-:Y:S02]  /*114a0*/  PRMT R22, RZ, 0x7610, R22 ;  /* 0x00007610ff167816 */ /* 0x001fe40000000016 */
[----:B-1----:R-:W-:-:S05]  /*114b0*/  IADD3 R16, P1, PT, R9, R18, RZ ;  /* 0x0000001209107210 */ /* 0x002fca0007f3e0ff */
[----:B------:R-:W-:Y:S01]  /*114c0*/  IMAD.X R17, R8, 0x1, R0, P1 ;  /* 0x0000000108117824 */ /* 0x000fe200008e0600 */
[----:B------:R0:W-:Y:S04]  /*114d0*/  STS.U16 [R2+UR4+0xd00], R24 ;  /* 0x000d001802007988 */ /* 0x0001e80008000404 */
[----:B------:R3:W5:Y:S01]  /*114e0*/  @!P0 LDG.E.U16 R22, desc[UR8][R16.64] ;  /* 0x0000000810168981 */ /* 0x000762000c1e1500 */
[----:B0-----:R-:W-:-:S03]  /*114f0*/  PRMT R24, RZ, 0x7610, R24 ;  /* 0x00007610ff187816 */ /* 0x001fc60000000018 */
[----:B------:R0:W-:Y:S02]  /*11500*/  STS.U16 [R2+UR4+0xf00], R26 ;  /* 0x000f001a02007988 */ /* 0x0001e40008000404 */
[----:B0-----:R-:W-:Y:S02]  /*11510*/  PRMT R26, RZ, 0x7610, R26 ;  /* 0x00007610ff1a7816 */ /* 0x001fe4000000001a */
[----:B---3--:R-:W-:-:S05]  /*11520*/  IADD3 R16, P1, PT, R29, R18, RZ ;  /* 0x000000121d107210 */ /* 0x008fca0007f3e0ff */
[----:B------:R-:W-:-:S05]  /*11530*/  IMAD.X R17, R7, 0x1, R0, P1 ;  /* 0x0000000107117824 */ /* 0x000fca00008e0600 */
[----:B------:R2:W3:Y:S02]  /*11540*/  @!P0 LDG.E.U16 R24, desc[UR8][R16.64] ;  /* 0x0000000810188981 */ /* 0x0004e4000c1e1500 */
[----:B--2---:R-:W-:-:S05]  /*11550*/  IADD3 R16, P1, PT, R6, R18, RZ ;  /* 0x0000001206107210 */ /* 0x004fca0007f3e0ff */
[----:B------:R-:W-:-:S05]  /*11560*/  IMAD.X R17, R5, 0x1, R0, P1 ;  /* 0x0000000105117824 */ /* 0x000fca00008e0600 */
[----:B------:R0:W2:Y:S04]  /*11570*/  @!P0 LDG.E.U16 R26, desc[UR8][R16.64] ;  /* 0x00000008101a8981 */ /* 0x0000a8000c1e1500 */
[----:B----4-:R-:W-:Y:S04]  /*11580*/  STL [R1+0xd68], R20 ;  /* 0x000d681401007387 */ /* 0x010fe80000100800 */
[----:B-----5:R-:W-:Y:S04]  /*11590*/  STL [R1+0xd6c], R22 ;  /* 0x000d6c1601007387 */ /* 0x020fe80000100800 */
[----:B------:R-:W-:Y:S01]  /*115a0*/  STL [R1+0xd70], R29 ;  /* 0x000d701d01007387 */ /* 0x000fe20000100800 */
[----:B0-----:R-:W-:-:S05]  /*115b0*/  IADD3 R16, P1, PT, R4, R18, RZ ;  /* 0x0000001204107210 */ /* 0x001fca0007f3e0ff */
[----:B------:R-:W-:Y:S01]  /*115c0*/  IMAD.X R17, R3, 0x1, R0, P1 ;  /* 0x0000000103117824 */ /* 0x000fe200008e0600 */
[----:B------:R-:W-:Y:S04]  /*115d0*/  STS.U16 [R2+UR4+0x1900], R21 ;  /* 0x0019001502007988 */ /* 0x000fe80008000404 */
[----:B------:R-:W-:Y:S04]  /*115e0*/  STS.U16 [R2+UR4+0x1b00], R23 ;  /* 0x001b001702007988 */ /* 0x000fe80008000404 */
[----:B------:R-:W-:Y:S04]  /*115f0*/  STS.U16 [R2+UR4+0x1d00], R25 ;  /* 0x001d001902007988 */ /* 0x000fe80008000404 */
[----:B------:R-:W-:Y:S01]  /*11600*/  STS.U16 [R2+UR4+0x1f00], R28 ;  /* 0x001f001c02007988 */ /* 0x000fe20008000404 */
[----:B------:R-:W-:-:S06]  /*11610*/  PRMT R18, RZ, 0x7610, R18 ;  /* 0x00007610ff127816 */ /* 0x000fcc0000000012 */
[----:B------:R0:W4:Y:S02]  /*11620*/  @!P0 LDG.E.U16 R18, desc[UR8][R16.64] ;  /* 0x0000000810128981 */ /* 0x000124000c1e1500 */
[----:B0-----:R-:W0:Y:S02]  /*11630*/  S2R R17, SR_TID.X ;  /* 0x0000000000117919 */ /* 0x001e240000002100 */
[----:B------:R-:W-:Y:S01]  /*11640*/  STS.U16 [R2+UR4+0x1300], R27 ;  /* 0x0013001b02007988 */ /* 0x000fe20008000404 */
[----:B0-----:R-:W-:-:S03]  /*11650*/  IMAD.SHL.U32 R16, R17, 0x20, RZ ;  /* 0x0000002011107824 */ /* 0x001fc600078e00ff */
[----:B---3--:R-:W-:Y:S04]  /*11660*/  STL [R1+0xd74], R24 ;  /* 0x000d741801007387 */ /* 0x008fe80000100800 */
[----:B--2---:R0:W-:Y:S04]  /*11670*/  STL [R1+0xd78], R26 ;  /* 0x000d781a01007387 */ /* 0x0041e80000100800 */
[----:B0-----:R-:W2:Y:S04]  /*11680*/  LDL.LU R26, [R1+0x34] ;  /* 0x00003400011a7983 */ /* 0x001ea80000300800 */
[----:B------:R-:W3:Y:S04]  /*11690*/  LDL.LU R24, [R1+0x38] ;  /* 0x0000380001187983 */ /* 0x000ee80000300800 */
[----:B------:R-:W5:Y:S04]  /*116a0*/  LDL.LU R29, [R1+0x3c] ;  /* 0x00003c00011d7983 */ /* 0x000f680000300800 */
[----:B------:R-:W4:Y:S04]  /*116b0*/  LDL.LU R22, [R1+0x40] ;  /* 0x0000400001167983 */ /* 0x000f280000300800 */
        /* <DEDUP_REMOVED lines=18> */
[----:B------:R-:W4:Y:S01]  /*117e0*/  LDL.LU R28, [R1+0x1c] ;  /* 0x00001c00011c7983 */ /* 0x000f220000300800 */
[----:B------:R-:W-:-:S02]  /*117f0*/  SHF.R.S32.HI R0, RZ, 0x2, R17 ;  /* 0x00000002ff007819 */ /* 0x000fc40000011411 */
[----:B------:R-:W-:Y:S02]  /*11800*/  LOP3.LUT R16, R16, 0x60, RZ, 0xc0, !PT ;  /* 0x0000006010107812 */ /* 0x000fe400078ec0ff */
[----:B------:R-:W-:Y:S01]  /*11810*/  SGXT R0, R0, 0x1 ;  /* 0x000000010000781a */ /* 0x000fe20000000200 */
[C---:B------:R-:W-:Y:S02]  /*11820*/  IMAD.SHL.U32 R27, R17.reuse, 0x2, RZ ;  /* 0x00000002111b7824 */ /* 0x040fe400078e00ff */
[----:B------:R-:W-:Y:S01]  /*11830*/  IMAD.SHL.U32 R17, R17, 0x10, RZ ;  /* 0x0000001011117824 */ /* 0x000fe200078e00ff */
[----:B------:R-:W-:-:S04]  /*11840*/  LOP3.LUT R0, R16, 0x90, R0, 0xf8, !PT ;  /* 0x0000009010007812 */ /* 0x000fc800078ef800 */
[----:B------:R-:W-:Y:S02]  /*11850*/  LOP3.LUT R0, R0, 0x10, R27, 0x78, !PT ;  /* 0x0000001000007812 */ /* 0x000fe400078e781b */
[----:B------:R-:W-:-:S04]  /*11860*/  LOP3.LUT R17, R17, 0x100, RZ, 0xc0, !PT ;  /* 0x0000010011117812 */ /* 0x000fc800078ec0ff */
[----:B------:R-:W-:Y:S02]  /*11870*/  IADD3 R17, PT, PT, R0, UR4, R17 ;  /* 0x0000000400117c10 */ /* 0x000fe4000fffe011 */
[----:B------:R-:W0:Y:S02]  /*11880*/  S2R R0, SR_TID.X ;  /* 0x0000000000007919 */ /* 0x000e240000002100 */
[C---:B0-----:R-:W-:Y:S01]  /*11890*/  IMAD.SHL.U32 R27, R0.reuse, 0x2, RZ ;  /* 0x00000002001b7824 */ /* 0x041fe200078e00ff */
[C---:B------:R-:W-:Y:S01]  /*118a0*/  LOP3.LUT R16, R0.reuse, 0x60, RZ, 0xc0, !PT ;  /* 0x0000006000107812 */ /* 0x040fe200078ec0ff */
[----:B------:R-:W-:-:S05]  /*118b0*/  IMAD.SHL.U32 R0, R0, 0x8, RZ ;  /* 0x0000000800007824 */ /* 0x000fca00078e00ff */
[----:B------:R-:W-:Y:S02]  /*118c0*/  LOP3.LUT R0, R0, 0x30, R27, 0x48, !PT ;  /* 0x0000003000007812 */ /* 0x000fe400078e481b */
[----:B------:R-:W0:Y:S01]  /*118d0*/  S2R R27, SR_TID.X ;  /* 0x00000000001b7919 */ /* 0x000e220000002100 */
[----:B------:R-:W-:Y:S02]  /*118e0*/  IMAD.SHL.U32 R16, R16, 0x10, RZ ;  /* 0x0000001010107824 */ /* 0x000fe400078e00ff */
[----:B0-----:R-:W-:-:S05]  /*118f0*/  IMAD.SHL.U32 R27, R27, 0x40, RZ ;  /* 0x000000401b1b7824 */ /* 0x001fca00078e00ff */
[----:B------:R-:W-:-:S04]  /*11900*/  LOP3.LUT R27, R27, 0x1c0, RZ, 0xc0, !PT ;  /* 0x000001c01b1b7812 */ /* 0x000fc800078ec0ff */
[----:B------:R-:W-:Y:S02]  /*11910*/  IADD3 R16, PT, PT, R16, UR4, R27 ;  /* 0x0000000410107c10 */ /* 0x000fe4000fffe01b */
[----:B------:R-:W4:Y:S03]  /*11920*/  LDL.LU R27, [R1+0xc] ;  /* 0x00000c00011b7983 */ /* 0x000f260000300800 */
[----:B------:R-:W-:Y:S02]  /*11930*/  IMAD.IADD R0, R0, 0x1, R16 ;  /* 0x0000000100007824 */ /* 0x000fe400078e0210 */
[----:B------:R-:W4:Y:S04]  /*11940*/  LDL.LU R16, [R1+0x18] ;  /* 0x0000180001107983 */ /* 0x000f280000300800 */
[----:B--2---:R0:W-:Y:S04]  /*11950*/  STS.U16 [R2+UR4+0x5700], R26 ;  /* 0x0057001a02007988 */ /* 0x0041e80008000404 */
[----:B---3--:R1:W-:Y:S04]  /*11960*/  STS.U16 [R2+UR4+0x5900], R24 ;  /* 0x0059001802007988 */ /* 0x0083e80008000404 */
[----:B-----5:R2:W-:Y:S04]  /*11970*/  STS.U16 [R2+UR4+0x5b00], R29 ;  /* 0x005b001d02007988 */ /* 0x0205e80008000404 */
[----:B0-----:R-:W3:Y:S04]  /*11980*/  LDL.LU R26, [R1+0xd78] ;  /* 0x000d7800011a7983 */ /* 0x001ee80000300800 */
[----:B-1----:R-:W5:Y:S04]  /*11990*/  LDL.LU R24, [R1+0xd74] ;  /* 0x000d740001187983 */ /* 0x002f680000300800 */
[----:B--2---:R-:W2:Y:S04]  /*119a0*/  LDL.LU R29, [R1+0xd70] ;  /* 0x000d7000011d7983 */ /* 0x004ea80000300800 */
[----:B----4-:R0:W-:Y:S04]  /*119b0*/  STS.U16 [R2+UR4+0x5d00], R22 ;  /* 0x005d001602007988 */ /* 0x0101e80008000404 */
[----:B------:R1:W-:Y:S04]  /*119c0*/  STS.U16 [R2+UR4+0x5f00], R20 ;  /* 0x005f001402007988 */ /* 0x0003e80008000404 */
[----:B------:R4:W-:Y:S04]  /*119d0*/  STS.U16 [R2+UR4+0x6100], R15 ;  /* 0x0061000f02007988 */ /* 0x0009e80008000404 */
[----:B0-----:R-:W2:Y:S04]  /*119e0*/  LDL.LU R22, [R1+0xd6c] ;  /* 0x000d6c0001167983 */ /* 0x001ea80000300800 */
[----:B-1----:R-:W2:Y:S04]  /*119f0*/  LDL.LU R20, [R1+0xd68] ;  /* 0x000d680001147983 */ /* 0x002ea80000300800 */
[----:B----4-:R-:W4:Y:S04]  /*11a00*/  LDL.LU R15, [R1+0xd64] ;  /* 0x000d6400010f7983 */ /* 0x010f280000300800 */
[----:B------:R0:W-:Y:S04]  /*11a10*/  STS.U16 [R2+UR4+0x6300], R14 ;  /* 0x0063000e02007988 */ /* 0x0001e80008000404 */
[----:B------:R1:W-:Y:S04]  /*11a20*/  STS.U16 [R2+UR4+0x6500], R13 ;  /* 0x0065000d02007988 */ /* 0x0003e80008000404 */
[----:B------:R1:W-:Y:S04]  /*11a30*/  STS.U16 [R2+UR4+0x6700], R3 ;  /* 0x0067000302007988 */ /* 0x0003e80008000404 */
[----:B0-----:R-:W4:Y:S04]  /*11a40*/  LDL.LU R14, [R1+0xd60] ;  /* 0x000d6000010e7983 */ /* 0x001f280000300800 */
[----:B-1----:R-:W4:Y:S04]  /*11a50*/  LDL.LU R13, [R1+0xd5c] ;  /* 0x000d5c00010d7983 */ /* 0x002f280000300800 */
[----:B------:R-:W4:Y:S04]  /*11a60*/  LDL.LU R3, [R1+0xd58] ;  /* 0x000d580001037983 */ /* 0x000f280000300800 */
        /* <DEDUP_REMOVED lines=26> */
[----:B0-----:R-:W4:Y:S04]  /*11c10*/  LDL.LU R25, [R1+0xd24] ;  /* 0x000d240001197983 */ /* 0x001f280000300800 */
[----:B-1----:R-:W4:Y:S04]  /*11c20*/  LDL.LU R28, [R1+0xd20] ;  /* 0x000d2000011c7983 */ /* 0x002f280000300800 */
[----:B------:R-:W-:Y:S04]  /*11c30*/  STS.U16 [R2+UR4+0x5500], R18 ;  /* 0x0055001202007988 */ /* 0x000fe80008000404 */
[----:B------:R-:W-:Y:S04]  /*11c40*/  STS.U16 [R2+UR4+0x2700], R27 ;  /* 0x0027001b02007988 */ /* 0x000fe80008000404 */
[----:B------:R-:W-:Y:S04]  /*11c50*/  STS.U16 [R2+UR4+0x2500], R16 ;  /* 0x0025001002007988 */ /* 0x000fe80008000404 */
[----:B---3--:R-:W-:Y:S04]  /*11c60*/  STS.U16 [R2+UR4+0x5300], R26 ;  /* 0x0053001a02007988 */ /* 0x008fe80008000404 */
[----:B-----5:R-:W-:Y:S04]  /*11c70*/  STS.U16 [R2+UR4+0x5100], R24 ;  /* 0x0051001802007988 */ /* 0x020fe80008000404 */
[----:B--2---:R-:W-:Y:S04]  /*11c80*/  STS.U16 [R2+UR4+0x4f00], R22 ;  /* 0x004f001602007988 */ /* 0x004fe80008000404 */
[----:B------:R-:W-:Y:S04]  /*11c90*/  STS.U16 [R2+UR4+0x4d00], R20 ;  /* 0x004d001402007988 */ /* 0x000fe80008000404 */
[----:B----4-:R-:W-:Y:S04]  /*11ca0*/  STS.U16 [R2+UR4+0x4b00], R15 ;  /* 0x004b000f02007988 */ /* 0x010fe80008000404 */
[----:B------:R-:W-:Y:S04]  /*11cb0*/  STS.U16 [R2+UR4+0x4900], R14 ;  /* 0x0049000e02007988 */ /* 0x000fe80008000404 */
        /* <DEDUP_REMOVED lines=15> */
[----:B------:R-:W-:Y:S01]  /*11db0*/  STS.U16 [R2+UR4+0x2900], R28 ;  /* 0x0029001c02007988 */ /* 0x000fe20008000404 */
[----:B------:R-:W-:Y:S06]  /*11dc0*/  BAR.SYNC.DEFER_BLOCKING 0x0 ;  /* 0x0000000000007b1d */ /* 0x000fec0000010000 */
[----:B------:R-:W0:Y:S04]  /*11dd0*/  LDSM.16.M88.4 R8, [R0] ;  /* 0x000000000008783b */ /* 0x000e280000000200 */
[----:B------:R-:W1:Y:S04]  /*11de0*/  LDSM.16.M88.4 R4, [R0+0x800] ;  /* 0x000800000004783b */ /* 0x000e680000000200 */
[----:B------:R-:W-:Y:S04]  /*11df0*/  STL [R1+0xa88], R29 ;  /* 0x000a881d01007387 */ /* 0x000fe80000100800 */
[----:B------:R-:W-:Y:S04]  /*11e00*/  STL [R1+0xcc8], R17 ;  /* 0x000cc81101007387 */ /* 0x000fe80000100800 */
[----:B------:R-:W-:Y:S04]  /*11e10*/  LDSM.16.MT88.4 R24, [R17+0x8000] ;  /* 0x008000001118783b */ /* 0x000fe80000004200 */
[----:B------:R-:W-:Y:S04]  /*11e20*/  LDSM.16.M88.4 R12, [R0+0x3800] ;  /* 0x00380000000c783b */ /* 0x000fe80000000200 */
[----:B0-----:R-:W-:Y:S01]  /*11e30*/  STL.64 [R1+0x1a8], R10 ;  /* 0x0001a80a01007387 */ /* 0x001fe20000100a00 */
[----:B-1----:R-:W-:-:S03]  /*11e40*/  IMAD.MOV.U32 R19, RZ, RZ, R4 ;  /* 0x000000ffff137224 */ /* 0x002fc600078e0004 */
[----:B------:R-:W-:Y:S01]  /*11e50*/  STL.64 [R1+0x198], R6 ;  /* 0x0001980601007387 */ /* 0x000fe20000100a00 */
[----:B------:R-:W-:-:S03]  /*11e60*/  IMAD.MOV.U32 R18, RZ, RZ, R5 ;  /* 0x000000ffff127224 */ /* 0x000fc600078e0005 */
[----:B------:R-:W0:Y:S02]  /*11e70*/  LDSM.16.M88.4 R4, [R0+0x1000] ;  /* 0x001000000004783b */ /* 0x000e240000000200 */
[----:B0-----:R-:W-:Y:S02]  /*11e80*/  IMAD.MOV.U32 R21, RZ, RZ, R4 ;  /* 0x000000ffff157224 */ /* 0x001fe400078e0004 */
[----:B------:R-:W-:Y:S01]  /*11e90*/  IMAD.MOV.U32 R20, RZ, RZ, R5 ;  /* 0x000000ffff147224 */ /* 0x000fe200078e0005 */
[----:B------:R-:W-:Y:S04]  /*11ea0*/  STL.64 [R1+0x188], R6 ;  /* 0x0001880601007387 */ /* 0x000fe80000100a00 */
[----:B------:R0:W-:Y:S04]  /*11eb0*/  STL.64 [R1+0xd18], R20 ;  /* 0x000d181401007387 */ /* 0x0001e80000100a00 */
[----:B0-----:R-:W2:Y:S04]  /*11ec0*/  LDL.LU.64 R20, [R1+0x640] ;  /* 0x0006400001147983 */ /* 0x001ea80000300a00 */
[----:B------:R-:W2:Y:S01]  /*11ed0*/  LDL.LU.64 R22, [R1+0x648] ;  /* 0x0006480001167983 */ /* 0x000ea20000300a00 */
[----:B------:R-:W-:-:S02]  /*11ee0*/  IMAD.MOV.U32 R29, RZ, RZ, R8 ;  /* 0x000000ffff1d7224 */ /* 0x000fc400078e0008 */
[----:B------:R-:W-:Y:S02]  /*11ef0*/  IMAD.MOV.U32 R28, RZ, RZ, R9 ;  /* 0x000000ffff1c7224 */ /* 0x000fe400078e0009 */
[----:B------:R-:W0:Y:S02]  /*11f00*/  LDSM.16.M88.4 R8, [R0+0x1800] ;  /* 0x001800000008783b */ /* 0x000e240000000200 */
[----:B0-----:R-:W-:Y:S02]  /*11f10*/  IMAD.MOV.U32 R5, RZ, RZ, R8 ;  /* 0x000000ffff057224 */ /* 0x001fe400078e0008 */
[----:B------:R-:W-:Y:S01]  /*11f20*/  STL.64 [R1+0x178], R10 ;  /* 0x0001780a01007387 */ /* 0x000fe20000100a00 */
[----:B------:R-:W-:-:S03]  /*11f30*/  IMAD.MOV.U32 R4, RZ, RZ, R9 ;  /* 0x000000ffff047224 */ /* 0x000fc600078e0009 */
        /* <DEDUP_REMOVED lines=12> */
[----:B------:R-:W0:Y:S04]  /*12000*/  LDSM.16.M88.4 R8, [R0+0x4000] ;  /* 0x004000000008783b */ /* 0x000e280000000200 */
[----:B0-----:R-:W-:Y:S04]  /*12010*/  STL.64 [R1+0xcf0], R10 ;  /* 0x000cf00a01007387 */ /* 0x001fe80000100a00 */
[----:B------:R0:W-:Y:S02]  /*12020*/  STL.64 [R1+0xce8], R8 ;  /* 0x000ce80801007387 */ /* 0x0001e40000100a00 */
[----:B0-----:R-:W-:-:S02]  /*12030*/  IMAD.MOV.U32 R8, RZ, RZ, R29 ;  /* 0x000000ffff087224 */ /* 0x001fc400078e001d */
[----:B------:R-:W-:-:S07]  /*12040*/  IMAD.MOV.U32 R9, RZ, RZ, R28 ;  /* 0x000000ffff097224 */ /* 0x000fce00078e001c */
[----:B--2---:R-:W-:Y:S01]  /*12050*/  HMMA.16816.F32.BF16 R8, R24, R8, R20 ;  /* 0x000000081808723c */ /* 0x004fe20000041814 */
[----:B------:R-:W2:-:S15]  /*12060*/  LDL.LU.64 R20, [R1+0xd18] ;  /* 0x000d180001147983 */ /* 0x000e9e0000300a00 */
[----:B------:R-:W-:-:S03]  /*12070*/  NOP ;  /* 0x0000000000007918 */ /* 0x000fc60000000000 */
[----:B------:R2:W-:Y:S04]  /*12080*/  STL.64 [R1+0xb0], R8 ;  /* 0x0000b00801007387 */ /* 0x0005e80000100a00 */
[----:B------:R-:W-:Y:S01]  /*12090*/  STL.64 [R1+0xb8], R10 ;  /* 0x0000b80a01007387 */ /* 0x000fe20000100a00 */
[----:B--2---:R-:W-:Y:S02]  /*120a0*/  IMAD.MOV.U32 R8, RZ, RZ, R21 ;  /* 0x000000ffff087224 */ /* 0x004fe400078e0015 */
[----:B------:R-:W-:-:S05]  /*120b0*/  IMAD.MOV.U32 R9, RZ, RZ, R20 ;  /* 0x000000ffff097224 */ /* 0x000fca00078e0014 */
[----:B------:R0:W-:Y:S04]  /*120c0*/  STL.64 [R1+0xd00], R8 ;  /* 0x000d000801007387 */ /* 0x0001e80000100a00 */
[----:B------:R-:W2:Y:S04]  /*120d0*/  LDL.LU.64 R20, [R1+0x5d0] ;  /* 0x0005d00001147983 */ /* 0x000ea80000300a00 */
[----:B------:R-:W3:Y:S01]  /*120e0*/  LDL.LU.64 R22, [R1+0x5d8] ;  /* 0x0005d80001167983 */ /* 0x000ee20000300a00 */
[----:B0-----:R-:W-:Y:S02]  /*120f0*/  IMAD.MOV.U32 R8, RZ, RZ, R19 ;  /* 0x000000ffff087224 */ /* 0x001fe400078e0013 */
[----:B------:R-:W-:Y:S01]  /*12100*/  IMAD.MOV.U32 R9, RZ, RZ, R18 ;  /* 0x000000ffff097224 */ /* 0x000fe200078e0012 */
[----:B---3--:R-:W-:Y:S04]  /*12110*/  STL.64 [R1+0xc98], R22 ;  /* 0x000c981601007387 */ /* 0x008fe80000100a00 */
[----:B--2---:R0:W-:Y:S02]  /*12120*/  STL.64 [R1+0xc90], R20 ;  /* 0x000c901401007387 */ /* 0x0041e40000100a00 */
[----:B0-----:R-:W-:-:S02]  /*12130*/  IMAD.MOV.U32 R20, RZ, RZ, R17 ;  /* 0x000000ffff147224 */ /* 0x001fc400078e0011 */
[----:B------:R-:W-:-:S05]  /*12140*/  IMAD.MOV.U32 R21, RZ, RZ, R16 ;  /* 0x000000ffff157224 */ /* 0x000fca00078e0010 */
[----:B------:R-:W-:Y:S04]  /*12150*/  STL.64 [R1+0xca8], R20 ;  /* 0x000ca81401007387 */ /* 0x000fe80000100a00 */
[----:B------:R-:W2:Y:S04]  /*12160*/  LDL.LU.64 R16, [R1+0x600] ;  /* 0x0006000001107983 */ /* 0x000ea80000300a00 */
[----:B------:R-:W3:Y:S04]  /*12170*/  LDL.LU.64 R18, [R1+0x608] ;  /* 0x0006080001127983 */ /* 0x000ee80000300a00 */
[----:B---3--:R-:W-:Y:S04]  /*12180*/  STL.64 [R1+0xcd8], R18 ;  /* 0x000cd81201007387 */ /* 0x008fe80000100a00 */
[----:B--2---:R0:W-:Y:S02]  /*12190*/  STL.64 [R1+0xcd0], R16 ;  /* 0x000cd01001007387 */ /* 0x0041e40000100a00 */
[----:B0-----:R-:W-:-:S02]  /*121a0*/  IMAD.MOV.U32 R16, RZ, RZ, R5 ;  /* 0x000000ffff107224 */ /* 0x001fc400078e0005 */
[----:B------:R-:W-:-:S05]  /*121b0*/  IMAD.MOV.U32 R17, RZ, RZ, R4 ;  /* 0x000000ffff117224 */ /* 0x000fca00078e0004 */
[----:B------:R0:W-:Y:S04]  /*121c0*/  STL.64 [R1+0xcf8], R16 ;  /* 0x000cf81001007387 */ /* 0x0001e80000100a00 */
[----:B0-----:R-:W2:Y:S04]  /*121d0*/  LDL.LU.64 R16, [R1+0x620] ;  /* 0x0006200001107983 */ /* 0x001ea80000300a00 */
[----:B------:R-:W3:Y:S01]  /*121e0*/  LDL.LU.64 R18, [R1+0x628] ;  /* 0x0006280001127983 */ /* 0x000ee20000300a00 */
[----:B------:R-:W-:Y:S02]  /*121f0*/  IMAD.MOV.U32 R20, RZ, RZ, R7 ;  /* 0x000000ffff147224 */ /* 0x000fe400078e0007 */
[----:B------:R-:W-:Y:S01]  /*12200*/  IMAD.MOV.U32 R21, RZ, RZ, R6 ;  /* 0x000000ffff157224 */ /* 0x000fe200078e0006 */
[----:B---3--:R-:W-:Y:S04]  /*12210*/  STL.64 [R1+0xd10], R18 ;  /* 0x000d101201007387 */ /* 0x008fe80000100a00 */
[----:B--2---:R0:W-:Y:S04]  /*12220*/  STL.64 [R1+0xd08], R16 ;  /* 0x000d081001007387 */ /* 0x0041e80000100a00 */
[----:B0-----:R-:W2:Y:S04]  /*12230*/  LDL.LU.64 R16, [R1+0x630] ;  /* 0x0006300001107983 */ /* 0x001ea80000300a00 */
[----:B------:R-:W2:Y:S04]  /*12240*/  LDL.LU.64 R18, [R1+0x638] ;  /* 0x0006380001127983 */ /* 0x000ea80000300a00 */
[----:B------:R0:W-:Y:S02]  /*12250*/  STL.64 [R1+0xcc0], R20 ;  /* 0x000cc01401007387 */ /* 0x0001e40000100a00 */
[----:B0-----:R-:W-:-:S02]  /*12260*/  IMAD.MOV.U32 R20, RZ, RZ, R3 ;  /* 0x000000ffff147224 */ /* 0x001fc400078e0003 */
[----:B------:R-:W-:-:S05]  /*12270*/  IMAD.MOV.U32 R21, RZ, RZ, R2 ;  /* 0x000000ffff157224 */ /* 0x000fca00078e0002 */
[----:B------:R0:W-:Y:S04]  /*12280*/  STL.64 [R1+0xce0], R20 ;  /* 0x000ce01401007387 */ /* 0x0001e80000100a00 */
[----:B0-----:R-:W3:Y:S04]  /*12290*/  LDL.LU.64 R20, [R1+0x610] ;  /* 0x0006100001147983 */ /* 0x001ee80000300a00 */
[----:B------:R-:W3:Y:S04]  /*122a0*/  LDL.LU.64 R22, [R1+0x618] ;  /* 0x0006180001167983 */ /* 0x000ee80000300a00 */
[----:B------:R-:W4:Y:S04]  /*122b0*/  LDL.LU.64 R4, [R1+0x5c0] ;  /* 0x0005c00001047983 */ /* 0x000f280000300a00 */
[----:B------:R-:W-:Y:S04]  /*122c0*/  STL.64 [R1+0x138], R14 ;  /* 0x0001380e01007387 */ /* 0x000fe80000100a00 */
[----:B------:R0:W-:Y:S04]  /*122d0*/  STL.64 [R1+0xca0], R12 ;  /* 0x000ca00c01007387 */ /* 0x0001e80000100a00 */
[----:B0-----:R-:W5:Y:S04]  /*122e0*/  LDL.LU.64 R12, [R1+0x5e0] ;  /* 0x0005e000010c7983 */ /* 0x001f680000300a00 */
[----:B------:R-:W3:Y:S01]  /*122f0*/  LDL.LU.64 R14, [R1+0x5e8] ;  /* 0x0005e800010e7983 */ /* 0x000ee20000300a00 */
[C---:B--2---:R-:W-:Y:S03]  /*12300*/  HMMA.16816.F32.BF16 R8, R24.reuse, R8, R16 ;  /* 0x000000081808723c */ /* 0x044fe60000041810 */
[----:B---3--:R-:W-:Y:S04]  /*12310*/  STL.64 [R1+0xcb8], R14 ;  /* 0x000cb80e01007387 */ /* 0x008fe80000100a00 */
[----:B-----5:R0:W-:Y:S04]  /*12320*/  STL.64 [R1+0xcb0], R12 ;  /* 0x000cb00c01007387 */ /* 0x0201e80000100a00 */
[----:B0-----:R-:W2:Y:S04]  /*12330*/  LDL.LU.64 R12, [R1+0x5f0] ;  /* 0x0005f000010c7983 */ /* 0x001ea80000300a00 */
[----:B------:R-:W2:Y:S04]  /*12340*/  LDL.LU.64 R14, [R1+0x5f8] ;  /* 0x0005f800010e7983 */ /* 0x000ea80000300a00 */
[----:B------:R-:W4:Y:S04]  /*12350*/  LDL.LU.64 R6, [R1+0x5c8] ;  /* 0x0005c80001067983 */ /* 0x000f280000300a00 */
[----:B------:R-:W3:Y:S04]  /*12360*/  LDL.LU.64 R18, [R1+0xd10] ;  /* 0x000d100001127983 */ /* 0x000ee80000300a00 */
[----:B------:R-:W3:Y:S04]  /*12370*/  LDL.LU.64 R16, [R1+0xd08] ;  /* 0x000d080001107983 */ /* 0x000ee80000300a00 */
[----:B------:R0:W-:Y:S04]  /*12380*/  STL.64 [R1+0xa0], R8 ;  /* 0x0000a00801007387 */ /* 0x0001e80000100a00 */
[----:B------:R3:W-:Y:S04]  /*12390*/  STL.64 [R1+0xa8], R10 ;  /* 0x0000a80a01007387 */ /* 0x0007e80000100a00 */
[----:B0-----:R-:W3:Y:S02]  /*123a0*/  LDL.LU.64 R8, [R1+0xd00] ;  /* 0x000d000001087983 */ /* 0x001ee40000300a00 */
[----:B---3--:R-:W-:Y:S02]  /*123b0*/  HMMA.16816.F32.BF16 R8, R24, R8, R16 ;  /* 0x000000081808723c */ /* 0x008fe40000041810 */
[----:B------:R-:W3:-:S15]  /*123c0*/  LDL.LU.64 R16, [R1+0xcf8] ;  /* 0x000cf80001107983 */ /* 0x000ede0000300a00 */
[----:B------:R-:W-:Y:S02]  /*123d0*/  NOP ;  /* 0x0000000000007918 */ /* 0x000fe40000000000 */
[----:B------:R-:W-:Y:S04]  /*123e0*/  STL.64 [R1+0x90], R8 ;  /* 0x0000900801007387 */ /* 0x000fe80000100a00 */
[----:B------:R0:W-:Y:S04]  /*123f0*/  STL.64 [R1+0x98], R10 ;  /* 0x0000980a01007387 */ /* 0x0001e80000100a00 */
[----:B0-----:R-:W5:Y:S04]  /*12400*/  LDL.LU.64 R10, [R1+0xcf0] ;  /* 0x000cf000010a7983 */ /* 0x001f680000300a00 */
[----:B------:R-:W4:Y:S01]  /*12410*/  LDL.LU.64 R8, [R1+0xce8] ;  /* 0x000ce80001087983 */ /* 0x000f220000300a00 */
[----:B---3--:R-:W-:Y:S03]  /*12420*/  HMMA.16816.F32.BF16 R16, R24, R16, R20 ;  /* 0x000000101810723c */ /* 0x008fe60000041814 */
[----:B-----5:R-:W-:Y:S04]  /*12430*/  STL.64 [R1+0x128], R10 ;  /* 0x0001280a01007387 */ /* 0x020fe80000100a00 */
[----:B------:R-:W3:-:S12]  /*12440*/  LDL.LU.64 R20, [R1+0xce0] ;  /* 0x000ce00001147983 */ /* 0x000ed80000300a00 */
[----:B------:R-:W-:Y:S04]  /*12450*/  STL.64 [R1+0x70], R16 ;  /* 0x0000701001007387 */ /* 0x000fe80000100a00 */
[----:B------:R0:W-:Y:S04]  /*12460*/  STL.64 [R1+0x78], R18 ;  /* 0x0000781201007387 */ /* 0x0001e80000100a00 */
[----:B0-----:R-:W3:Y:S04]  /*12470*/  LDL.LU.64 R18, [R1+0xcd8] ;  /* 0x000cd80001127983 */ /* 0x001ee80000300a00 */
[----:B------:R-:W3:Y:S02]  /*12480*/  LDL.LU.64 R16, [R1+0xcd0] ;  /* 0x000cd00001107983 */ /* 0x000ee40000300a00 */
[----:B---3--:R-:W-:Y:S02]  /*12490*/  HMMA.16816.F32.BF16 R20, R24, R20, R16 ;  /* 0x000000141814723c */ /* 0x008fe40000041810 */
[----:B------:R-:W3:-:S15]  /*124a0*/  LDL.LU R17, [R1+0xcc8] ;  /* 0x000cc80001117983 */ /* 0x000ede0000300800 */
[----:B------:R-:W-:Y:S02]  /*124b0*/  NOP ;  /* 0x0000000000007918 */ /* 0x000fe40000000000 */
[----:B------:R0:W-:Y:S04]  /*124c0*/  STL.64 [R1+0x60], R20 ;  /* 0x0000601401007387 */ /* 0x0001e80000100a00 */
[----:B0-----:R-:W2:Y:S01]  /*124d0*/  LDL.LU.64 R20, [R1+0xcc0] ;  /* 0x000cc00001147983 */ /* 0x001ea20000300a00 */
[----:B------:R-:W-:Y:S02]  /*124e0*/  IMAD.MOV.U32 R19, RZ, RZ, R22 ;  /* 0x000000ffff137224 */ /* 0x000fe400078e0016 */
[----:B------:R-:W-:-:S05]  /*124f0*/  IMAD.MOV.U32 R18, RZ, RZ, R23 ;  /* 0x000000ffff127224 */ /* 0x000fca00078e0017 */
[----:B------:R-:W-:Y:S04]  /*12500*/  STL [R1+0xc54], R18 ;  /* 0x000c541201007387 */ /* 0x000fe80000100800 */
[----:B------:R-:W-:Y:S01]  /*12510*/  STL [R1+0xc50], R19 ;  /* 0x000c501301007387 */ /* 0x000fe20000100800 */
[----:B--2---:R-:W-:Y:S03]  /*12520*/  HMMA.16816.F32.BF16 R20, R24, R20, R12 ;  /* 0x000000141814723c */ /* 0x004fe6000004180c */
[----:B------:R-:W2:Y:S04]  /*12530*/  LDL.LU.64 R14, [R1+0xcb8] ;  /* 0x000cb800010e7983 */ /* 0x000ea80000300a00 */
[----:B------:R-:W2:-:S12]  /*12540*/  LDL.LU.64 R12, [R1+0xcb0] ;  /* 0x000cb000010c7983 */ /* 0x000e980000300a00 */
[----:B------:R0:W-:Y:S04]  /*12550*/  STL.64 [R1+0x50], R20 ;  /* 0x0000501401007387 */ /* 0x0001e80000100a00 */
[----:B------:R2:W-:Y:S04]  /*12560*/  STL.64 [R1+0x58], R22 ;  /* 0x0000581601007387 */ /* 0x0005e80000100a00 */
[----:B0-----:R-:W2:Y:S02]  /*12570*/  LDL.LU.64 R20, [R1+0xca8] ;  /* 0x000ca80001147983 */ /* 0x001ea40000300a00 */
[----:B--2---:R-:W-:Y:S02]  /*12580*/  HMMA.16816.F32.BF16 R20, R24, R20, R12 ;  /* 0x000000141814723c */ /* 0x004fe4000004180c */
[----:B------:R-:W2:-:S15]  /*12590*/  LDL.LU.64 R12, [R1+0xca0] ;  /* 0x000ca000010c7983 */ /* 0x000e9e0000300a00 */
[----:B------:R-:W-:Y:S02]  /*125a0*/  NOP ;  /* 0x0000000000007918 */ /* 0x000fe40000000000 */
[----:B------:R-:W-:Y:S01]  /*125b0*/  IMAD.MOV.U32 R18, RZ, RZ, R22 ;  /* 0x000000ffff127224 */ /* 0x000fe200078e0016 */
[----:B------:R0:W-:Y:S01]  /*125c0*/  STL.64 [R1+0x40], R20 ;  /* 0x0000401401007387 */ /* 0x0001e20000100a00 */
[----:B------:R-:W-:-:S03]  /*125d0*/  IMAD.MOV.U32 R19, RZ, RZ, R23 ;  /* 0x000000ffff137224 */ /* 0x000fc600078e0017 */
[----:B------:R-:W2:Y:S04]  /*125e0*/  LDL.LU.64 R22, [R1+0xc98] ;  /* 0x000c980001167983 */ /* 0x000ea80000300a00 */
[----:B0-----:R-:W2:Y:S01]  /*125f0*/  LDL.LU.64 R20, [R1+0xc90] ;  /* 0x000c900001147983 */ /* 0x001ea20000300a00 */
[----:B----4-:R-:W-:Y:S03]  /*12600*/  HMMA.16816.F32.BF16 R4, R24, R8, R4 ;  /* 0x000000081804723c */ /* 0x010fe60000041804 */
[----:B------:R0:W-:Y:S04]  /*12610*/  STL [R1+0xc5c], R19 ;  /* 0x000c5c1301007387 */ /* 0x0001e80000100800 */
[----:B------:R1:W-:-:S12]  /*12620*/  STL [R1+0xc58], R18 ;  /* 0x000c581201007387 */ /* 0x0003d80000100800 */
[----:B0-----:R-:W-:Y:S02]  /*12630*/  IMAD.MOV.U32 R19, RZ, RZ, R6 ;  /* 0x000000ffff137224 */ /* 0x001fe400078e0006 */
[----:B-1----:R-:W-:Y:S01]  /*12640*/  IMAD.MOV.U32 R18, RZ, RZ, R7 ;  /* 0x000000ffff127224 */ /* 0x002fe200078e0007 */
[----:B--2---:R-:W-:Y:S01]  /*12650*/  HMMA.16816.F32.BF16 R12, R24, R12, R20 ;  /* 0x0000000c180c723c */ /* 0x004fe20000041814 */
[----:B------:R-:W0:-:S15]  /*12660*/  LDSM.16.M88.4 R20, [R0+0x7000] ;  /* 0x007000000014783b */ /* 0x000e1e0000000200 */
[----:B------:R-:W-:-:S03]  /*12670*/  NOP ;  /* 0x0000000000007918 */ /* 0x000fc60000000000 */
[----:B------:R-:W-:Y:S04]  /*12680*/  STL.64 [R1+0x30], R12 ;  /* 0x0000300c01007387 */ /* 0x000fe80000100a00 */
[----:B------:R-:W-:Y:S04]  /*12690*/  STL.64 [R1+0x38], R14 ;  /* 0x0000380e01007387 */ /* 0x000fe80000100a00 */
[----:B------:R-:W-:Y:S04]  /*126a0*/  STL.64 [R1+0x20], R4 ;  /* 0x0000200401007387 */ /* 0x000fe80000100a00 */
[----:B------:R-:W1:Y:S04]  /*126b0*/  LDSM.16.M88.4 R4, [R0+0x4800] ;  /* 0x004800000004783b */ /* 0x000e680000000200 */
[----:B------:R-:W-:Y:S04]  /*126c0*/  STL [R1+0xc64], R18 ;  /* 0x000c641201007387 */ /* 0x000fe80000100800 */
[----:B------:R-:W-:Y:S01]  /*126d0*/  STL [R1+0xc60], R19 ;  /* 0x000c601301007387 */ /* 0x000fe20000100800 */
[----:B0-----:R-:W-:-:S03]  /*126e0*/  IMAD.MOV.U32 R16, RZ, RZ, R20 ;  /* 0x000000ffff107224 */ /* 0x001fc600078e0014 */
[----:B------:R-:W-:Y:S01]  /*126f0*/  LDSM.16.M88.4 R12, [R0+0x6800] ;  /* 0x00680000000c783b */ /* 0x000fe20000000200 */
[----:B-1----:R-:W-:-:S03]  /*12700*/  IMAD.MOV.U32 R9, RZ, RZ, R4 ;  /* 0x000000ffff097224 */ /* 0x002fc600078e0004 */
[----:B------:R-:W-:Y:S01]  /*12710*/  STL.64 [R1+0x118], R6 ;  /* 0x0001180601007387 */ /* 0x000fe20000100a00 */
[----:B------:R-:W-:-:S03]  /*12720*/  IMAD.MOV.U32 R8, RZ, RZ, R5 ;  /* 0x000000ffff087224 */ /* 0x000fc600078e0005 */
[----:B------:R-:W0:Y:S02]  /*12730*/  LDSM.16.M88.4 R4, [R0+0x5000] ;  /* 0x005000000004783b */ /* 0x000e240000000200 */
[----:B0-----:R-:W-:Y:S02]  /*12740*/  IMAD.MOV.U32 R11, RZ, RZ, R4 ;  /* 0x000000ffff0b7224 */ /* 0x001fe400078e0004 */
[----:B------:R-:W-:Y:S01]  /*12750*/  STL [R1+0x108], R6 ;  /* 0x0001080601007387 */ /* 0x000fe20000100800 */
[----:B------:R-:W-:Y:S02]  /*12760*/  IMAD.MOV.U32 R10, RZ, RZ, R5 ;  /* 0x000000ffff0a7224 */ /* 0x000fe400078e0005 */
[----:B------:R-:W-:Y:S02]  /*12770*/  IMAD.MOV.U32 R18, RZ, RZ, R7 ;  /* 0x000000ffff127224 */ /* 0x000fe400078e0007 */
[----:B------:R-:W0:Y:S04]  /*12780*/  LDSM.16.M88.4 R4, [R0+0x5800] ;  /* 0x005800000004783b */ /* 0x000e280000000200 */
[----:B0-----:R0:W-:Y:S02]  /*12790*/  STL.64 [R1+0xc70], R4 ;  /* 0x000c700401007387 */ /* 0x0011e40000100a00 */
[----:B0-----:R-:W-:-:S02]  /*127a0*/  IMAD.MOV.U32 R4, RZ, RZ, R11 ;  /* 0x000000ffff047224 */ /* 0x001fc400078e000b */
[----:B------:R-:W-:-:S05]  /*127b0*/  IMAD.MOV.U32 R5, RZ, RZ, R10 ;  /* 0x000000ffff057224 */ /* 0x000fca00078e000a */
[----:B------:R0:W-:Y:S02]  /*127c0*/  STL.64 [R1+0xc88], R4 ;  /* 0x000c880401007387 */ /* 0x0001e40000100a00 */
[----:B0-----:R-:W-:Y:S02]  /*127d0*/  IMAD.MOV.U32 R4, RZ, RZ, R9 ;  /* 0x000000ffff047224 */ /* 0x001fe400078e0009 */
[----:B------:R-:W-:Y:S02]  /*127e0*/  IMAD.MOV.U32 R5, RZ, RZ, R8 ;  /* 0x000000ffff057224 */ /* 0x000fe400078e0008 */
[----:B------:R-:W0:Y:S01]  /*127f0*/  LDSM.16.M88.4 R8, [R0+0x6000] ;  /* 0x006000000008783b */ /* 0x000e220000000200 */
[----:B------:R-:W-:Y:S02]  /*12800*/  IMAD.MOV.U32 R2, RZ, RZ, R7 ;  /* 0x000000ffff027224 */ /* 0x000fe400078e0007 */
[----:B------:R-:W-:-:S03]  /*12810*/  IMAD.MOV.U32 R3, RZ, RZ, R6 ;  /* 0x000000ffff037224 */ /* 0x000fc600078e0006 */
[----:B------:R-:W-:Y:S04]  /*12820*/  STL [R1+0xc4c], R2 ;  /* 0x000c4c0201007387 */ /* 0x000fe80000100800 */
[----:B------:R-:W-:Y:S04]  /*12830*/  STL [R1+0xc48], R3 ;  /* 0x000c480301007387 */ /* 0x000fe80000100800 */
[----:B0-----:R0:W-:Y:S01]  /*12840*/  STL.64 [R1+0xc68], R8 ;  /* 0x000c680801007387 */ /* 0x0011e20000100a00 */
[----:B------:R-:W-:Y:S02]  /*12850*/  IMAD.MOV.U32 R29, RZ, RZ, R10 ;  /* 0x000000ffff1d7224 */ /* 0x000fe400078e000a */
[----:B------:R-:W-:Y:S01]  /*12860*/  IMAD.MOV.U32 R28, RZ, RZ, R11 ;  /* 0x000000ffff1c7224 */ /* 0x000fe200078e000b */
[----:B------:R-:W-:Y:S04]  /*12870*/  STL.64 [R1+0xc8], R22 ;  /* 0x0000c81601007387 */ /* 0x000fe80000100a00 */
[----:B0-----:R-:W2:Y:S04]  /*12880*/  LDL.LU.64 R8, [R1+0x590] ;  /* 0x0005900001087983 */ /* 0x001ea80000300a00 */
[----:B------:R-:W4:Y:S01]  /*12890*/  LDL.LU.64 R10, [R1+0x598] ;  /* 0x00059800010a7983 */ /* 0x000f220000300a00 */
[----:B------:R-:W-:-:S03]  /*128a0*/  IMAD.MOV.U32 R2, RZ, RZ, R21 ;  /* 0x000000ffff027224 */ /* 0x000fc600078e0015 */
[----:B------:R-:W0:Y:S02]  /*128b0*/  LDSM.16.M88.4 R20, [R0+0x7800] ;  /* 0x007800000014783b */ /* 0x000e240000000200 */
[----:B0-----:R-:W-:Y:S02]  /*128c0*/  IMAD.MOV.U32 R3, RZ, RZ, R20 ;  /* 0x000000ffff037224 */ /* 0x001fe400078e0014 */
[----:B------:R-:W-:Y:S01]  /*128d0*/  IMAD.MOV.U32 R0, RZ, RZ, R21 ;  /* 0x000000ffff007224 */ /* 0x000fe200078e0015 */
[----:B----4-:R-:W-:Y:S04]  /*128e0*/  STL.64 [R1+0xc80], R10 ;  /* 0x000c800a01007387 */ /* 0x010fe80000100a00 */
[----:B--2---:R0:W-:Y:S04]  /*128f0*/  STL.64 [R1+0xc78], R8 ;  /* 0x000c780801007387 */ /* 0x0041e80000100a00 */
[----:B0-----:R-:W2:Y:S04]  /*12900*/  LDL.LU.64 R8, [R1+0x5a0] ;  /* 0x0005a00001087983 */ /* 0x001ea80000300a00 */
[----:B------:R-:W2:Y:S04]  /*12910*/  LDL.LU.64 R10, [R1+0x5a8] ;  /* 0x0005a800010a7983 */ /* 0x000ea80000300a00 */
[----:B------:R-:W-:Y:S04]  /*12920*/  STL.64 [R1+0x88], R22 ;  /* 0x0000881601007387 */ /* 0x000fe80000100a00 */
[----:B---3--:R-:W0:Y:S04]  /*12930*/  LDSM.16.MT88.4 R20, [R17+0x8200] ;  /* 0x008200001114783b */ /* 0x008e280000004200 */
[----:B------:R-:W-:Y:S04]  /*12940*/  STL.64 [R1+0xd8], R14 ;  /* 0x0000d80e01007387 */ /* 0x000fe80000100a00 */
[----:B0-----:R-:W-:Y:S04]  /*12950*/  STL.64 [R1+0xc28], R22 ;  /* 0x000c281601007387 */ /* 0x001fe80000100a00 */
[----:B------:R0:W-:Y:S04]  /*12960*/  STL.64 [R1+0xc20], R20 ;  /* 0x000c201401007387 */ /* 0x0001e80000100a00 */
[----:B0-----:R-:W3:Y:S04]  /*12970*/  LDL.LU.64 R20, [R1+0x5b0] ;  /* 0x0005b00001147983 */ /* 0x001ee80000300a00 */
[----:B------:R-:W3:Y:S02]  /*12980*/  LDL.LU.64 R22, [R1+0x5b8] ;  /* 0x0005b80001167983 */ /* 0x000ee40000300a00 */
[----:B---3--:R-:W-:-:S15]  /*12990*/  HMMA.16816.F32.BF16 R4, R24, R4, R20 ;  /* 0x000000041804723c */ /* 0x008fde0000041814 */
[----:B------:R-:W-:-:S04]  /*129a0*/  NOP ;  /* 0x0000000000007918 */ /* 0x000fc80000000000 */
[----:B------:R-:W-:Y:S02]  /*129b0*/  IMAD.MOV.U32 R20, RZ, RZ, R4 ;  /* 0x000000ffff147224 */ /* 0x000fe400078e0004 */
[----:B------:R-:W-:Y:S02]  /*129c0*/  IMAD.MOV.U32 R17, RZ, RZ, R5 ;  /* 0x000000ffff117224 */ /* 0x000fe400078e0005 */
[----:B------:R-:W2:Y:S01]  /*129d0*/  LDL.LU.64 R4, [R1+0xc88] ;  /* 0x000c880001047983 */ /* 0x000ea20000300a00 */
[----:B------:R-:W-:Y:S02]  /*129e0*/  IMAD.MOV.U32 R15, RZ, RZ, R6 ;  /* 0x000000ffff0f7224 */ /* 0x000fe400078e0006 */
[----:B------:R-:W-:Y:S02]  /*129f0*/  IMAD.MOV.U32 R14, RZ, RZ, R7 ;  /* 0x000000ffff0e7224 */ /* 0x000fe400078e0007 */
[----:B--2---:R-:W-:Y:S01]  /*12a00*/  HMMA.16816.F32.BF16 R4, R24, R4, R8 ;  /* 0x000000041804723c */ /* 0x004fe20000041808 */
[----:B------:R-:W2:Y:S04]  /*12a10*/  LDL.LU.64 R10, [R1+0xc80] ;  /* 0x000c8000010a7983 */ /* 0x000ea80000300a00 */
[----:B------:R-:W2:-:S14]  /*12a20*/  LDL.LU.64 R8, [R1+0xc78] ;  /* 0x000c780001087983 */ /* 0x000e9c0000300a00 */
[----:B------:R-:W-:Y:S02]  /*12a30*/  IMAD.MOV.U32 R19, RZ, RZ, R4 ;  /* 0x000000ffff137224 */ /* 0x000fe400078e0004 */
[----:B------:R-:W-:Y:S02]  /*12a40*/  IMAD.MOV.U32 R23, RZ, RZ, R5 ;  /* 0x000000ffff177224 */ /* 0x000fe400078e0005 */
[----:B------:R-:W2:Y:S01]  /*12a50*/  LDL.LU.64 R4, [R1+0xc70] ;  /* 0x000c700001047983 */ /* 0x000ea20000300a00 */
[----:B------:R-:W-:Y:S02]  /*12a60*/  IMAD.MOV.U32 R22, RZ, RZ, R6 ;  /* 0x000000ffff167224 */ /* 0x000fe400078e0006 */
[----:B------:R-:W-:Y:S02]  /*12a70*/  IMAD.MOV.U32 R21, RZ, RZ, R7 ;  /* 0x000000ffff157224 */ /* 0x000fe400078e0007 */
[----:B--2---:R-:W-:Y:S01]  /*12a80*/  HMMA.16816.F32.BF16 R4, R24, R4, R8 ;  /* 0x000000041804723c */ /* 0x004fe20000041808 */
[----:B------:R-:W2:-:S15]  /*12a90*/  LDL.LU.64 R8, [R1+0xc68] ;  /* 0x000c680001087983 */ /* 0x000e9e0000300a00 */
[----:B------:R-:W-:-:S03]  /*12aa0*/  NOP ;  /* 0x0000000000007918 */ /* 0x000fc60000000000 */
[----:B------:R0:W-:Y:S04]  /*12ab0*/  STL.64 [R1+0xb18], R6 ;  /* 0x000b180601007387 */ /* 0x0001e80000100a00 */
[----:B------:R1:W-:Y:S04]  /*12ac0*/  STL.64 [R1+0xb10], R4 ;  /* 0x000b100401007387 */ /* 0x0003e80000100a00 */
[----:B0-----:R-:W3:Y:S01]  /*12ad0*/  LDL.LU R6, [R1+0x108] ;  /* 0x0001080001067983 */ /* 0x001ee20000300800 */
[----:B------:R-:W-:-:S03]  /*12ae0*/  IMAD.MOV.U32 R7, RZ, RZ, R18 ;  /* 0x000000ffff077224 */ /* 0x000fc600078e0012 */
[----:B------:R-:W4:Y:S04]  /*12af0*/  LDL.LU R18, [R1+0xc64] ;  /* 0x000c640001127983 */ /* 0x000f280000300800 */
[----:B---3--:R0:W-:Y:S04]  /*12b00*/  STL.64 [R1+0xb30], R6 ;  /* 0x000b300601007387 */ /* 0x0081e80000100a00 */
[----:B-1----:R-:W2:Y:S04]  /*12b10*/  LDL.LU.64 R4, [R1+0x580] ;  /* 0x0005800001047983 */ /* 0x002ea80000300a00 */
[----:B0-----:R-:W2:Y:S02]  /*12b20*/  LDL.LU.64 R6, [R1+0x588] ;  /* 0x0005880001067983 */ /* 0x001ea40000300a00 */
[----:B--2---:R-:W-:Y:S02]  /*12b30*/  HMMA.16816.F32.BF16 R8, R24, R8, R4 ;  /* 0x000000081808723c */ /* 0x004fe40000041804 */
[----:B------:R-:W2:Y:S04]  /*12b40*/  LDL.LU R6, [R1+0x118] ;  /* 0x0001180001067983 */ /* 0x000ea80000300800 */
[----:B------:R-:W2:Y:S04]  /*12b50*/  LDL.LU R7, [R1+0x11c] ;  /* 0x00011c0001077983 */ /* 0x000ea80000300800 */
[----:B--2---:R0:W-:Y:S04]  /*12b60*/  STL.64 [R1+0xb48], R6 ;  /* 0x000b480601007387 */ /* 0x0041e80000100a00 */
[----:B0-----:R-:W2:Y:S04]  /*12b70*/  LDL.LU R6, [R1+0x128] ;  /* 0x0001280001067983 */ /* 0x001ea80000300800 */
[----:B------:R-:W2:Y:S04]  /*12b80*/  LDL.LU R7, [R1+0x12c] ;  /* 0x00012c0001077983 */ /* 0x000ea80000300800 */
[----:B--2---:R-:W-:Y:S04]  /*12b90*/  STL.64 [R1+0xb60], R6 ;  /* 0x000b600601007387 */ /* 0x004fe80000100a00 */
[----:B------:R-:W-:Y:S04]  /*12ba0*/  STL.64 [R1+0xb28], R10 ;  /* 0x000b280a01007387 */ /* 0x000fe80000100a00 */
[----:B------:R0:W-:Y:S02]  /*12bb0*/  STL.64 [R1+0xb20], R8 ;  /* 0x000b200801007387 */ /* 0x0001e40000100a00 */
[----:B0-----:R-:W-:-:S02]  /*12bc0*/  IMAD.MOV.U32 R8, RZ, RZ, R19 ;  /* 0x000000ffff087224 */ /* 0x001fc400078e0013 */
[----:B------:R-:W2:Y:S04]  /*12bd0*/  LDL.LU R19, [R1+0xc60] ;  /* 0x000c600001137983 */ /* 0x000ea80000300800 */
[----:B------:R-:W3:Y:S04]  /*12be0*/  LDL.LU R6, [R1+0x138] ;  /* 0x0001380001067983 */ /* 0x000ee80000300800 */
[----:B------:R-:W3:Y:S01]  /*12bf0*/  LDL.LU R7, [R1+0x13c] ;  /* 0x00013c0001077983 */ /* 0x000ee20000300800 */
[----:B------:R-:W-:-:S03]  /*12c00*/  IMAD.MOV.U32 R10, RZ, RZ, R22 ;  /* 0x000000ffff0a7224 */ /* 0x000fc600078e0016 */
[----:B---3--:R0:W-:Y:S04]  /*12c10*/  STL.64 [R1+0xb78], R6 ;  /* 0x000b780601007387 */ /* 0x0081e80000100a00 */
[----:B0-----:R-:W3:Y:S04]  /*12c20*/  LDL.LU R6, [R1+0x148] ;  /* 0x0001480001067983 */ /* 0x001ee80000300800 */
[----:B------:R-:W3:Y:S01]  /*12c30*/  LDL.LU R7, [R1+0x14c] ;  /* 0x00014c0001077983 */ /* 0x000ee20000300800 */
[----:B------:R-:W-:Y:S02]  /*12c40*/  IMAD.MOV.U32 R11, RZ, RZ, R21 ;  /* 0x000000ffff0b7224 */ /* 0x000fe400078e0015 */
[----:B------:R-:W-:Y:S01]  /*12c50*/  IMAD.MOV.U32 R9, RZ, RZ, R23 ;  /* 0x000000ffff097224 */ /* 0x000fe200078e0017 */
[----:B---3--:R0:W-:Y:S04]  /*12c60*/  STL.64 [R1+0xb90], R6 ;  /* 0x000b900601007387 */ /* 0x0081e80000100a00 */
[----:B------:R1:W-:Y:S04]  /*12c70*/  STL.64 [R1+0xb40], R10 ;  /* 0x000b400a01007387 */ /* 0x0003e80000100a00 */
[----:B------:R3:W-:Y:S04]  /*12c80*/  STL.64 [R1+0xb38], R8 ;  /* 0x000b380801007387 */ /* 0x0007e80000100a00 */
[----:B0-----:R-:W5:Y:S04]  /*12c90*/  LDL.LU R6, [R1+0x158] ;  /* 0x0001580001067983 */ /* 0x001f680000300800 */
[----:B------:R-:W5:Y:S01]  /*12ca0*/  LDL.LU R7, [R1+0x15c] ;  /* 0x00015c0001077983 */ /* 0x000f620000300800 */
[----:B-1----:R-:W-:-:S02]  /*12cb0*/  IMAD.MOV.U32 R10, RZ, RZ, R15 ;  /* 0x000000ffff0a7224 */ /* 0x002fc400078e000f */
[----:B------:R-:W-:Y:S02]  /*12cc0*/  IMAD.MOV.U32 R11, RZ, RZ, R14 ;  /* 0x000000ffff0b7224 */ /* 0x000fe400078e000e */
[----:B---3--:R-:W-:Y:S02]  /*12cd0*/  IMAD.MOV.U32 R8, RZ, RZ, R20 ;  /* 0x000000ffff087224 */ /* 0x008fe400078e0014 */
[----:B------:R-:W-:Y:S01]  /*12ce0*/  IMAD.MOV.U32 R9, RZ, RZ, R17 ;  /* 0x000000ffff097224 */ /* 0x000fe200078e0011 */
[----:B-----5:R-:W-:Y:S04]  /*12cf0*/  STL.64 [R1+0xba8], R6 ;  /* 0x000ba80601007387 */ /* 0x020fe80000100a00 */
[----:B------:R2:W-:Y:S04]  /*12d00*/  STL.64 [R1+0xb58], R10 ;  /* 0x000b580a01007387 */ /* 0x0005e80000100a00 */
[----:B------:R0:W-:Y:S01]  /*12d10*/  STL.64 [R1+0xb50], R8 ;  /* 0x000b500801007387 */ /* 0x0001e20000100a00 */
[----:B--2---:R-:W-:-:S02]  /*12d20*/  IMAD.MOV.U32 R10, RZ, RZ, R19 ;  /* 0x000000ffff0a7224 */ /* 0x004fc400078e0013 */
[----:B----4-:R-:W-:Y:S01]  /*12d30*/  IMAD.MOV.U32 R11, RZ, RZ, R18 ;  /* 0x000000ffff0b7224 */ /* 0x010fe200078e0012 */
[----:B0-----:R-:W2:Y:S04]  /*12d40*/  LDL.LU R8, [R1+0x20] ;  /* 0x0000200001087983 */ /* 0x001ea80000300800 */
[----:B------:R-:W2:Y:S04]  /*12d50*/  LDL.LU R9, [R1+0x24] ;  /* 0x0000240001097983 */ /* 0x000ea80000300800 */
[----:B------:R-:W3:Y:S04]  /*12d60*/  LDL.LU R19, [R1+0xc5c] ;  /* 0x000c5c0001137983 */ /* 0x000ee80000300800 */
[----:B------:R-:W4:Y:S04]  /*12d70*/  LDL.LU R18, [R1+0xc58] ;  /* 0x000c580001127983 */ /* 0x000f280000300800 */
[----:B------:R-:W5:Y:S04]  /*12d80*/  LDL.LU R6, [R1+0x168] ;  /* 0x0001680001067983 */ /* 0x000f680000300800 */
[----:B------:R-:W5:Y:S04]  /*12d90*/  LDL.LU R7, [R1+0x16c] ;  /* 0x00016c0001077983 */ /* 0x000f680000300800 */
[----:B-----5:R-:W-:Y:S04]  /*12da0*/  STL.64 [R1+0xbc0], R6 ;  /* 0x000bc00601007387 */ /* 0x020fe80000100a00 */
[----:B------:R-:W-:Y:S04]  /*12db0*/  STL.64 [R1+0xb70], R10 ;  /* 0x000b700a01007387 */ /* 0x000fe80000100a00 */
[----:B--2---:R0:W-:Y:S04]  /*12dc0*/  STL.64 [R1+0xb68], R8 ;  /* 0x000b680801007387 */ /* 0x0041e80000100a00 */
[----:B0-----:R-:W2:Y:S04]  /*12dd0*/  LDL.LU R8, [R1+0x30] ;  /* 0x0000300001087983 */ /* 0x001ea80000300800 */
[----:B------:R-:W2:Y:S04]  /*12de0*/  LDL.LU R9, [R1+0x34] ;  /* 0x0000340001097983 */ /* 0x000ea80000300800 */
[----:B------:R-:W5:Y:S04]  /*12df0*/  LDL.LU R10, [R1+0x38] ;  /* 0x00003800010a7983 */ /* 0x000f680000300800 */
[----:B------:R-:W5:Y:S04]  /*12e00*/  LDL.LU R11, [R1+0x3c] ;  /* 0x00003c00010b7983 */ /* 0x000f680000300800 */
[----:B------:R-:W2:Y:S04]  /*12e10*/  LDL.LU R6, [R1+0x178] ;  /* 0x0001780001067983 */ /* 0x000ea80000300800 */
[----:B------:R-:W2:Y:S04]  /*12e20*/  LDL.LU R7, [R1+0x17c] ;  /* 0x00017c0001077983 */ /* 0x000ea80000300800 */
[----:B--2---:R-:W-:Y:S04]  /*12e30*/  STL.64 [R1+0xbd8], R6 ;  /* 0x000bd80601007387 */ /* 0x004fe80000100a00 */
[----:B-----5:R4:W-:Y:S04]  /*12e40*/  STL.64 [R1+0xb88], R10 ;  /* 0x000b880a01007387 */ /* 0x0209e80000100a00 */
[----:B------:R0:W-:Y:S01]  /*12e50*/  STL.64 [R1+0xb80], R8 ;  /* 0x000b800801007387 */ /* 0x0001e20000100a00 */
[----:B----4-:R-:W-:-:S02]  /*12e60*/  IMAD.MOV.U32 R10, RZ, RZ, R18 ;  /* 0x000000ffff0a7224 */ /* 0x010fc400078e0012 */
[----:B---3--:R-:W-:Y:S01]  /*12e70*/  IMAD.MOV.U32 R11, RZ, RZ, R19 ;  /* 0x000000ffff0b7224 */ /* 0x008fe200078e0013 */
        /* <DEDUP_REMOVED lines=14> */
[----:B------:R-:W2:Y:S01]  /*12f60*/  LDL.LU R7, [R1+0x19c] ;  /* 0x00019c0001077983 */ /* 0x000ea20000300800 */
[----:B------:R-:W-:-:S03]  /*12f70*/  IMAD.MOV.U32 R17, RZ, RZ, R2 ;  /* 0x000000ffff117224 */ /* 0x000fc600078e0002 */
[----:B--2---:R0:W-:Y:S04]  /*12f80*/  STL.64 [R1+0xc08], R6 ;  /* 0x000c080601007387 */ /* 0x0041e80000100a00 */
[----:B0-----:R-:W2:Y:S04]  /*12f90*/  LDL.LU R6, [R1+0x1a8] ;  /* 0x0001a80001067983 */ /* 0x001ea80000300800 */
[----:B------:R-:W2:Y:S04]  /*12fa0*/  LDL.LU R7, [R1+0x1ac] ;  /* 0x0001ac0001077983 */ /* 0x000ea80000300800 */
[----:B------:R-:W3:Y:S04]  /*12fb0*/  LDL.LU R2, [R1+0xc4c] ;  /* 0x000c4c0001027983 */ /* 0x000ee80000300800 */
[----:B------:R-:W-:Y:S04]  /*12fc0*/  STL.64 [R1+0xc40], R16 ;  /* 0x000c401001007387 */ /* 0x000fe80000100a00 */
[----:B--2---:R-:W-:Y:S04]  /*12fd0*/  STL.64 [R1+0xc30], R6 ;  /* 0x000c300601007387 */ /* 0x004fe80000100a00 */
[----:B-----5:R-:W-:Y:S04]  /*12fe0*/  STL.64 [R1+0xbb8], R10 ;  /* 0x000bb80a01007387 */ /* 0x020fe80000100a00 */
[----:B------:R0:W-:Y:S04]  /*12ff0*/  STL.64 [R1+0xbb0], R8 ;  /* 0x000bb00801007387 */ /* 0x0001e80000100a00 */
[----:B0-----:R-:W2:Y:S04]  /*13000*/  LDL.LU R8, [R1+0x60] ;  /* 0x0000600001087983 */ /* 0x001ea80000300800 */
[----:B------:R-:W2:Y:S01]  /*13010*/  LDL.LU R9, [R1+0x64] ;  /* 0x0000640001097983 */ /* 0x000ea20000300800 */
[----:B------:R-:W-:-:S02]  /*13020*/  IMAD.MOV.U32 R20, RZ, RZ, R3 ;  /* 0x000000ffff147224 */ /* 0x000fc400078e0003 */
[----:B------:R-:W-:Y:S01]  /*13030*/  IMAD.MOV.U32 R21, RZ, RZ, R0 ;  /* 0x000000ffff157224 */ /* 0x000fe200078e0000 */
[----:B------:R-:W5:Y:S01]  /*13040*/  LDL.LU.64 R16, [R1+0x570] ;  /* 0x0005700001107983 */ /* 0x000f620000300a00 */
[----:B----4-:R-:W-:Y:S02]  /*13050*/  IMAD.MOV.U32 R10, RZ, RZ, R19 ;  /* 0x000000ffff0a7224 */ /* 0x010fe400078e0013 */
[----:B---3--:R-:W-:Y:S02]  /*13060*/  IMAD.MOV.U32 R11, RZ, RZ, R18 ;  /* 0x000000ffff0b7224 */ /* 0x008fe400078e0012 */
[----:B------:R-:W5:Y:S04]  /*13070*/  LDL.LU.64 R18, [R1+0x578] ;  /* 0x0005780001127983 */ /* 0x000f680000300a00 */
[----:B------:R-:W3:Y:S04]  /*13080*/  LDL.LU R3, [R1+0xc48] ;  /* 0x000c480001037983 */ /* 0x000ee80000300800 */
[----:B------:R-:W-:Y:S04]  /*13090*/  STL.64 [R1+0xc38], R20 ;  /* 0x000c381401007387 */ /* 0x000fe80000100a00 */
[----:B------:R-:W-:Y:S04]  /*130a0*/  STL.64 [R1+0xbd0], R10 ;  /* 0x000bd00a01007387 */ /* 0x000fe80000100a00 */
[----:B--2---:R0:W-:Y:S04]  /*130b0*/  STL.64 [R1+0xbc8], R8 ;  /* 0x000bc80801007387 */ /* 0x0041e80000100a00 */
[----:B0-----:R-:W2:Y:S04]  /*130c0*/  LDL.LU R8, [R1+0x70] ;  /* 0x0000700001087983 */ /* 0x001ea80000300800 */
[----:B------:R-:W2:Y:S04]  /*130d0*/  LDL.LU R9, [R1+0x74] ;  /* 0x0000740001097983 */ /* 0x000ea80000300800 */
[----:B------:R-:W4:Y:S04]  /*130e0*/  LDL.LU R10, [R1+0x78] ;  /* 0x00007800010a7983 */ /* 0x000f280000300800 */
[----:B------:R-:W4:Y:S04]  /*130f0*/  LDL.LU R11, [R1+0x7c] ;  /* 0x00007c00010b7983 */ /* 0x000f280000300800 */
[----:B------:R-:W2:Y:S04]  /*13100*/  LDL.LU.64 R20, [R1+0x560] ;  /* 0x0005600001147983 */ /* 0x000ea80000300a00 */
[----:B------:R-:W3:Y:S04]  /*13110*/  LDL.LU.64 R22, [R1+0x568] ;  /* 0x0005680001167983 */ /* 0x000ee80000300a00 */
[----:B----4-:R-:W-:Y:S04]  /*13120*/  STL.64 [R1+0xbe8], R10 ;  /* 0x000be80a01007387 */ /* 0x010fe80000100a00 */
        /* <DEDUP_REMOVED lines=12> */
[----:B------:R-:W4:Y:S01]  /*131f0*/  LDL.LU R11, [R1+0xac] ;  /* 0x0000ac00010b7983 */ /* 0x000f220000300800 */
[C---:B-----5:R-:W-:Y:S03]  /*13200*/  HMMA.16816.F32.BF16 R12, R24.reuse, R12, R16 ;  /* 0x0000000c180c723c */ /* 0x060fe60000041810 */
[----:B----4-:R-:W-:Y:S04]  /*13210*/  STL.64 [R1+0xc18], R10 ;  /* 0x000c180a01007387 */ /* 0x010fe80000100a00 */
[----:B--2---:R0:W-:Y:S04]  /*13220*/  STL.64 [R1+0xc10], R8 ;  /* 0x000c100801007387 */ /* 0x0041e80000100a00 */
[----:B0-----:R-:W2:Y:S04]  /*13230*/  LDL.LU R8, [R1+0xb0] ;  /* 0x0000b00001087983 */ /* 0x001ea80000300800 */
[----:B------:R-:W2:Y:S04]  /*13240*/  LDL.LU R9, [R1+0xb4] ;  /* 0x0000b40001097983 */ /* 0x000ea80000300800 */
[----:B------:R-:W2:Y:S04]  /*13250*/  LDL.LU R10, [R1+0xb8] ;  /* 0x0000b800010a7983 */ /* 0x000ea80000300800 */
[----:B------:R-:W2:Y:S04]  /*13260*/  LDL.LU R11, [R1+0xbc] ;  /* 0x0000bc00010b7983 */ /* 0x000ea80000300800 */
[----:B------:R-:W3:Y:S02]  /*13270*/  LDL.LU.64 R16, [R1+0xc40] ;  /* 0x000c400001107983 */ /* 0x000ee40000300a00 */
[----:B---3--:R-:W-:Y:S02]  /*13280*/  HMMA.16816.F32.BF16 R16, R24, R16, R20 ;  /* 0x000000101810723c */ /* 0x008fe40000041814 */
[----:B------:R-:W3:-:S15]  /*13290*/  LDL.LU.64 R20, [R1+0xc38] ;  /* 0x000c380001147983 */ /* 0x000ede0000300a00 */
[----:B------:R-:W-:Y:S02]  /*132a0*/  NOP ;  /* 0x0000000000007918 */ /* 0x000fe40000000000 */
[----:B------:R-:W-:Y:S04]  /*132b0*/  STL.64 [R1+0xb08], R18 ;  /* 0x000b081201007387 */ /* 0x000fe80000100a00 */
[----:B------:R-:W-:Y:S01]  /*132c0*/  STL.64 [R1+0xb00], R16 ;  /* 0x000b001001007387 */ /* 0x000fe20000100a00 */
[----:B---3--:R-:W-:Y:S03]  /*132d0*/  HMMA.16816.F32.BF16 R24, R24, R20, R4 ;  /* 0x000000141818723c */ /* 0x008fe60000041804 */
[----:B------:R-:W2:Y:S04]  /*132e0*/  LDL.LU.64 R6, [R1+0xc30] ;  /* 0x000c300001067983 */ /* 0x000ea80000300a00 */
[----:B------:R-:W2:Y:S04]  /*132f0*/  LDL.LU.64 R22, [R1+0xc28] ;  /* 0x000c280001167983 */ /* 0x000ea80000300a00 */
[----:B------:R-:W2:Y:S08]  /*13300*/  LDL.LU.64 R20, [R1+0xc20] ;  /* 0x000c200001147983 */ /* 0x000eb00000300a00 */
[----:B------:R-:W-:Y:S04]  /*13310*/  STL.64 [R1+0xaf8], R26 ;  /* 0x000af81a01007387 */ /* 0x000fe80000100a00 */
[----:B------:R-:W-:Y:S01]  /*13320*/  STL.64 [R1+0xaf0], R24 ;  /* 0x000af01801007387 */ /* 0x000fe20000100a00 */
[----:B--2---:R-:W-:Y:S03]  /*13330*/  HMMA.16816.F32.BF16 R4, R20, R6, R8 ;  /* 0x000000061404723c */ /* 0x004fe60000041808 */
[----:B------:R-:W2:Y:S04]  /*13340*/  LDL.LU.64 R10, [R1+0xc18] ;  /* 0x000c1800010a7983 */ /* 0x000ea80000300a00 */
[----:B------:R-:W2:-:S12]  /*13350*/  LDL.LU.64 R8, [R1+0xc10] ;  /* 0x000c100001087983 */ /* 0x000e980000300a00 */
[----:B------:R-:W-:Y:S04]  /*13360*/  STL.64 [R1+0x640], R4 ;  /* 0x0006400401007387 */ /* 0x000fe80000100a00 */
[----:B------:R0:W-:Y:S04]  /*13370*/  STL.64 [R1+0x648], R6 ;  /* 0x0006480601007387 */ /* 0x0001e80000100a00 */
[----:B0-----:R-:W2:Y:S02]  /*13380*/  LDL.LU.64 R6, [R1+0xc08] ;  /* 0x000c080001067983 */ /* 0x001ea40000300a00 */
[----:B--2---:R-:W-:Y:S02]  /*13390*/  HMMA.16816.F32.BF16 R4, R20, R6, R8 ;  /* 0x000000061404723c */ /* 0x004fe40000041808 */
[----:B------:R-:W2:Y:S04]  /*133a0*/  LDL.LU.64 R10, [R1+0xc00] ;  /* 0x000c0000010a7983 */ /* 0x000ea80000300a00 */
[----:B------:R-:W2:-:S13]  /*133b0*/  LDL.LU.64 R8, [R1+0xbf8] ;  /* 0x000bf80001087983 */ /* 0x000e9a0000300a00 */
        /* <DEDUP_REMOVED lines=38> */
[----:B0-----:R-:W2:Y:S01]  /*13620*/  LDL.LU.64 R6, [R1+0xb60] ;  /* 0x000b600001067983 */ /* 0x001ea20000300a00 */
[----:B------:R-:W-:Y:S02]  /*13630*/  IMAD.MOV.U32 R27, RZ, RZ, R2 ;  /* 0x000000ffff1b7224 */ /* 0x000fe400078e0002 */
[----:B------:R-:W-:Y:S01]  /*13640*/  IMAD.MOV.U32 R26, RZ, RZ, R3 ;  /* 0x000000ffff1a7224 */ /* 0x000fe200078e0003 */
[----:B--2---:R-:W-:Y:S01]  /*13650*/  HMMA.16816.F32.BF16 R4, R20, R6, R8 ;  /* 0x000000061404723c */ /* 0x004fe20000041808 */
[----:B------:R-:W2:Y:S04]  /*13660*/  LDL.LU.64 R10, [R1+0xb58] ;  /* 0x000b5800010a7983 */ /* 0x000ea80000300a00 */
[----:B------:R-:W2:-:S14]  /*13670*/  LDL.LU.64 R8, [R1+0xb50] ;  /* 0x000b500001087983 */ /* 0x000e9c0000300a00 */
[----:B------:R-:W-:Y:S04]  /*13680*/  STL.64 [R1+0x5c0], R4 ;  /* 0x0005c00401007387 */ /* 0x000fe80000100a00 */
[----:B------:R0:W-:Y:S04]  /*13690*/  STL.64 [R1+0x5c8], R6 ;  /* 0x0005c80601007387 */ /* 0x0001e80000100a00 */
[----:B0-----:R-:W2:Y:S04]  /*136a0*/  LDL.LU.64 R6, [R1+0xb48] ;  /* 0x000b480001067983 */ /* 0x001ea80000300a00 */
[----:B------:R-:W3:Y:S04]  /*136b0*/  LDL.LU R0, [R1+0x2e8] ;  /* 0x0002e80001007983 */ /* 0x000ee80000300800 */
[----:B------:R-:W4:Y:S04]  /*136c0*/  LDL.LU R2, [R1+0x2e4] ;  /* 0x0002e40001027983 */ /* 0x000f280000300800 */
[----:B------:R-:W4:Y:S01]  /*136d0*/  LDL.LU R3, [R1+0x2e0] ;  /* 0x0002e00001037983 */ /* 0x000f220000300800 */
[----:B------:R-:W-:-:S02]  /*136e0*/  IMAD.MOV.U32 R18, RZ, RZ, R29 ;  /* 0x000000ffff127224 */ /* 0x000fc400078e001d */
[----:B------:R-:W-:Y:S01]  /*136f0*/  IMAD.MOV.U32 R19, RZ, RZ, R28 ;  /* 0x000000ffff137224 */ /* 0x000fe200078e001c */
[----:B----4-:R-:W-:Y:S04]  /*13700*/  STL.64 [R1+0xa90], R2 ;  /* 0x000a900201007387 */ /* 0x010fe80000100a00 */
[----:B------:R-:W4:Y:S04]  /*13710*/  LDL.LU R29, [R1+0x2dc] ;  /* 0x0002dc00011d7983 */ /* 0x000f280000300800 */
[----:B------:R-:W4:Y:S01]  /*13720*/  LDL.LU R28, [R1+0x2d8] ;  /* 0x0002d800011c7983 */ /* 0x000f220000300800 */
[C---:B--2---:R-:W-:Y:S03]  /*13730*/  HMMA.16816.F32.BF16 R4, R20.reuse, R6, R8 ;  /* 0x000000061404723c */ /* 0x044fe60000041808 */
[----:B----4-:R-:W-:Y:S04]  /*13740*/  STL.64 [R1+0xa98], R28 ;  /* 0x000a981c01007387 */ /* 0x010fe80000100a00 */
[----:B------:R-:W2:Y:S04]  /*13750*/  LDL.LU.64 R10, [R1+0xb40] ;  /* 0x000b4000010a7983 */ /* 0x000ea80000300a00 */
[----:B------:R-:W2:Y:S08]  /*13760*/  LDL.LU.64 R8, [R1+0xb38] ;  /* 0x000b380001087983 */ /* 0x000eb00000300a00 */
        /* <DEDUP_REMOVED lines=8> */
[----:B0-----:R-:W4:Y:S04]  /*137f0*/  LDL.LU.64 R6, [R1+0xb18] ;  /* 0x000b180001067983 */ /* 0x001f280000300a00 */
[----:B------:R-:W4:Y:S02]  /*13800*/  LDL.LU.64 R4, [R1+0xb10] ;  /* 0x000b100001047983 */ /* 0x000f240000300a00 */
[----:B----4-:R-:W-:Y:S02]  /*13810*/  HMMA.16816.F32.BF16 R24, R20, R26, R4 ;  /* 0x0000001a1418723c */ /* 0x010fe40000041804 */
[----:B------:R-:W4:Y:S04]  /*13820*/  LDL.LU R4, [R1+0x2f8] ;  /* 0x0002f80001047983 */ /* 0x000f280000300800 */
[----:B------:R-:W4:-:S13]  /*13830*/  LDL.LU R5, [R1+0x2f4] ;  /* 0x0002f40001057983 */ /* 0x000f1a0000300800 */
[----:B------:R-:W-:Y:S04]  /*13840*/  STL.64 [R1+0x590], R24 ;  /* 0x0005901801007387 */ /* 0x000fe80000100a00 */
[----:B------:R0:W-:Y:S04]  /*13850*/  STL.64 [R1+0x598], R26 ;  /* 0x0005981a01007387 */ /* 0x0001e80000100a00 */
[----:B----4-:R-:W-:Y:S04]  /*13860*/  STL.64 [R1+0xaa0], R4 ;  /* 0x000aa00401007387 */ /* 0x010fe80000100a00 */
[----:B------:R-:W4:Y:S04]  /*13870*/  LDL.LU R6, [R1+0x2f0] ;  /* 0x0002f00001067983 */ /* 0x000f280000300800 */
[----:B------:R-:W4:Y:S04]  /*13880*/  LDL.LU R7, [R1+0x2ec] ;  /* 0x0002ec0001077983 */ /* 0x000f280000300800 */
[----:B----4-:R2:W-:Y:S04]  /*13890*/  STL.64 [R1+0xaa8], R6 ;  /* 0x000aa80601007387 */ /* 0x0105e80000100a00 */
[----:B0-----:R-:W4:Y:S01]  /*138a0*/  LDL.LU R26, [R1+0xc8] ;  /* 0x0000c800011a7983 */ /* 0x001f220000300800 */
[----:B--2---:R-:W-:-:S15]  /*138b0*/  HMMA.16816.F32.BF16 R4, R20, R18, R8 ;  /* 0x000000121404723c */ /* 0x004fde0000041808 */
[----:B------:R-:W-:-:S04]  /*138c0*/  NOP ;  /* 0x0000000000007918 */ /* 0x000fc80000000000 */
[----:B------:R-:W-:Y:S04]  /*138d0*/  STL.64 [R1+0x580], R4 ;  /* 0x0005800401007387 */ /* 0x000fe80000100a00 */
[----:B------:R0:W-:Y:S04]  /*138e0*/  STL.64 [R1+0x588], R6 ;  /* 0x0005880601007387 */ /* 0x0001e80000100a00 */
[----:B------:R-:W4:Y:S04]  /*138f0*/  LDL.LU R27, [R1+0xcc] ;  /* 0x0000cc00011b7983 */ /* 0x000f280000300800 */
[----:B------:R-:W2:Y:S04]  /*13900*/  LDL.LU R18, [R1+0xd8] ;  /* 0x0000d80001127983 */ /* 0x000ea80000300800 */
[----:B------:R-:W2:Y:S04]  /*13910*/  LDL.LU R19, [R1+0xdc] ;  /* 0x0000dc0001137983 */ /* 0x000ea80000300800 */
[----:B0-----:R-:W5:Y:S04]  /*13920*/  LDL.LU R6, [R1+0x364] ;  /* 0x0003640001067983 */ /* 0x001f680000300800 */
[----:B------:R-:W5:Y:S04]  /*13930*/  LDL.LU R7, [R1+0x360] ;  /* 0x0003600001077983 */ /* 0x000f680000300800 */
[----:B-----5:R0:W-:Y:S04]  /*13940*/  STL.64 [R1+0xab0], R6 ;  /* 0x000ab00601007387 */ /* 0x0201e80000100a00 */
        /* <DEDUP_REMOVED lines=17> */
[----:B------:R-:W3:Y:S04]  /*13a60*/  LDL.LU R4, [R1+0x35c] ;  /* 0x00035c0001047983 */ /* 0x000ee80000300800 */
[----:B------:R-:W3:Y:S01]  /*13a70*/  LDL.LU R5, [R1+0x358] ;  /* 0x0003580001057983 */ /* 0x000ee20000300800 */
[C---:B--2---:R-:W-:Y:S03]  /*13a80*/  HMMA.16816.F32.BF16 R12, R20.reuse, R18, R12 ;  /* 0x00000012140c723c */ /* 0x044fe6000004180c */
[----:B-----5:R0:W-:Y:S04]  /*13a90*/  STL.64 [R1+0xae8], R6 ;  /* 0x000ae80601007387 */ /* 0x0201e80000100a00 */
[----:B---3--:R-:W-:Y:S04]  /*13aa0*/  STL.64 [R1+0xae0], R4 ;  /* 0x000ae00401007387 */ /* 0x008fe80000100a00 */
[----:B0-----:R-:W2:Y:S04]  /*13ab0*/  LDL.LU R6, [R1+0x88] ;  /* 0x0000880001067983 */ /* 0x001ea80000300800 */
[----:B------:R-:W2:Y:S04]  /*13ac0*/  LDL.LU R7, [R1+0x8c] ;  /* 0x00008c0001077983 */ /* 0x000ea80000300800 */
[----:B------:R-:W3:Y:S04]  /*13ad0*/  LDL.LU R28, [R1+0x354] ;  /* 0x00035400011c7983 */ /* 0x000ee80000300800 */
[----:B------:R-:W3:Y:S04]  /*13ae0*/  LDL.LU R29, [R1+0x350] ;  /* 0x00035000011d7983 */ /* 0x000ee80000300800 */
[----:B------:R-:W5:Y:S04]  /*13af0*/  LDL.LU R2, [R1+0x34c] ;  /* 0x00034c0001027983 */ /* 0x000f680000300800 */
[----:B------:R-:W5:Y:S04]  /*13b00*/  LDL.LU R3, [R1+0x348] ;  /* 0x0003480001037983 */ /* 0x000f680000300800 */
[----:B------:R-:W2:Y:S04]  /*13b10*/  LDL.LU R8, [R1+0x308] ;  /* 0x0003080001087983 */ /* 0x000ea80000300800 */
[----:B------:R-:W2:Y:S04]  /*13b20*/  LDL.LU R9, [R1+0x304] ;  /* 0x0003040001097983 */ /* 0x000ea80000300800 */
[----:B------:R-:W2:Y:S04]  /*13b30*/  LDL.LU R10, [R1+0x300] ;  /* 0x00030000010a7983 */ /* 0x000ea80000300800 */
[----:B------:R-:W2:Y:S04]  /*13b40*/  LDL.LU R11, [R1+0x2fc] ;  /* 0x0002fc00010b7983 */ /* 0x000ea80000300800 */
[----:B------:R-:W4:Y:S04]  /*13b50*/  LDL.LU.64 R18, [R1+0xb08] ;  /* 0x000b080001127983 */ /* 0x000f280000300a00 */
[----:B------:R-:W4:Y:S04]  /*13b60*/  LDL.LU.64 R16, [R1+0xb00] ;  /* 0x000b000001107983 */ /* 0x000f280000300a00 */
[----:B------:R0:W-:Y:S04]  /*13b70*/  STL.64 [R1+0x570], R12 ;  /* 0x0005700c01007387 */ /* 0x0001e80000100a00 */
[----:B------:R1:W-:Y:S04]  /*13b80*/  STL.64 [R1+0x578], R14 ;  /* 0x0005780e01007387 */ /* 0x0003e80000100a00 */
[----:B0-----:R-:W2:Y:S04]  /*13b90*/  LDL.LU R12, [R1+0x318] ;  /* 0x00031800010c7983 */ /* 0x001ea80000300800 */
[----:B------:R-:W2:Y:S04]  /*13ba0*/  LDL.LU R13, [R1+0x314] ;  /* 0x00031400010d7983 */ /* 0x000ea80000300800 */
[----:B-1----:R-:W2:Y:S04]  /*13bb0*/  LDL.LU R14, [R1+0x310] ;  /* 0x00031000010e7983 */ /* 0x002ea80000300800 */
[----:B------:R-:W2:Y:S01]  /*13bc0*/  LDL.LU R15, [R1+0x30c] ;  /* 0x00030c00010f7983 */ /* 0x000ea20000300800 */
[----:B----4-:R-:W-:Y:S03]  /*13bd0*/  HMMA.16816.F32.BF16 R16, R20, R26, R16 ;  /* 0x0000001a1410723c */ /* 0x010fe60000041810 */
[----:B------:R-:W2:Y:S04]  /*13be0*/  LDL.LU.64 R26, [R1+0xaf8] ;  /* 0x000af800011a7983 */ /* 0x000ea80000300a00 */
[----:B------:R-:W2:-:S12]  /*13bf0*/  LDL.LU.64 R24, [R1+0xaf0] ;  /* 0x000af00001187983 */ /* 0x000e980000300a00 */
[----:B------:R0:W-:Y:S04]  /*13c00*/  STL.64 [R1+0x560], R16 ;  /* 0x0005601001007387 */ /* 0x0001e80000100a00 */
[----:B------:R1:W-:Y:S04]  /*13c10*/  STL.64 [R1+0x568], R18 ;  /* 0x0005681201007387 */ /* 0x0003e80000100a00 */
[----:B0-----:R-:W4:Y:S04]  /*13c20*/  LDL.LU R16, [R1+0x328] ;  /* 0x0003280001107983 */ /* 0x001f280000300800 */
[----:B------:R-:W3:Y:S04]  /*13c30*/  LDL.LU R17, [R1+0x324] ;  /* 0x0003240001117983 */ /* 0x000ee80000300800 */
[----:B-1----:R-:W3:Y:S04]  /*13c40*/  LDL.LU R18, [R1+0x320] ;  /* 0x0003200001127983 */ /* 0x002ee80000300800 */
[----:B------:R-:W3:Y:S01]  /*13c50*/  LDL.LU R19, [R1+0x31c] ;  /* 0x00031c0001137983 */ /* 0x000ee20000300800 */
[----:B--2---:R-:W-:Y:S03]  /*13c60*/  HMMA.16816.F32.BF16 R24, R20, R6, R24 ;  /* 0x000000061418723c */ /* 0x004fe60000041818 */
[----:B------:R-:W2:Y:S04]  /*13c70*/  LDL.LU.64 R6, [R1+0xae8] ;  /* 0x000ae80001067983 */ /* 0x000ea80000300a00 */
[----:B------:R-:W3:Y:S04]  /*13c80*/  LDL.LU.64 R4, [R1+0xae0] ;  /* 0x000ae00001047983 */ /* 0x000ee80000300a00 */
[----:B------:R-:W3:Y:S04]  /*13c90*/  LDL.LU R21, [R1+0x344] ;  /* 0x0003440001157983 */ /* 0x000ee80000300800 */
[----:B------:R-:W3:Y:S04]  /*13ca0*/  LDL.LU R22, [R1+0x340] ;  /* 0x0003400001167983 */ /* 0x000ee80000300800 */
[----:B------:R0:W-:Y:S04]  /*13cb0*/  STL.64 [R1+0x550], R24 ;  /* 0x0005501801007387 */ /* 0x0001e80000100a00 */
[----:B------:R1:W-:Y:S04]  /*13cc0*/  STL.64 [R1+0x558], R26 ;  /* 0x0005581a01007387 */ /* 0x0003e80000100a00 */
[----:B------:R-:W3:Y:S04]  /*13cd0*/  LDL.LU R23, [R1+0x33c] ;  /* 0x00033c0001177983 */ /* 0x000ee80000300800 */
[----:B0-----:R-:W3:Y:S04]  /*13ce0*/  LDL.LU R24, [R1+0x338] ;  /* 0x0003380001187983 */ /* 0x001ee80000300800 */
[----:B------:R-:W3:Y:S04]  /*13cf0*/  LDL.LU R25, [R1+0x334] ;  /* 0x0003340001197983 */ /* 0x000ee80000300800 */
[----:B-1----:R-:W3:Y:S04]  /*13d00*/  LDL.LU R26, [R1+0x330] ;  /* 0x00033000011a7983 */ /* 0x002ee80000300800 */
[----:B------:R-:W3:Y:S01]  /*13d10*/  LDL.LU R27, [R1+0x32c] ;  /* 0x00032c00011b7983 */ /* 0x000ee20000300800 */
[----:B--2---:R-:W-:-:S04]  /*13d20*/  LOP3.LUT R7, R7, R6, RZ, 0x3c, !PT ;  /* 0x0000000607077212 */ /* 0x004fc800078e3cff */
[----:B------:R-:W-:-:S04]  /*13d30*/  LOP3.LUT R6, R7, R6, RZ, 0x3c, !PT ;  /* 0x0000000607067212 */ /* 0x000fc800078e3cff */
[----:B------:R-:W-:-:S05]  /*13d40*/  LOP3.LUT R7, R7, R6, RZ, 0x3c, !PT ;  /* 0x0000000607077212 */ /* 0x000fca00078e3cff */
[----:B------:R0:W-:Y:S04]  /*13d50*/  STL.64 [R1+0x120], R6 ;  /* 0x0001200601007387 */ /* 0x0001e80000100a00 */
[----:B0-----:R-:W2:Y:S02]  /*13d60*/  LDL.LU.64 R6, [R1+0xad8] ;  /* 0x000ad80001067983 */ /* 0x001ea40000300a00 */
        /* <DEDUP_REMOVED lines=24> */
[----:B0-----:R-:W2:Y:S01]  /*13ef0*/  LDL.LU.64 R6, [R1+0xab0] ;  /* 0x000ab00001067983 */ /* 0x001ea20000300a00 */
[----:B---3--:R-:W-:Y:S02]  /*13f00*/  LOP3.LUT R5, R5, R4, RZ, 0x3c, !PT ;  /* 0x0000000405057212 */ /* 0x008fe400078e3cff */
[----:B------:R-:W-:Y:S02]  /*13f10*/  LOP3.LUT R29, R29, R28, RZ, 0x3c, !PT ;  /* 0x0000001c1d1d7212 */ /* 0x000fe400078e3cff */
[----:B------:R-:W-:Y:S02]  /*13f20*/  LOP3.LUT R4, R5, R4, RZ, 0x3c, !PT ;  /* 0x0000000405047212 */ /* 0x000fe400078e3cff */
[----:B-----5:R-:W-:-:S02]  /*13f30*/  LOP3.LUT R3, R3, R2, RZ, 0x3c, !PT ;  /* 0x0000000203037212 */ /* 0x020fc400078e3cff */
[----:B------:R-:W-:Y:S02]  /*13f40*/  LOP3.LUT R28, R29, R28, RZ, 0x3c, !PT ;  /* 0x0000001c1d1c7212 */ /* 0x000fe400078e3cff */
[----:B------:R-:W-:Y:S02]  /*13f50*/  LOP3.LUT R5, R5, R4, RZ, 0x3c, !PT ;  /* 0x0000000405057212 */ /* 0x000fe400078e3cff */
[----:B------:R-:W-:Y:S02]  /*13f60*/  LOP3.LUT R2, R3, R2, RZ, 0x3c, !PT ;  /* 0x0000000203027212 */ /* 0x000fe400078e3cff */
[----:B------:R-:W-:Y:S02]  /*13f70*/  LOP3.LUT R29, R29, R28, RZ, 0x3c, !PT ;  /* 0x0000001c1d1d7212 */ /* 0x000fe400078e3cff */
[----:B------:R-:W-:Y:S02]  /*13f80*/  LOP3.LUT R3, R3, R2, RZ, 0x3c, !PT ;  /* 0x0000000203037212 */ /* 0x000fe400078e3cff */
[----:B--2---:R-:W-:-:S04]  /*13f90*/  LOP3.LUT R7, R7, R6, RZ, 0x3c, !PT ;  /* 0x0000000607077212 */ /* 0x004fc800078e3cff */
[----:B------:R-:W-:-:S04]  /*13fa0*/  LOP3.LUT R6, R7, R6, RZ, 0x3c, !PT ;  /* 0x0000000607067212 */ /* 0x000fc800078e3cff */
[----:B------:R-:W-:-:S05]  /*13fb0*/  LOP3.LUT R7, R7, R6, RZ, 0x3c, !PT ;  /* 0x0000000607077212 */ /* 0x000fca00078e3cff */
[----:B------:R0:W-:Y:S04]  /*13fc0*/  STL.64 [R1+0xf0], R6 ;  /* 0x0000f00601007387 */ /* 0x0001e80000100a00 */
[----:B0-----:R-:W2:Y:S04]  /*13fd0*/  LDL.LU.64 R6, [R1+0xaa8] ;  /* 0x000aa80001067983 */ /* 0x001ea80000300a00 */
[----:B------:R0:W-:Y:S04]  /*13fe0*/  STL.64 [R1+0xe8], R4 ;  /* 0x0000e80401007387 */ /* 0x0001e80000100a00 */
[----:B0-----:R-:W3:Y:S04]  /*13ff0*/  LDL.LU.64 R4, [R1+0xaa0] ;  /* 0x000aa00001047983 */ /* 0x001ee80000300a00 */
[----:B------:R0:W-:Y:S04]  /*14000*/  STL.64 [R1+0xe0], R28 ;  /* 0x0000e01c01007387 */ /* 0x0001e80000100a00 */
[----:B0-----:R-:W5:Y:S04]  /*14010*/  LDL.LU.64 R28, [R1+0xa98] ;  /* 0x000a9800011c7983 */ /* 0x001f680000300a00 */
[----:B------:R0:W-:Y:S04]  /*14020*/  STL.64 [R1+0xd8], R2 ;  /* 0x0000d80201007387 */ /* 0x0001e80000100a00 */
[----:B0-----:R-:W5:Y:S01]  /*14030*/  LDL.LU.64 R2, [R1+0xa90] ;  /* 0x000a900001027983 */ /* 0x001f620000300a00 */
[----:B------:R-:W-:-:S05]  /*14040*/  IMAD.MOV.U32 R20, RZ, RZ, R22 ;  /* 0x000000ffff147224 */ /* 0x000fca00078e0016 */
[----:B------:R0:W-:Y:S01]  /*14050*/  STL.64 [R1+0xd0], R20 ;  /* 0x0000d01401007387 */ /* 0x0001e20000100a00 */
[----:B----4-:R-:W-:Y:S02]  /*14060*/  IMAD.MOV.U32 R22, RZ, RZ, R16 ;  /* 0x000000ffff167224 */ /* 0x010fe400078e0010 */
[----:B------:R-:W-:Y:S02]  /*14070*/  IMAD.MOV.U32 R16, RZ, RZ, R14 ;  /* 0x000000ffff107224 */ /* 0x000fe400078e000e */
[----:B0-----:R-:W-:Y:S02]  /*14080*/  IMAD.MOV.U32 R20, RZ, RZ, R24 ;  /* 0x000000ffff147224 */ /* 0x001fe400078e0018 */
[----:B------:R-:W-:Y:S02]  /*14090*/  IMAD.MOV.U32 R21, RZ, RZ, R23 ;  /* 0x000000ffff157224 */ /* 0x000fe400078e0017 */
[----:B------:R-:W-:Y:S02]  /*140a0*/  IMAD.MOV.U32 R24, RZ, RZ, R26 ;  /* 0x000000ffff187224 */ /* 0x000fe400078e001a */
[----:B------:R-:W-:Y:S01]  /*140b0*/  IMAD.MOV.U32 R23, RZ, RZ, R27 ;  /* 0x000000ffff177224 */ /* 0x000fe200078e001b */
[----:B------:R0:W-:Y:S01]  /*140c0*/  STL.64 [R1+0xc8], R20 ;  /* 0x0000c81401007387 */ /* 0x0001e20000100a00 */
[----:B------:R-:W-:-:S03]  /*140d0*/  IMAD.MOV.U32 R14, RZ, RZ, R8 ;  /* 0x000000ffff0e7224 */ /* 0x000fc600078e0008 */
[----:B------:R-:W-:Y:S04]  /*140e0*/  STL.64 [R1+0xc0], R24 ;  /* 0x0000c01801007387 */ /* 0x000fe80000100a00 */
[----:B------:R-:W-:Y:S01]  /*140f0*/  STL.64 [R1+0xb8], R22 ;  /* 0x0000b81601007387 */ /* 0x000fe20000100a00 */
[----:B0-----:R-:W-:Y:S01]  /*14100*/  MOV R20, R18 ;  /* 0x0000001200147202 */ /* 0x001fe20000000f00 */
[----:B------:R-:W-:Y:S02]  /*14110*/  IMAD.MOV.U32 R21, RZ, RZ, R17 ;  /* 0x000000ffff157224 */ /* 0x000fe400078e0011 */
[----:B------:R-:W-:Y:S02]  /*14120*/  IMAD.MOV.U32 R18, RZ, RZ, R12 ;  /* 0x000000ffff127224 */ /* 0x000fe400078e000c */
[----:B------:R-:W-:Y:S01]  /*14130*/  IMAD.MOV.U32 R17, RZ, RZ, R13 ;  /* 0x000000ffff117224 */ /* 0x000fe200078e000d */
[----:B------:R0:W-:Y:S01]  /*14140*/  STL.64 [R1+0xb0], R20 ;  /* 0x0000b01401007387 */ /* 0x0001e20000100a00 */
[----:B------:R-:W-:-:S02]  /*14150*/  IMAD.MOV.U32 R12, RZ, RZ, R10 ;  /* 0x000000ffff0c7224 */ /* 0x000fc400078e000a */
[----:B------:R-:W-:Y:S01]  /*14160*/  IMAD.MOV.U32 R13, RZ, RZ, R9 ;  /* 0x000000ffff0d7224 */ /* 0x000fe200078e0009 */
[----:B------:R-:W-:Y:S04]  /*14170*/  STL.64 [R1+0xa8], R18 ;  /* 0x0000a81201007387 */ /* 0x000fe80000100a00 */
[----:B------:R-:W-:Y:S04]  /*14180*/  STL.64 [R1+0xa0], R16 ;  /* 0x0000a01001007387 */ /* 0x000fe80000100a00 */
[----:B------:R-:W-:Y:S04]  /*14190*/  STL.64 [R1+0x98], R14 ;  /* 0x0000980e01007387 */ /* 0x000fe80000100a00 */
[----:B------:R-:W-:Y:S01]  /*141a0*/  STL.64 [R1+0x90], R12 ;  /* 0x0000900c01007387 */ /* 0x000fe20000100a00 */
[----:B--2---:R-:W-:-:S02]  /*141b0*/  IMAD.MOV.U32 R8, RZ, RZ, R6 ;  /* 0x000000ffff087224 */ /* 0x004fc400078e0006 */
[----:B------:R-:W-:Y:S02]  /*141c0*/  IMAD.MOV.U32 R6, RZ, RZ, R0 ;  /* 0x000000ffff067224 */ /* 0x000fe400078e0000 */
[----:B---3--:R-:W-:Y:S02]  /*141d0*/  IMAD.MOV.U32 R10, RZ, RZ, R4 ;  /* 0x000000ffff0a7224 */ /* 0x008fe400078e0004 */
[----:B------:R-:W-:-:S03]  /*141e0*/  IMAD.MOV.U32 R9, RZ, RZ, R5 ;  /* 0x000000ffff097224 */ /* 0x000fc600078e0005 */
[----:B------:R-:W-:Y:S04]  /*141f0*/  STL.64 [R1+0x88], R10 ;  /* 0x0000880a01007387 */ /* 0x000fe80000100a00 */
[----:B------:R-:W-:Y:S04]  /*14200*/  STL.64 [R1+0x80], R8 ;  /* 0x0000800801007387 */ /* 0x000fe80000100a00 */
[----:B------:R-:W-:Y:S01]  /*14210*/  STL.64 [R1+0x78], R6 ;  /* 0x0000780601007387 */ /* 0x000fe20000100a00 */
[----:B-----5:R-:W-:Y:S02]  /*14220*/  IMAD.MOV.U32 R4, RZ, RZ, R3 ;  /* 0x000000ffff047224 */ /* 0x020fe400078e0003 */
[----:B------:R-:W-:-:S02]  /*14230*/  IMAD.MOV.U32 R5, RZ, RZ, R2 ;  /* 0x000000ffff057224 */ /* 0x000fc400078e0002 */
[----:B------:R-:W-:Y:S02]  /*14240*/  IMAD.MOV.U32 R2, RZ, RZ, R28 ;  /* 0x000000ffff027224 */ /* 0x000fe400078e001c */
[----:B------:R-:W-:Y:S02]  /*14250*/  IMAD.MOV.U32 R3, RZ, RZ, R29 ;  /* 0x000000ffff037224 */ /* 0x000fe400078e001d */
[----:B------:R-:W2:Y:S04]  /*14260*/  LDL.LU R29, [R1+0x2d4] ;  /* 0x0002d400011d7983 */ /* 0x000ea80000300800 */
[----:B------:R-:W-:Y:S04]  /*14270*/  STL.64 [R1+0x70], R4 ;  /* 0x0000700401007387 */ /* 0x000fe80000100a00 */
[----:B------:R-:W2:Y:S04]  /*14280*/  LDL.LU R28, [R1+0x2d0] ;  /* 0x0002d000011c7983 */ /* 0x000ea80000300800 */
[----:B------:R-:W-:Y:S04]  /*14290*/  STL.64 [R1+0x68], R2 ;  /* 0x0000680201007387 */ /* 0x000fe80000100a00 */
[----:B0-----:R-:W3:Y:S04]  /*142a0*/  LDL.LU R20, [R1+0x290] ;  /* 0x0002900001147983 */ /* 0x001ee80000300800 */
[----:B------:R-:W4:Y:S04]  /*142b0*/  LDL.LU R21, [R1+0x28c] ;  /* 0x00028c0001157983 */ /* 0x000f280000300800 */
[----:B----4-:R0:W-:Y:S04]  /*142c0*/  STL [R1+0xa4c], R21 ;  /* 0x000a4c1501007387 */ /* 0x0101e80000100800 */
[----:B0-----:R-:W3:Y:S04]  /*142d0*/  LDL.LU R21, [R1+0x294] ;  /* 0x0002940001157983 */ /* 0x001ee80000300800 */
[----:B---3--:R0:W-:Y:S04]  /*142e0*/  STL.64 [R1+0xa50], R20 ;  /* 0x000a501401007387 */ /* 0x0081e80000100a00 */
[----:B0-----:R-:W3:Y:S04]  /*142f0*/  LDL.LU R20, [R1+0x29c] ;  /* 0x00029c0001147983 */ /* 0x001ee80000300800 */
[----:B------:R-:W3:Y:S04]  /*14300*/  LDL.LU R21, [R1+0x298] ;  /* 0x0002980001157983 */ /* 0x000ee80000300800 */
        /* <DEDUP_REMOVED lines=18> */
[----:B------:R-:W4:Y:S04]  /*14430*/  LDL.LU R22, [R1+0x288] ;  /* 0x0002880001167983 */ /* 0x000f280000300800 */
        /* <DEDUP_REMOVED lines=24> */
[----:B--2---:R0:W-:Y:S04]  /*145c0*/  STL.64 [R1+0x60], R28 ;  /* 0x0000601c01007387 */ /* 0x0041e80000100a00 */
[----:B0-----:R-:W2:Y:S04]  /*145d0*/  LDL.LU R29, [R1+0xa88] ;  /* 0x000a8800011d7983 */ /* 0x001ea80000300800 */
[----:B------:R-:W2:Y:S01]  /*145e0*/  LDL.LU R28, [R1+0x220] ;  /* 0x00022000011c7983 */ /* 0x000ea20000300800 */
[----:B---3--:R-:W-:-:S04]  /*145f0*/  LOP3.LUT R21, R21, R20, RZ, 0x3c, !PT ;  /* 0x0000001415157212 */ /* 0x008fc800078e3cff */
[----:B------:R-:W-:-:S04]  /*14600*/  LOP3.LUT R20, R21, R20, RZ, 0x3c, !PT ;  /* 0x0000001415147212 */ /* 0x000fc800078e3cff */
[----:B------:R-:W-:-:S05]  /*14610*/  LOP3.LUT R21, R21, R20, RZ, 0x3c, !PT ;  /* 0x0000001415157212 */ /* 0x000fca00078e3cff */
[----:B------:R0:W-:Y:S04]  /*14620*/  STL.64 [R1+0x58], R20 ;  /* 0x0000581401007387 */ /* 0x0001e80000100a00 */
[----:B0-----:R-:W3:Y:S02]  /*14630*/  LDL.LU.64 R20, [R1+0xa80] ;  /* 0x000a800001147983 */ /* 0x001ee40000300a00 */
        /* <DEDUP_REMOVED lines=29> */
[----:B0-----:R-:W3:Y:S01]  /*14810*/  LDL.LU.64 R20, [R1+0xa50] ;  /* 0x000a500001147983 */ /* 0x001ee20000300a00 */
[----:B----4-:R-:W-:-:S03]  /*14820*/  LOP3.LUT R3, R3, R2, RZ, 0x3c, !PT ;  /* 0x0000000203037212 */ /* 0x010fc600078e3cff */
[----:B---3--:R0:W-:Y:S04]  /*14830*/  STL.64 [R1+0x20], R20 ;  /* 0x0000201401007387 */ /* 0x0081e80000100a00 */
[----:B0-----:R-:W3:Y:S01]  /*14840*/  LDL.LU R21, [R1+0xa4c] ;  /* 0x000a4c0001157983 */ /* 0x001ee20000300800 */
[----:B------:R-:W-:Y:S01]  /*14850*/  IMAD.MOV.U32 R20, RZ, RZ, R22 ;  /* 0x000000ffff147224 */ /* 0x000fe200078e0016 */
[----:B------:R-:W-:Y:S02]  /*14860*/  LOP3.LUT R5, R5, R4, RZ, 0x3c, !PT ;  /* 0x0000000405057212 */ /* 0x000fe400078e3cff */
[----:B------:R-:W-:Y:S02]  /*14870*/  LOP3.LUT R7, R7, R6, RZ, 0x3c, !PT ;  /* 0x0000000607077212 */ /* 0x000fe400078e3cff */
[----:B------:R-:W-:-:S02]  /*14880*/  LOP3.LUT R2, R3, R2, RZ, 0x3c, !PT ;  /* 0x0000000203027212 */ /* 0x000fc400078e3cff */
[----:B------:R-:W-:Y:S02]  /*14890*/  LOP3.LUT R9, R9, R8, RZ, 0x3c, !PT ;  /* 0x0000000809097212 */ /* 0x000fe400078e3cff */
[----:B------:R-:W-:Y:S01]  /*148a0*/  LOP3.LUT R11, R11, R10, RZ, 0x3c, !PT ;  /* 0x0000000a0b0b7212 */ /* 0x000fe200078e3cff */
[----:B------:R-:W-:Y:S01]  /*148b0*/  IMAD.MOV.U32 R22, RZ, RZ, R26 ;  /* 0x000000ffff167224 */ /* 0x000fe200078e001a */
[----:B------:R-:W-:Y:S02]  /*148c0*/  LOP3.LUT R4, R5, R4, RZ, 0x3c, !PT ;  /* 0x0000000405047212 */ /* 0x000fe400078e3cff */
[----:B------:R-:W-:Y:S02]  /*148d0*/  LOP3.LUT R13, R13, R12, RZ, 0x3c, !PT ;  /* 0x0000000c0d0d7212 */ /* 0x000fe400078e3cff */
[----:B------:R-:W-:Y:S02]  /*148e0*/  LOP3.LUT R6, R7, R6, RZ, 0x3c, !PT ;  /* 0x0000000607067212 */ /* 0x000fe400078e3cff */
[----:B------:R-:W-:-:S02]  /*148f0*/  LOP3.LUT R15, R15, R14, RZ, 0x3c, !PT ;  /* 0x0000000e0f0f7212 */ /* 0x000fc400078e3cff */
[----:B------:R-:W-:Y:S02]  /*14900*/  LOP3.LUT R3, R3, R2, RZ, 0x3c, !PT ;  /* 0x0000000203037212 */ /* 0x000fe400078e3cff */
[----:B------:R-:W-:Y:S02]  /*14910*/  LOP3.LUT R8, R9, R8, RZ, 0x3c, !PT ;  /* 0x0000000809087212 */ /* 0x000fe400078e3cff */
        /* <DEDUP_REMOVED lines=8> */
[----:B------:R-:W-:Y:S01]  /*149a0*/  LOP3.LUT R15, R15, R14, RZ, 0x3c, !PT ;  /* 0x0000000e0f0f7212 */ /* 0x000fe200078e3cff */
[----:B---3--:R0:W-:Y:S02]  /*149b0*/  STL.64 [R1+0x18], R20 ;  /* 0x0000181401007387 */ /* 0x0081e40000100a00 */
[----:B0-----:R-:W-:-:S02]  /*149c0*/  IMAD.MOV.U32 R20, RZ, RZ, R24 ;  /* 0x000000ffff147224 */ /* 0x001fc400078e0018 */
[----:B-----5:R-:W-:Y:S02]  /*149d0*/  IMAD.MOV.U32 R21, RZ, RZ, R23 ;  /* 0x000000ffff157224 */ /* 0x020fe400078e0017 */
[----:B------:R-:W-:-:S03]  /*149e0*/  IMAD.MOV.U32 R23, RZ, RZ, R25 ;  /* 0x000000ffff177224 */ /* 0x000fc600078e0019 */
[----:B------:R0:W-:Y:S04]  /*149f0*/  STL.64 [R1+0x10], R20 ;  /* 0x0000101401007387 */ /* 0x0001e80000100a00 */
[----:B------:R-:W-:Y:S04]  /*14a00*/  STL.64 [R1+0x8], R22 ;  /* 0x0000081601007387 */ /* 0x000fe80000100a00 */
[----:B------:R-:W-:Y:S01]  /*14a10*/  STL.64 [R1+0x808], R2 ;  /* 0x0008080201007387 */ /* 0x000fe20000100a00 */
[----:B0-----:R-:W-:Y:S02]  /*14a20*/  IMAD.MOV.U32 R20, RZ, RZ, R16 ;  /* 0x000000ffff147224 */ /* 0x001fe400078e0010 */
[----:B------:R-:W-:-:S02]  /*14a30*/  IMAD.MOV.U32 R21, RZ, RZ, R27 ;  /* 0x000000ffff157224 */ /* 0x000fc400078e001b */
[----:B------:R-:W-:-:S03]  /*14a40*/  IMAD.MOV.U32 R16, RZ, RZ, R18 ;  /* 0x000000ffff107224 */ /* 0x000fc600078e0012 */
[----:B------:R2:W-:Y:S01]  /*14a50*/  STL.64 [R1], R20 ;  /* 0x0000001401007387 */ /* 0x0005e20000100a00 */
[----:B------:R-:W-:-:S03]  /*14a60*/  IMAD.MOV.U32 R18, RZ, RZ, R0 ;  /* 0x000000ffff127224 */ /* 0x000fc600078e0000 */
[----:B------:R-:W-:Y:S04]  /*14a70*/  STL.64 [R1+0x810], R4 ;  /* 0x0008100401007387 */ /* 0x000fe80000100a00 */
[----:B------:R-:W-:Y:S04]  /*14a80*/  STL.64 [R1+0x818], R6 ;  /* 0x0008180601007387 */ /* 0x000fe80000100a00 */
[----:B------:R-:W-:Y:S04]  /*14a90*/  STL.64 [R1+0x820], R8 ;  /* 0x0008200801007387 */ /* 0x000fe80000100a00 */
[----:B------:R-:W-:Y:S01]  /*14aa0*/  STL.64 [R1+0x828], R10 ;  /* 0x0008280a01007387 */ /* 0x000fe20000100a00 */
[----:B--2---:R-:W-:-:S03]  /*14ab0*/  IMAD.MOV.U32 R20, RZ, RZ, R29 ;  /* 0x000000ffff147224 */ /* 0x004fc600078e001d */
[----:B------:R-:W-:Y:S04]  /*14ac0*/  STL.64 [R1+0x830], R12 ;  /* 0x0008300c01007387 */ /* 0x000fe80000100a00 */
[----:B------:R-:W-:Y:S04]  /*14ad0*/  STL.64 [R1+0x838], R14 ;  /* 0x0008380e01007387 */ /* 0x000fe80000100a00 */
[----:B------:R-:W-:Y:S04]  /*14ae0*/  STL.64 [R1+0x840], R16 ;  /* 0x0008401001007387 */ /* 0x000fe80000100a00 */
[----:B------:R0:W-:Y:S04]  /*14af0*/  STL.64 [R1+0x848], R18 ;  /* 0x0008481201007387 */ /* 0x0001e80000100a00 */
[----:B------:R-:W2:Y:S04]  /*14b00*/  LDL.LU R29, [R1+0xa48] ;  /* 0x000a4800011d7983 */ /* 0x000ea80000300800 */
[----:B------:R-:W3:Y:S04]  /*14b10*/  LDL.LU R22, [R1+0x218] ;  /* 0x0002180001167983 */ /* 0x000ee80000300800 */
[----:B------:R-:W3:Y:S01]  /*14b20*/  LDL.LU R23, [R1+0x3b0] ;  /* 0x0003b00001177983 */ /* 0x000ee20000300800 */
[----:B------:R-:W-:-:S03]  /*14b30*/  IMAD.MOV.U32 R21, RZ, RZ, R28 ;  /* 0x000000ffff157224 */ /* 0x000fc600078e001c */
[----:B------:R-:W4:Y:S04]  /*14b40*/  LDL.LU R24, [R1+0x208] ;  /* 0x0002080001187983 */ /* 0x000f280000300800 */
[----:B------:R-:W4:Y:S04]  /*14b50*/  LDL.LU R25, [R1+0x3b4] ;  /* 0x0003b40001197983 */ /* 0x000f280000300800 */
[----:B------:R-:W5:Y:S04]  /*14b60*/  LDL.LU R26, [R1+0x200] ;  /* 0x00020000011a7983 */ /* 0x000f680000300800 */
[----:B------:R-:W5:Y:S04]  /*14b70*/  LDL.LU R27, [R1+0x3b8] ;  /* 0x0003b800011b7983 */ /* 0x000f680000300800 */
[----:B------:R-:W2:Y:S04]  /*14b80*/  LDL.LU R28, [R1+0x1f8] ;  /* 0x0001f800011c7983 */ /* 0x000ea80000300800 */
[----:B0-----:R-:W2:Y:S04]  /*14b90*/  LDL.LU R18, [R1+0x3f4] ;  /* 0x0003f40001127983 */ /* 0x001ea80000300800 */
[----:B------:R-:W2:Y:S04]  /*14ba0*/  LDL.LU R19, [R1+0x204] ;  /* 0x0002040001137983 */ /* 0x000ea80000300800 */
[----:B--2---:R0:W-:Y:S04]  /*14bb0*/  STL.64 [R1+0xa00], R18 ;  /* 0x000a001201007387 */ /* 0x0041e80000100a00 */
        /* <DEDUP_REMOVED lines=22> */
[----:B------:R-:W2:Y:S01]  /*14d20*/  LDL.LU R19, [R1+0x3c4] ;  /* 0x0003c40001137983 */ /* 0x000ea20000300800 */
[----:B---3--:R-:W-:-:S02]  /*14d30*/  LOP3.LUT R23, R23, R22, RZ, 0x3c, !PT ;  /* 0x0000001617177212 */ /* 0x008fc400078e3cff */
[----:B----4-:R-:W-:Y:S02]  /*14d40*/  LOP3.LUT R25, R25, R24, RZ, 0x3c, !PT ;  /* 0x0000001819197212 */ /* 0x010fe400078e3cff */
[----:B------:R-:W-:Y:S01]  /*14d50*/  LOP3.LUT R22, R23, R22, RZ, 0x3c, !PT ;  /* 0x0000001617167212 */ /* 0x000fe200078e3cff */
[----:B--2---:R0:W-:Y:S04]  /*14d60*/  STL.64 [R1+0xa40], R18 ;  /* 0x000a401201007387 */ /* 0x0041e80000100a00 */
[----:B0-----:R-:W2:Y:S04]  /*14d70*/  LDL.LU R18, [R1+0x1f0] ;  /* 0x0001f00001127983 */ /* 0x001ea80000300800 */
[----:B------:R-:W2:Y:S04]  /*14d80*/  LDL.LU R19, [R1+0x3c0] ;  /* 0x0003c00001137983 */ /* 0x000ea80000300800 */
[----:B------:R-:W3:Y:S04]  /*14d90*/  LDL.LU R16, [R1+0x3fc] ;  /* 0x0003fc0001107983 */ /* 0x000ee80000300800 */
[----:B------:R-:W4:Y:S04]  /*14da0*/  LDL.LU R17, [R1+0x20c] ;  /* 0x00020c0001117983 */ /* 0x000f280000300800 */
        /* <DEDUP_REMOVED lines=8> */
[----:B-----5:R-:W-:-:S03]  /*14e30*/  LOP3.LUT R27, R27, R26, RZ, 0x3c, !PT ;  /* 0x0000001a1b1b7212 */ /* 0x020fc600078e3cff */
[----:B------:R-:W5:Y:S01]  /*14e40*/  LDL.LU R6, [R1+0x424] ;  /* 0x0004240001067983 */ /* 0x000f620000300800 */
[----:B------:R-:W-:-:S03]  /*14e50*/  LOP3.LUT R24, R25, R24, RZ, 0x3c, !PT ;  /* 0x0000001819187212 */ /* 0x000fc600078e3cff */
[----:B------:R-:W3:Y:S01]  /*14e60*/  LDL.LU R7, [R1+0x23c] ;  /* 0x00023c0001077983 */ /* 0x000ee20000300800 */
[----:B------:R-:W-:-:S03]  /*14e70*/  LOP3.LUT R23, R23, R22, RZ, 0x3c, !PT ;  /* 0x0000001617177212 */ /* 0x000fc600078e3cff */
[----:B------:R-:W3:Y:S01]  /*14e80*/  LDL.LU R4, [R1+0x42c] ;  /* 0x00042c0001047983 */ /* 0x000ee20000300800 */
[----:B------:R-:W-:-:S03]  /*14e90*/  LOP3.LUT R29, R29, R28, RZ, 0x3c, !PT ;  /* 0x0000001c1d1d7212 */ /* 0x000fc600078e3cff */
[----:B------:R-:W3:Y:S01]  /*14ea0*/  LDL.LU R5, [R1+0x244] ;  /* 0x0002440001057983 */ /* 0x000ee20000300800 */
[----:B------:R-:W-:-:S03]  /*14eb0*/  LOP3.LUT R26, R27, R26, RZ, 0x3c, !PT ;  /* 0x0000001a1b1a7212 */ /* 0x000fc600078e3cff */
[----:B------:R-:W3:Y:S01]  /*14ec0*/  LDL.LU R2, [R1+0x434] ;  /* 0x0004340001027983 */ /* 0x000ee20000300800 */
[----:B------:R-:W-:-:S03]  /*14ed0*/  LOP3.LUT R25, R25, R24, RZ, 0x3c, !PT ;  /* 0x0000001819197212 */ /* 0x000fc600078e3cff */
[----:B------:R-:W3:Y:S04]  /*14ee0*/  LDL.LU R3, [R1+0x24c] ;  /* 0x00024c0001037983 */ /* 0x000ee80000300800 */
[----:B------:R-:W3:Y:S01]  /*14ef0*/  LDL.LU R0, [R1+0x43c] ;  /* 0x00043c0001007983 */ /* 0x000ee20000300800 */
[----:B------:R-:W-:-:S03]  /*14f00*/  LOP3.LUT R28, R29, R28, RZ, 0x3c, !PT ;  /* 0x0000001c1d1c7212 */ /* 0x000fc600078e3cff */
[----:B------:R0:W-:Y:S01]  /*14f10*/  STL.64 [R1+0x850], R20 ;  /* 0x0008501401007387 */ /* 0x0001e20000100a00 */
[----:B------:R-:W-:Y:S02]  /*14f20*/  LOP3.LUT R27, R27, R26, RZ, 0x3c, !PT ;  /* 0x0000001a1b1b7212 */ /* 0x000fe400078e3cff */
[----:B------:R-:W-:Y:S01]  /*14f30*/  LOP3.LUT R29, R29, R28, RZ, 0x3c, !PT ;  /* 0x0000001c1d1d7212 */ /* 0x000fe200078e3cff */
[----:B0-----:R-:W3:Y:S04]  /*14f40*/  LDL.LU R20, [R1+0x3f0] ;  /* 0x0003f00001147983 */ /* 0x001ee80000300800 */
[----:B------:R-:W3:Y:S04]  /*14f50*/  LDL.LU R21, [R1+0x1fc] ;  /* 0x0001fc0001157983 */ /* 0x000ee80000300800 */
[----:B------:R0:W-:Y:S04]  /*14f60*/  STL.64 [R1+0x858], R22 ;  /* 0x0008581601007387 */ /* 0x0001e80000100a00 */
        /* <DEDUP_REMOVED lines=9> */
[----:B0-----:R-:W3:Y:S01]  /*15000*/  LDL.LU R29, [R1+0x1dc] ;  /* 0x0001dc00011d7983 */ /* 0x001ee20000300800 */
        /* <DEDUP_REMOVED lines=45> */
[----:B---3--:R-:W-:Y:S02]  /*152e0*/  IMAD.MOV.U32 R28, RZ, RZ, R26 ;  /* 0x000000ffff1c7224 */ /* 0x008fe400078e001a */
[----:B------:R-:W-:Y:S02]  /*152f0*/  IMAD.MOV.U32 R26, RZ, RZ, R24 ;  /* 0x000000ffff1a7224 */ /* 0x000fe400078e0018 */
[----:B------:R-:W-:Y:S02]  /*15300*/  IMAD.MOV.U32 R24, RZ, RZ, R22 ;  /* 0x000000ffff187224 */ /* 0x000fe400078e0016 */
[----:B------:R-:W-:Y:S01]  /*15310*/  IMAD.MOV.U32 R22, RZ, RZ, R20 ;  /* 0x000000ffff167224 */ /* 0x000fe200078e0014 */
[----:B------:R0:W-:Y:S04]  /*15320*/  STL.64 [R1+0x170], R28 ;  /* 0x0001701c01007387 */ /* 0x0001e80000100a00 */
[----:B------:R-:W-:Y:S04]  /*15330*/  STL.64 [R1+0x178], R26 ;  /* 0x0001781a01007387 */ /* 0x000fe80000100a00 */
[----:B------:R-:W-:Y:S04]  /*15340*/  STL.64 [R1+0x180], R24 ;  /* 0x0001801801007387 */ /* 0x000fe80000100a00 */
[----:B------:R-:W-:Y:S01]  /*15350*/  STL.64 [R1+0x188], R22 ;  /* 0x0001881601007387 */ /* 0x000fe20000100a00 */
[----:B--2---:R-:W-:-:S02]  /*15360*/  IMAD.MOV.U32 R20, RZ, RZ, R18 ;  /* 0x000000ffff147224 */ /* 0x004fc400078e0012 */
[----:B------:R-:W-:Y:S02]  /*15370*/  IMAD.MOV.U32 R18, RZ, RZ, R16 ;  /* 0x000000ffff127224 */ /* 0x000fe400078e0010 */
[----:B------:R-:W-:Y:S02]  /*15380*/  IMAD.MOV.U32 R16, RZ, RZ, R14 ;  /* 0x000000ffff107224 */ /* 0x000fe400078e000e */
[----:B------:R-:W-:Y:S02]  /*15390*/  IMAD.MOV.U32 R14, RZ, RZ, R12 ;  /* 0x000000ffff0e7224 */ /* 0x000fe400078e000c */
[----:B------:R-:W-:Y:S01]  /*153a0*/  IMAD.MOV.U32 R12, RZ, RZ, R10 ;  /* 0x000000ffff0c7224 */ /* 0x000fe200078e000a */
[----:B------:R-:W-:Y:S01]  /*153b0*/  STL.64 [R1+0x398], R20 ;  /* 0x0003981401007387 */ /* 0x000fe20000100a00 */
[----:B------:R-:W-:-:S03]  /*153c0*/  IMAD.MOV.U32 R10, RZ, RZ, R8 ;  /* 0x000000ffff0a7224 */ /* 0x000fc600078e0008 */
[----:B------:R-:W-:Y:S01]  /*153d0*/  STL.64 [R1+0x3a0], R18 ;  /* 0x0003a01201007387 */ /* 0x000fe20000100a00 */
[----:B-----5:R-:W-:-:S03]  /*153e0*/  IMAD.MOV.U32 R8, RZ, RZ, R6 ;  /* 0x000000ffff087224 */ /* 0x020fc600078e0006 */
[----:B----4-:R-:W-:Y:S01]  /*153f0*/  STL.64 [R1+0x3a8], R16 ;  /* 0x0003a81001007387 */ /* 0x010fe20000100a00 */
[----:B------:R-:W-:-:S03]  /*15400*/  IMAD.MOV.U32 R6, RZ, RZ, R4 ;  /* 0x000000ffff067224 */ /* 0x000fc600078e0004 */
[----:B------:R-:W-:Y:S04]  /*15410*/  STL.64 [R1+0x3b0], R14 ;  /* 0x0003b00e01007387 */ /* 0x000fe80000100a00 */
[----:B------:R-:W-:Y:S01]  /*15420*/  STL.64 [R1+0x3b8], R12 ;  /* 0x0003b80c01007387 */ /* 0x000fe20000100a00 */
[----:B------:R-:W-:-:S03]  /*15430*/  IMAD.MOV.U32 R4, RZ, RZ, R2 ;  /* 0x000000ffff047224 */ /* 0x000fc600078e0002 */
[----:B------:R-:W-:Y:S04]  /*15440*/  STL.64 [R1+0x3c0], R10 ;  /* 0x0003c00a01007387 */ /* 0x000fe80000100a00 */
[----:B------:R-:W-:Y:S04]  /*15450*/  STL.64 [R1+0x3c8], R8 ;  /* 0x0003c80801007387 */ /* 0x000fe80000100a00 */
[----:B------:R-:W-:Y:S04]  /*15460*/  STL.64 [R1+0x3d0], R6 ;  /* 0x0003d00601007387 */ /* 0x000fe80000100a00 */
[----:B0-----:R-:W2:Y:S04]  /*15470*/  LDL.LU R28, [R1+0x4bc] ;  /* 0x0004bc00011c7983 */ /* 0x001ea80000300800 */
[----:B------:R-:W-:Y:S04]  /*15480*/  STL.64 [R1+0x3d8], R4 ;  /* 0x0003d80401007387 */ /* 0x000fe80000100a00 */
[----:B------:R-:W3:Y:S01]  /*15490*/  LDL.LU R29, [R1+0x468] ;  /* 0x00046800011d7983 */ /* 0x000ee20000300800 */
[----:B------:R-:W-:-:S05]  /*154a0*/  IMAD.MOV.U32 R2, RZ, RZ, R0 ;  /* 0x000000ffff027224 */ /* 0x000fca00078e0000 */
[----:B------:R-:W-:Y:S04]  /*154b0*/  STL.64 [R1+0x3e0], R2 ;  /* 0x0003e00201007387 */ /* 0x000fe80000100a00 */
[----:B---3--:R0:W-:Y:S04]  /*154c0*/  STL [R1+0x980], R29 ;  /* 0x0009801d01007387 */ /* 0x0081e80000100800 */
[----:B0-----:R-:W2:Y:S04]  /*154d0*/  LDL.LU R29, [R1+0x460] ;  /* 0x00046000011d7983 */ /* 0x001ea80000300800 */
        /* <DEDUP_REMOVED lines=147> */
[----:B---3--:R-:W-:-:S03]  /*15e10*/  LOP3.LUT R7, R7, R6, RZ, 0x3c, !PT ;  /* 0x0000000607077212 */ /* 0x008fc600078e3cff */
[----:B--2---:R0:W-:Y:S04]  /*15e20*/  STL.64 [R1+0x460], R28 ;  /* 0x0004601c01007387 */ /* 0x0041e80000100a00 */
[----:B0-----:R-:W2:Y:S01]  /*15e30*/  LDL.LU R29, [R1+0x980] ;  /* 0x00098000011d7983 */ /* 0x001ea20000300800 */
[----:B------:R-:W-:Y:S02]  /*15e40*/  IMAD.MOV.U32 R28, RZ, RZ, R26 ;  /* 0x000000ffff1c7224 */ /* 0x000fe400078e001a */
[----:B-----5:R-:W-:Y:S02]  /*15e50*/  IMAD.MOV.U32 R26, RZ, RZ, R24 ;  /* 0x000000ffff1a7224 */ /* 0x020fe400078e0018 */
[----:B------:R-:W-:Y:S02]  /*15e60*/  IMAD.MOV.U32 R24, RZ, RZ, R22 ;  /* 0x000000ffff187224 */ /* 0x000fe400078e0016 */
[----:B------:R-:W-:-:S02]  /*15e70*/  IMAD.MOV.U32 R22, RZ, RZ, R20 ;  /* 0x000000ffff167224 */ /* 0x000fc400078e0014 */
[----:B------:R-:W-:Y:S02]  /*15e80*/  IMAD.MOV.U32 R20, RZ, RZ, R18 ;  /* 0x000000ffff147224 */ /* 0x000fe400078e0012 */
[----:B------:R-:W-:Y:S01]  /*15e90*/  IMAD.MOV.U32 R18, RZ, RZ, R16 ;  /* 0x000000ffff127224 */ /* 0x000fe200078e0010 */
[----:B------:R-:W-:Y:S01]  /*15ea0*/  LOP3.LUT R5, R5, R4, RZ, 0x3c, !PT ;  /* 0x0000000405057212 */ /* 0x000fe200078e3cff */
[----:B------:R-:W-:Y:S02]  /*15eb0*/  IMAD.MOV.U32 R16, RZ, RZ, R14 ;  /* 0x000000ffff107224 */ /* 0x000fe400078e000e */
[----:B------:R-:W-:Y:S01]  /*15ec0*/  IMAD.MOV.U32 R14, RZ, RZ, R12 ;  /* 0x000000ffff0e7224 */ /* 0x000fe200078e000c */
[----:B------:R-:W-:Y:S01]  /*15ed0*/  LOP3.LUT R6, R7, R6, RZ, 0x3c, !PT ;  /* 0x0000000607067212 */ /* 0x000fe200078e3cff */
[----:B------:R-:W-:Y:S02]  /*15ee0*/  IMAD.MOV.U32 R12, RZ, RZ, R10 ;  /* 0x000000ffff0c7224 */ /* 0x000fe400078e000a */
[----:B------:R-:W-:Y:S01]  /*15ef0*/  IMAD.MOV.U32 R10, RZ, RZ, R8 ;  /* 0x000000ffff0a7224 */ /* 0x000fe200078e0008 */
[----:B------:R-:W-:Y:S01]  /*15f00*/  LOP3.LUT R4, R5, R4, RZ, 0x3c, !PT ;  /* 0x0000000405047212 */ /* 0x000fe200078e3cff */
[----:B------:R-:W-:Y:S01]  /*15f10*/  IMAD.MOV.U32 R8, RZ, RZ, R0 ;  /* 0x000000ffff087224 */ /* 0x000fe200078e0000 */
[----:B------:R-:W-:-:S02]  /*15f20*/  LOP3.LUT R7, R7, R6, RZ, 0x3c, !PT ;  /* 0x0000000607077212 */ /* 0x000fc400078e3cff */
[----:B------:R-:W-:Y:S02]  /*15f30*/  LOP3.LUT R3, R3, R2, RZ, 0x3c, !PT ;  /* 0x0000000203037212 */ /* 0x000fe400078e3cff */
[----:B------:R-:W-:Y:S01]  /*15f40*/  LOP3.LUT R5, R5, R4, RZ, 0x3c, !PT ;  /* 0x0000000405057212 */ /* 0x000fe200078e3cff */
[----:B------:R-:W0:Y:S01]  /*15f50*/  LDC R0, c[0x0][0x3ac] ;  /* 0x0000eb00ff007b82 */ /* 0x000e220000000800 */
[----:B--2---:R1:W-:Y:S04]  /*15f60*/  STL.64 [R1+0x468], R28 ;  /* 0x0004681c01007387 */ /* 0x0043e80000100a00 */
[----:B----4-:R-:W-:Y:S04]  /*15f70*/  STL.64 [R1+0x470], R26 ;  /* 0x0004701a01007387 */ /* 0x010fe80000100a00 */
[----:B------:R-:W-:Y:S04]  /*15f80*/  STL.64 [R1+0x478], R24 ;  /* 0x0004781801007387 */ /* 0x000fe80000100a00 */
        /* <DEDUP_REMOVED lines=9> */
[----:B-1----:R-:W2:Y:S04]  /*16020*/  LDL.LU R28, [R1+0x1b0] ;  /* 0x0001b000011c7983 */ /* 0x002ea80000300800 */
[----:B------:R-:W-:Y:S04]  /*16030*/  STL.64 [R1+0x4c8], R4 ;  /* 0x0004c80401007387 */ /* 0x000fe80000100a00 */
[----:B------:R-:W2:Y:S01]  /*16040*/  LDL.LU R29, [R1+0x68c] ;  /* 0x00068c00011d7983 */ /* 0x000ea20000300800 */
[----:B------:R-:W-:-:S04]  /*16050*/  LOP3.LUT R2, R3, R2, RZ, 0x3c, !PT ;  /* 0x0000000203027212 */ /* 0x000fc800078e3cff */
[----:B------:R-:W-:-:S05]  /*16060*/  LOP3.LUT R3, R3, R2, RZ, 0x3c, !PT ;  /* 0x0000000203037212 */ /* 0x000fca00078e3cff */
[----:B------:R-:W-:Y:S04]  /*16070*/  STL.64 [R1+0x4d0], R2 ;  /* 0x0004d00201007387 */ /* 0x000fe80000100a00 */
[----:B--2---:R1:W-:Y:S04]  /*16080*/  STL.64 [R1+0x900], R28 ;  /* 0x0009001c01007387 */ /* 0x0043e80000100a00 */
[----:B-1----:R-:W2:Y:S04]  /*16090*/  LDL.LU R28, [R1+0x650] ;  /* 0x00065000011c7983 */ /* 0x002ea80000300800 */
[----:B------:R-:W2:Y:S04]  /*160a0*/  LDL.LU R29, [R1+0x688] ;  /* 0x00068800011d7983 */ /* 0x000ea80000300800 */
        /* <DEDUP_REMOVED lines=45> */
[----:B------:R-:W3:Y:S04]  /*16380*/  LDL.LU R26, [R1+0x1b4] ;  /* 0x0001b400011a7983 */ /* 0x000ee80000300800 */
[----:B------:R-:W3:Y:S04]  /*16390*/  LDL.LU R27, [R1+0x690] ;  /* 0x00069000011b7983 */ /* 0x000ee80000300800 */
[----:B------:R-:W4:Y:S04]  /*163a0*/  LDL.LU R24, [R1+0x1b8] ;  /* 0x0001b80001187983 */ /* 0x000f280000300800 */
[----:B------:R-:W4:Y:S04]  /*163b0*/  LDL.LU R25, [R1+0x694] ;  /* 0x0006940001197983 */ /* 0x000f280000300800 */
[----:B------:R-:W5:Y:S04]  /*163c0*/  LDL.LU R22, [R1+0x1bc] ;  /* 0x0001bc0001167983 */ /* 0x000f680000300800 */
        /* <DEDUP_REMOVED lines=9> */
[----:B------:R-:W3:Y:S04]  /*16460*/  LDL.LU.64 R12, [R1+0x120] ;  /* 0x00012000010c7983 */ /* 0x000ee80000300a00 */
[----:B------:R-:W3:Y:S04]  /*16470*/  LDL.LU.64 R10, [R1+0x118] ;  /* 0x00011800010a7983 */ /* 0x000ee80000300a00 */
[----:B------:R-:W3:Y:S04]  /*16480*/  LDL.LU.64 R8, [R1+0x110] ;  /* 0x0001100001087983 */ /* 0x000ee80000300a00 */
[----:B------:R-:W3:Y:S04]  /*16490*/  LDL.LU.64 R6, [R1+0x108] ;  /* 0x0001080001067983 */ /* 0x000ee80000300a00 */
[----:B------:R-:W3:Y:S04]  /*164a0*/  LDL.LU.64 R4, [R1+0x100] ;  /* 0x0001000001047983 */ /* 0x000ee80000300a00 */
[----:B------:R-:W3:Y:S01]  /*164b0*/  LDL.LU.64 R2, [R1+0xf8] ;  /* 0x0000f80001027983 */ /* 0x000ee20000300a00 */
[----:B--2---:R-:W-:-:S04]  /*164c0*/  LOP3.LUT R29, R29, R28, RZ, 0x3c, !PT ;  /* 0x0000001c1d1d7212 */ /* 0x004fc800078e3cff */
[----:B------:R-:W-:-:S04]  /*164d0*/  LOP3.LUT R28, R29, R28, RZ, 0x3c, !PT ;  /* 0x0000001c1d1c7212 */ /* 0x000fc800078e3cff */
[----:B------:R-:W-:-:S05]  /*164e0*/  LOP3.LUT R29, R29, R28, RZ, 0x3c, !PT ;  /* 0x0000001c1d1d7212 */ /* 0x000fca00078e3cff */
[----:B------:R1:W-:Y:S04]  /*164f0*/  STL.64 [R1+0x4d8], R28 ;  /* 0x0004d81c01007387 */ /* 0x0003e80000100a00 */
[----:B-1----:R-:W2:Y:S02]  /*16500*/  LDL.LU.64 R28, [R1+0x978] ;  /* 0x00097800011c7983 */ /* 0x002ea40000300a00 */
        /* <DEDUP_REMOVED lines=74> */
[----:B-1----:R-:W2:Y:S01]  /*169b0*/  LDL.LU.64 R28, [R1+0x900] ;  /* 0x00090000011c7983 */ /* 0x002ea20000300a00 */
[----:B---3--:R-:W-:Y:S02]  /*169c0*/  LOP3.LUT R27, R27, R26, RZ, 0x3c, !PT ;  /* 0x0000001a1b1b7212 */ /* 0x008fe400078e3cff */
[----:B----4-:R-:W-:Y:S02]  /*169d0*/  LOP3.LUT R25, R25, R24, RZ, 0x3c, !PT ;  /* 0x0000001819197212 */ /* 0x010fe400078e3cff */
[----:B-----5:R-:W-:Y:S02]  /*169e0*/  LOP3.LUT R23, R23, R22, RZ, 0x3c, !PT ;  /* 0x0000001617177212 */ /* 0x020fe400078e3cff */
        /* <DEDUP_REMOVED lines=13> */
[----:B------:R-:W-:Y:S01]  /*16ac0*/  LOP3.LUT R14, R15, R14, RZ, 0x3c, !PT ;  /* 0x0000000e0f0e7212 */ /* 0x000fe200078e3cff */
[----:B0-----:R-:W-:Y:S01]  /*16ad0*/  IMAD.SHL.U32 R0, R0, 0x20, RZ ;  /* 0x0000002000007824 */ /* 0x001fe200078e00ff */
[----:B------:R-:W-:Y:S02]  /*16ae0*/  LOP3.LUT R21, R21, R20, RZ, 0x3c, !PT ;  /* 0x0000001415157212 */ /* 0x000fe400078e3cff */
[----:B------:R-:W-:Y:S02]  /*16af0*/  LOP3.LUT R19, R19, R18, RZ, 0x3c, !PT ;  /* 0x0000001213137212 */ /* 0x000fe400078e3cff */
[----:B------:R-:W-:Y:S02]  /*16b00*/  LOP3.LUT R17, R17, R16, RZ, 0x3c, !PT ;  /* 0x0000001011117212 */ /* 0x000fe400078e3cff */
[----:B------:R-:W-:Y:S01]  /*16b10*/  LOP3.LUT R15, R15, R14, RZ, 0x3c, !PT ;  /* 0x0000000e0f0f7212 */ /* 0x000fe200078e3cff */
[----:B------:R-:W-:-:S04]  /*16b20*/  IMAD.WIDE R12, R0, 0x2, R12 ;  /* 0x00000002000c7825 */ /* 0x000fc800078e020c */
[----:B------:R-:W-:-:S04]  /*16b30*/  IMAD.WIDE R10, R0, 0x2, R10 ;  /* 0x00000002000a7825 */ /* 0x000fc800078e020a */
[----:B------:R-:W-:-:S04]  /*16b40*/  IMAD.WIDE R8, R0, 0x2, R8 ;  /* 0x0000000200087825 */ /* 0x000fc800078e0208 */
[----:B------:R-:W-:Y:S01]  /*16b50*/  IMAD.WIDE R6, R0, 0x2, R6 ;  /* 0x0000000200067825 */ /* 0x000fe200078e0206 */
[----:B--2---:R-:W-:-:S04]  /*16b60*/  LOP3.LUT R29, R29, R28, RZ, 0x3c, !PT ;  /* 0x0000001c1d1d7212 */ /* 0x004fc800078e3cff */
[----:B------:R-:W-:-:S04]  /*16b70*/  LOP3.LUT R28, R29, R28, RZ, 0x3c, !PT ;  /* 0x0000001c1d1c7212 */ /* 0x000fc800078e3cff */
[----:B------:R-:W-:-:S05]  /*16b80*/  LOP3.LUT R29, R29, R28, RZ, 0x3c, !PT ;  /* 0x0000001c1d1d7212 */ /* 0x000fca00078e3cff */
[----:B------:R0:W-:Y:S04]  /*16b90*/  STL.64 [R1+0x658], R28 ;  /* 0x0006581c01007387 */ /* 0x0001e80000100a00 */
        /* <DEDUP_REMOVED lines=11> */
[----:B0-----:R-:W2:Y:S01]  /*16c50*/  LDL.LU.64 R28, [R1+0x68] ;  /* 0x00006800011c7983 */ /* 0x001ea20000300a00 */
[----:B------:R-:W-:-:S04]  /*16c60*/  IMAD.WIDE R4, R0, 0x2, R4 ;  /* 0x0000000200047825 */ /* 0x000fc800078e0204 */
[C---:B------:R-:W-:Y:S01]  /*16c70*/  IMAD.WIDE R2, R0.reuse, 0x2, R2 ;  /* 0x0000000200027825 */ /* 0x040fe200078e0202 */
[----:B------:R-:W-:Y:S04]  /*16c80*/  STL.64 [R1+0x370], R4 ;  /* 0x0003700401007387 */ /* 0x000fe80000100a00 */
[----:B--2---:R0:W-:Y:S04]  /*16c90*/  STL.64 [R1+0x878], R28 ;  /* 0x0008781c01007387 */ /* 0x0041e80000100a00 */
[----:B------:R-:W-:Y:S04]  /*16ca0*/  STL.64 [R1+0x368], R2 ;  /* 0x0003680201007387 */ /* 0x000fe80000100a00 */
[----:B0-----:R-:W2:Y:S04]  /*16cb0*/  LDL.LU.64 R28, [R1+0x70] ;  /* 0x00007000011c7983 */ /* 0x001ea80000300a00 */
[----:B--2---:R0:W-:Y:S04]  /*16cc0*/  STL.64 [R1+0x880], R28 ;  /* 0x0008801c01007387 */ /* 0x0041e80000100a00 */
        /* <DEDUP_REMOVED lines=31> */
[----:B------:R-:W3:Y:S04]  /*16ec0*/  LDL.LU.64 R26, [R1+0x60] ;  /* 0x00006000011a7983 */ /* 0x000ee80000300a00 */
[----:B------:R-:W4:Y:S04]  /*16ed0*/  LDL.LU.64 R24, [R1+0x58] ;  /* 0x0000580001187983 */ /* 0x000f280000300a00 */
[----:B------:R-:W5:Y:S04]  /*16ee0*/  LDL.LU.64 R22, [R1+0x50] ;  /* 0x0000500001167983 */ /* 0x000f680000300a00 */
[----:B------:R-:W3:Y:S04]  /*16ef0*/  LDL.LU.64 R20, [R1+0x48] ;  /* 0x0000480001147983 */ /* 0x000ee80000300a00 */
        /* <DEDUP_REMOVED lines=8> */
[----:B------:R-:W3:Y:S01]  /*16f80*/  LDL.LU.64 R2, [R1] ;  /* 0x0000000001027983 */ /* 0x000ee20000300a00 */
[----:B--2---:R-:W-:-:S05]  /*16f90*/  IMAD.WIDE R28, R0, 0x2, R28 ;  /* 0x00000002001c7825 */ /* 0x004fca00078e021c */
[----:B------:R0:W-:Y:S04]  /*16fa0*/  STL.64 [R1+0x360], R28 ;  /* 0x0003601c01007387 */ /* 0x0001e80000100a00 */
[----:B0-----:R-:W2:Y:S02]  /*16fb0*/  LDL.LU.64 R28, [R1+0x8f8] ;  /* 0x0008f800011c7983 */ /* 0x001ea40000300a00 */
        /* <DEDUP_REMOVED lines=47> */
[----:B0-----:R-:W2:Y:S01]  /*172b0*/  LDL.LU.64 R28, [R1+0x878] ;  /* 0x00087800011c7983 */ /* 0x001ea20000300a00 */
[----:B---3--:R-:W-:-:S04]  /*172c0*/  IMAD.WIDE R26, R0, 0x2, R26 ;  /* 0x00000002001a7825 */ /* 0x008fc800078e021a */
[----:B----4-:R-:W-:-:S04]  /*172d0*/  IMAD.WIDE R24, R0, 0x2, R24 ;  /* 0x0000000200187825 */ /* 0x010fc800078e0218 */
[----:B-----5:R-:W-:-:S04]  /*172e0*/  IMAD.WIDE R22, R0, 0x2, R22 ;  /* 0x0000000200167825 */ /* 0x020fc800078e0216 */
[----:B------:R-:W-:-:S04]  /*172f0*/  IMAD.WIDE R20, R0, 0x2, R20 ;  /* 0x0000000200147825 */ /* 0x000fc800078e0214 */
        /* <DEDUP_REMOVED lines=9> */
[----:B--2---:R-:W-:-:S05]  /*17390*/  IMAD.WIDE R28, R0, 0x2, R28 ;  /* 0x00000002001c7825 */ /* 0x004fca00078e021c */
[----:B------:R0:W-:Y:S04]  /*173a0*/  STL.64 [R1+0x2d8], R28 ;  /* 0x0002d81c01007387 */ /* 0x0001e80000100a00 */
[----:B0-----:R-:W2:Y:S04]  /*173b0*/  LDL.LU.64 R28, [R1+0x870] ;  /* 0x00087000011c7983 */ /* 0x001ea80000300a00 */
[----:B------:R0:W-:Y:S04]  /*173c0*/  STL.64 [R1+0x2d0], R26 ;  /* 0x0002d01a01007387 */ /* 0x0001e80000100a00 */
[----:B0-----:R-:W3:Y:S04]  /*173d0*/  LDL.LU.64 R26, [R1+0x868] ;  /* 0x00086800011a7983 */ /* 0x001ee80000300a00 */
[----:B------:R0:W-:Y:S04]  /*173e0*/  STL.64 [R1+0x2c8], R24 ;  /* 0x0002c81801007387 */ /* 0x0001e80000100a00 */
[----:B0-----:R-:W4:Y:S04]  /*173f0*/  LDL.LU.64 R24, [R1+0x860] ;  /* 0x0008600001187983 */ /* 0x001f280000300a00 */
[----:B------:R0:W-:Y:S04]  /*17400*/  STL.64 [R1+0x2c0], R22 ;  /* 0x0002c01601007387 */ /* 0x0001e80000100a00 */
[----:B0-----:R-:W5:Y:S04]  /*17410*/  LDL.LU.64 R22, [R1+0x858] ;  /* 0x0008580001167983 */ /* 0x001f680000300a00 */
        /* <DEDUP_REMOVED lines=19> */
[----:B0-----:R-:W5:Y:S01]  /*17550*/  LDL.LU.64 R2, [R1+0x808] ;  /* 0x0008080001027983 */ /* 0x001f620000300a00 */
[----:B--2---:R-:W-:-:S04]  /*17560*/  IMAD.WIDE R20, R0, 0x2, R20 ;  /* 0x0000000200147825 */ /* 0x004fc800078e0214 */
        /* <DEDUP_REMOVED lines=8> */
[----:B------:R-:W-:-:S05]  /*175f0*/  IMAD.WIDE R2, R0, 0x2, R2 ;  /* 0x0000000200027825 */ /* 0x000fca00078e0202 */
        /* <DEDUP_REMOVED lines=19> */
[----:B0-----:R-:W2:Y:S01]  /*17730*/  LDL.LU.64 R20, [R1+0x128] ;  /* 0x0001280001147983 */ /* 0x001ea20000300a00 */
[----:B------:R-:W-:-:S05]  /*17740*/  IMAD.WIDE R22, R0, 0x2, R22 ;  /* 0x0000000200167825 */ /* 0x000fca00078e0216 */
[----:B------:R0:W-:Y:S01]  /*17750*/  STL.64 [R1+0x218], R22 ;  /* 0x0002181601007387 */ /* 0x0001e20000100a00 */
[----:B------:R-:W-:-:S04]  /*17760*/  IMAD.WIDE R26, R0, 0x2, R26 ;  /* 0x00000002001a7825 */ /* 0x000fc800078e021a */
[----:B0-----:R-:W-:-:S04]  /*17770*/  IMAD.WIDE R22, R0, 0x2, R24 ;  /* 0x0000000200167825 */ /* 0x001fc800078e0218 */
[C---:B------:R-:W-:Y:S01]  /*17780*/  IMAD.WIDE R24, R0.reuse, 0x2, R28 ;  /* 0x0000000200187825 */ /* 0x040fe200078e021c */
[----:B------:R2:W-:Y:S04]  /*17790*/  STL.64 [R1+0x208], R22 ;  /* 0x0002081601007387 */ /* 0x0005e80000100a00 */
[----:B------:R-:W-:Y:S04]  /*177a0*/  STL.64 [R1+0x200], R26 ;  /* 0x0002001a01007387 */ /* 0x000fe80000100a00 */
[----:B------:R-:W-:Y:S01]  /*177b0*/  STL.64 [R1+0x1f8], R24 ;  /* 0x0001f81801007387 */ /* 0x000fe20000100a00 */
[----:B---3--:R-:W-:-:S04]  /*177c0*/  IMAD.WIDE R4, R0, 0x2, R4 ;  /* 0x0000000200047825 */ /* 0x008fc800078e0204 */
[----:B--2---:R-:W-:-:S04]  /*177d0*/  IMAD.WIDE R22, R0, 0x2, R20 ;  /* 0x0000000200167825 */ /* 0x004fc800078e0214 */
[----:B------:R-:W-:-:S04]  /*177e0*/  IMAD.WIDE R20, R0, 0x2, R18 ;  /* 0x0000000200147825 */ /* 0x000fc800078e0212 */
[----:B------:R-:W-:-:S04]  /*177f0*/  IMAD.WIDE R18, R0, 0x2, R16 ;  /* 0x0000000200127825 */ /* 0x000fc800078e0210 */
[----:B------:R-:W-:-:S04]  /*17800*/  IMAD.WIDE R16, R0, 0x2, R14 ;  /* 0x0000000200107825 */ /* 0x000fc800078e020e */
[C---:B------:R-:W-:Y:S01]  /*17810*/  IMAD.WIDE R14, R0.reuse, 0x2, R12 ;  /* 0x00000002000e7825 */ /* 0x040fe200078e020c */
[----:B------:R-:W-:Y:S03]  /*17820*/  STL.64 [R1+0x1f0], R22 ;  /* 0x0001f01601007387 */ /* 0x000fe60000100a00 */
[C---:B------:R-:W-:Y:S01]  /*17830*/  IMAD.WIDE R12, R0.reuse, 0x2, R10 ;  /* 0x00000002000c7825 */ /* 0x040fe200078e020a */
[----:B------:R-:W-:Y:S03]  /*17840*/  STL.64 [R1+0x1e8], R20 ;  /* 0x0001e81401007387 */ /* 0x000fe60000100a00 */
[C---:B-----5:R-:W-:Y:S01]  /*17850*/  IMAD.WIDE R10, R0.reuse, 0x2, R8 ;  /* 0x00000002000a7825 */ /* 0x060fe200078e0208 */
[----:B------:R-:W-:Y:S03]  /*17860*/  STL.64 [R1+0x1e0], R18 ;  /* 0x0001e01201007387 */ /* 0x000fe60000100a00 */
[C---:B----4-:R-:W-:Y:S01]  /*17870*/  IMAD.WIDE R8, R0.reuse, 0x2, R6 ;  /* 0x0000000200087825 */ /* 0x050fe200078e0206 */
[----:B------:R-:W-:Y:S04]  /*17880*/  STL.64 [R1+0x1d8], R16 ;  /* 0x0001d81001007387 */ /* 0x000fe80000100a00 */
[----:B------:R-:W-:Y:S04]  /*17890*/  STL.64 [R1+0x1d0], R14 ;  /* 0x0001d00e01007387 */ /* 0x000fe80000100a00 */
[----:B------:R-:W-:Y:S04]  /*178a0*/  STL.64 [R1+0x1c8], R12 ;  /* 0x0001c80c01007387 */ /* 0x000fe80000100a00 */
[----:B------:R-:W-:Y:S01]  /*178b0*/  STL.64 [R1+0x1c0], R10 ;  /* 0x0001c00a01007387 */ /* 0x000fe20000100a00 */
[----:B------:R-:W-:-:S03]  /*178c0*/  IMAD.WIDE R6, R0, 0x2, R2 ;  /* 0x0000000200067825 */ /* 0x000fc600078e0202 */
[----:B------:R-:W-:Y:S04]  /*178d0*/  STL.64 [R1+0x1b8], R8 ;  /* 0x0001b80801007387 */ /* 0x000fe80000100a00 */
[----:B------:R-:W2:Y:S04]  /*178e0*/  LDL.LU.64 R2, [R1+0x178] ;  /* 0x0001780001027983 */ /* 0x000ea80000300a00 */
[----:B------:R0:W-:Y:S04]  /*178f0*/  STL.64 [R1+0x1b0], R4 ;  /* 0x0001b00401007387 */ /* 0x0001e80000100a00 */
[----:B0-----:R-:W3:Y:S04]  /*17900*/  LDL.LU.64 R4, [R1+0x180] ;  /* 0x0001800001047983 */ /* 0x001ee80000300a00 */
[----:B------:R-:W-:Y:S04]  /*17910*/  STL.64 [R1+0x1a8], R6 ;  /* 0x0001a80601007387 */ /* 0x000fe80000100a00 */
[----:B------:R-:W4:Y:S04]  /*17920*/  LDL.LU.64 R10, [R1+0x3d0] ;  /* 0x0003d000010a7983 */ /* 0x000f280000300a00 */
[----:B----4-:R0:W-:Y:S04]  /*17930*/  STL.64 [R1+0x7c8], R10 ;  /* 0x0007c80a01007387 */ /* 0x0101e80000100a00 */
[----:B0-----:R-:W4:Y:S04]  /*17940*/  LDL.LU.64 R10, [R1+0x3c8] ;  /* 0x0003c800010a7983 */ /* 0x001f280000300a00 */
        /* <DEDUP_REMOVED lines=14> */
[----:B------:R-:W5:Y:S04]  /*17a30*/  LDL.LU.64 R12, [R1+0x3d8] ;  /* 0x0003d800010c7983 */ /* 0x000f680000300a00 */
[----:B------:R-:W2:Y:S04]  /*17a40*/  LDL.LU.64 R28, [R1+0x408] ;  /* 0x00040800011c7983 */ /* 0x000ea80000300a00 */
[----:B--2---:R0:W-:Y:S04]  /*17a50*/  STL.64 [R1+0x7a0], R28 ;  /* 0x0007a01c01007387 */ /* 0x0041e80000100a00 */
[----:B0-----:R-:W2:Y:S04]  /*17a60*/  LDL.LU.64 R28, [R1+0x400] ;  /* 0x00040000011c7983 */ /* 0x001ea80000300a00 */
[----:B--2---:R0:W-:Y:S04]  /*17a70*/  STL.64 [R1+0x7a8], R28 ;  /* 0x0007a81c01007387 */ /* 0x0041e80000100a00 */
[----:B0-----:R-:W2:Y:S04]  /*17a80*/  LDL.LU.64 R28, [R1+0x3f8] ;  /* 0x0003f800011c7983 */ /* 0x001ea80000300a00 */
[----:B--2---:R0:W-:Y:S04]  /*17a90*/  STL.64 [R1+0x7b0], R28 ;  /* 0x0007b01c01007387 */ /* 0x0041e80000100a00 */
[----:B0-----:R-:W2:Y:S04]  /*17aa0*/  LDL.LU.64 R28, [R1+0x3f0] ;  /* 0x0003f000011c7983 */ /* 0x001ea80000300a00 */
[----:B--2---:R0:W-:Y:S04]  /*17ab0*/  STL.64 [R1+0x7b8], R28 ;  /* 0x0007b81c01007387 */ /* 0x0041e80000100a00 */
[----:B0-----:R-:W2:Y:S01]  /*17ac0*/  LDL.LU.64 R28, [R1+0x3e8] ;  /* 0x0003e800011c7983 */ /* 0x001ea20000300a00 */
[----:B------:R-:W-:-:S04]  /*17ad0*/  IMAD.WIDE R2, R0, 0x2, R2 ;  /* 0x0000000200027825 */ /* 0x000fc800078e0202 */
[----:B---3--:R-:W-:-:S04]  /*17ae0*/  IMAD.WIDE R4, R0, 0x2, R4 ;  /* 0x0000000200047825 */ /* 0x008fc800078e0204 */
[C---:B----4-:R-:W-:Y:S01]  /*17af0*/  IMAD.WIDE R10, R0.reuse, 0x2, R10 ;  /* 0x00000002000a7825 */ /* 0x050fe200078e020a */
[----:B--2---:R0:W-:Y:S04]  /*17b00*/  STL.64 [R1+0x7c0], R28 ;  /* 0x0007c01c01007387 */ /* 0x0041e80000100a00 */
[----:B0-----:R-:W2:Y:S04]  /*17b10*/  LDL.LU.64 R28, [R1+0x3e0] ;  /* 0x0003e000011c7983 */ /* 0x001ea80000300a00 */
[----:B------:R-:W3:Y:S04]  /*17b20*/  LDL.LU.64 R26, [R1+0x410] ;  /* 0x00041000011a7983 */ /* 0x000ee80000300a00 */
[----:B------:R-:W4:Y:S04]  /*17b30*/  LDL.LU.64 R24, [R1+0x418] ;  /* 0x0004180001187983 */ /* 0x000f280000300a00 */
[----:B------:R-:W2:Y:S04]  /*17b40*/  LDL.LU.64 R22, [R1+0x420] ;  /* 0x0004200001167983 */ /* 0x000ea80000300a00 */
[----:B------:R-:W2:Y:S04]  /*17b50*/  LDL.LU.64 R20, [R1+0x428] ;  /* 0x0004280001147983 */ /* 0x000ea80000300a00 */
[----:B------:R-:W2:Y:S04]  /*17b60*/  LDL.LU.64 R18, [R1+0x430] ;  /* 0x0004300001127983 */ /* 0x000ea80000300a00 */
[----:B------:R-:W2:Y:S04]  /*17b70*/  LDL.LU.64 R16, [R1+0x438] ;  /* 0x0004380001107983 */ /* 0x000ea80000300a00 */
[----:B------:R-:W2:Y:S04]  /*17b80*/  LDL.LU.64 R14, [R1+0x440] ;  /* 0x00044000010e7983 */ /* 0x000ea80000300a00 */
[----:B------:R-:W2:Y:S04]  /*17b90*/  LDL.LU.64 R8, [R1+0x448] ;  /* 0x0004480001087983 */ /* 0x000ea80000300a00 */
[----:B------:R-:W2:Y:S04]  /*17ba0*/  LDL.LU.64 R6, [R1+0x450] ;  /* 0x0004500001067983 */ /* 0x000ea80000300a00 */
[----:B------:R0:W-:Y:S04]  /*17bb0*/  STL.64 [R1+0x1a0], R2 ;  /* 0x0001a00201007387 */ /* 0x0001e80000100a00 */
[----:B0-----:R-:W2:Y:S04]  /*17bc0*/  LDL.LU.64 R2, [R1+0x458] ;  /* 0x0004580001027983 */ /* 0x001ea80000300a00 */
[----:B------:R0:W-:Y:S04]  /*17bd0*/  STL.64 [R1+0x198], R4 ;  /* 0x0001980401007387 */ /* 0x0001e80000100a00 */
[----:B0-----:R-:W2:Y:S04]  /*17be0*/  LDL.LU.64 R4, [R1+0x460] ;  /* 0x0004600001047983 */ /* 0x001ea80000300a00 */
        /* <DEDUP_REMOVED lines=23> */
[----:B-----5:R-:W-:-:S04]  /*17d60*/  IMAD.WIDE R12, R0, 0x2, R12 ;  /* 0x00000002000c7825 */ /* 0x020fc800078e020c */
[----:B------:R-:W-:-:S04]  /*17d70*/  IMAD.WIDE R28, R0, 0x2, R28 ;  /* 0x00000002001c7825 */ /* 0x000fc800078e021c */
[----:B--2---:R-:W-:-:S05]  /*17d80*/  IMAD.WIDE R10, R0, 0x2, R10 ;  /* 0x00000002000a7825 */ /* 0x004fca00078e020a */
[----:B------:R0:W-:Y:S04]  /*17d90*/  STL.64 [R1+0x150], R10 ;  /* 0x0001500a01007387 */ /* 0x0001e80000100a00 */
[----:B0-----:R-:W2:Y:S04]  /*17da0*/  LDL.LU.64 R10, [R1+0x468] ;  /* 0x00046800010a7983 */ /* 0x001ea80000300a00 */
[----:B------:R0:W-:Y:S04]  /*17db0*/  STL.64 [R1+0x148], R12 ;  /* 0x0001480c01007387 */ /* 0x0001e80000100a00 */
[----:B0-----:R-:W5:Y:S04]  /*17dc0*/  LDL.LU.64 R12, [R1+0x470] ;  /* 0x00047000010c7983 */ /* 0x001f680000300a00 */
        /* <DEDUP_REMOVED lines=14> */
[----:B------:R-:W-:-:S04]  /*17eb0*/  IMAD.WIDE R6, R0, 0x2, R6 ;  /* 0x0000000200067825 */ /* 0x000fc800078e0206 */
[----:B--2---:R-:W-:-:S05]  /*17ec0*/  IMAD.WIDE R28, R0, 0x2, R28 ;  /* 0x00000002001c7825 */ /* 0x004fca00078e021c */
[----:B------:R3:W-:Y:S02]  /*17ed0*/  STL.64 [R1+0x118], R28 ;  /* 0x0001181c01007387 */ /* 0x0007e40000100a00 */
[----:B---3--:R-:W-:-:S04]  /*17ee0*/  IMAD.WIDE R28, R0, 0x2, R26 ;  /* 0x00000002001c7825 */ /* 0x008fc800078e021a */
[----:B----4-:R-:W-:-:S04]  /*17ef0*/  IMAD.WIDE R26, R0, 0x2, R24 ;  /* 0x00000002001a7825 */ /* 0x010fc800078e0218 */
[----:B------:R-:W-:-:S04]  /*17f00*/  IMAD.WIDE R24, R0, 0x2, R22 ;  /* 0x0000000200187825 */ /* 0x000fc800078e0216 */
[----:B------:R-:W-:-:S04]  /*17f10*/  IMAD.WIDE R22, R0, 0x2, R20 ;  /* 0x0000000200167825 */ /* 0x000fc800078e0214 */
[C---:B------:R-:W-:Y:S01]  /*17f20*/  IMAD.WIDE R20, R0.reuse, 0x2, R18 ;  /* 0x0000000200147825 */ /* 0x040fe200078e0212 */
[----:B------:R-:W-:Y:S04]  /*17f30*/  STL.64 [R1+0x110], R28 ;  /* 0x0001101c01007387 */ /* 0x000fe80000100a00 */
[----:B------:R-:W-:Y:S01]  /*17f40*/  STL.64 [R1+0x108], R26 ;  /* 0x0001081a01007387 */ /* 0x000fe20000100a00 */
[----:B------:R-:W-:-:S03]  /*17f50*/  IMAD.WIDE R18, R0, 0x2, R16 ;  /* 0x0000000200127825 */ /* 0x000fc600078e0210 */
[----:B------:R-:W-:Y:S01]  /*17f60*/  STL.64 [R1+0x100], R24 ;  /* 0x0001001801007387 */ /* 0x000fe20000100a00 */
[----:B------:R-:W-:-:S03]  /*17f70*/  IMAD.WIDE R16, R0, 0x2, R14 ;  /* 0x0000000200107825 */ /* 0x000fc600078e020e */
[----:B------:R0:W-:Y:S01]  /*17f80*/  STL.64 [R1+0xf8], R22 ;  /* 0x0000f81601007387 */ /* 0x0001e20000100a00 */
[----:B------:R-:W-:-:S03]  /*17f90*/  IMAD.WIDE R14, R0, 0x2, R8 ;  /* 0x00000002000e7825 */ /* 0x000fc600078e0208 */
[----:B------:R-:W-:Y:S01]  /*17fa0*/  STL.64 [R1+0xf0], R20 ;  /* 0x0000f01401007387 */ /* 0x000fe20000100a00 */
[----:B------:R-:W-:-:S03]  /*17fb0*/  IMAD.WIDE R8, R0, 0x2, R2 ;  /* 0x0000000200087825 */ /* 0x000fc600078e0202 */
[----:B0-----:R-:W2:Y:S04]  /*17fc0*/  LDL.LU.64 R22, [R1+0x478] ;  /* 0x0004780001167983 */ /* 0x001ea80000300a00 */
[----:B------:R-:W-:Y:S04]  /*17fd0*/  STL.64 [R1+0xe8], R18 ;  /* 0x0000e81201007387 */ /* 0x000fe80000100a00 */
[----:B------:R-:W-:Y:S04]  /*17fe0*/  STL.64 [R1+0xe0], R16 ;  /* 0x0000e01001007387 */ /* 0x000fe80000100a00 */
[----:B------:R-:W-:Y:S04]  /*17ff0*/  STL.64 [R1+0xd8], R14 ;  /* 0x0000d80e01007387 */ /* 0x000fe80000100a00 */
[----:B------:R-:W3:Y:S04]  /*18000*/  LDL.LU.64 R2, [R1+0x480] ;  /* 0x0004800001027983 */ /* 0x000ee80000300a00 */
[----:B------:R0:W-:Y:S04]  /*18010*/  STL.64 [R1+0xd0], R6 ;  /* 0x0000d00601007387 */ /* 0x0001e80000100a00 */
[----:B------:R-:W-:Y:S01]  /*18020*/  STL.64 [R1+0xc8], R8 ;  /* 0x0000c80801007387 */ /* 0x000fe20000100a00 */
[----:B0-----:R-:W-:-:S03]  /*18030*/  IMAD.WIDE R6, R0, 0x2, R4 ;  /* 0x0000000200067825 */ /* 0x001fc600078e0204 */
[----:B------:R-:W4:Y:S04]  /*18040*/  LDL.LU.64 R4, [R1+0x490] ;  /* 0x0004900001047983 */ /* 0x000f280000300a00 */
[----:B----4-:R0:W-:Y:S04]  /*18050*/  STL.64 [R1+0x798], R4 ;  /* 0x0007980401007387 */ /* 0x0101e80000100a00 */
[----:B------:R1:W-:Y:S04]  /*18060*/  STL.64 [R1+0xc0], R6 ;  /* 0x0000c00601007387 */ /* 0x0003e80000100a00 */
[----:B0-----:R-:W4:Y:S04]  /*18070*/  LDL.LU.64 R4, [R1+0x488] ;  /* 0x0004880001047983 */ /* 0x001f280000300a00 */
[----:B-1----:R-:W2:Y:S04]  /*18080*/  LDL.LU.64 R6, [R1+0x4a0] ;  /* 0x0004a00001067983 */ /* 0x002ea80000300a00 */
[----:B--2---:R0:W-:Y:S04]  /*18090*/  STL.64 [R1+0x790], R6 ;  /* 0x0007900601007387 */ /* 0x0041e80000100a00 */
[----:B0-----:R-:W2:Y:S04]  /*180a0*/  LDL.LU.64 R6, [R1+0x498] ;  /* 0x0004980001067983 */ /* 0x001ea80000300a00 */
[----:B------:R-:W2:Y:S01]  /*180b0*/  LDL.LU.64 R8, [R1+0x4b0] ;  /* 0x0004b00001087983 */ /* 0x000ea20000300a00 */
[----:B------:R-:W-:-:S04]  /*180c0*/  IMAD.WIDE R14, R0, 0x2, R10 ;  /* 0x00000002000e7825 */ /* 0x000fc800078e020a */
[C---:B-----5:R-:W-:Y:S01]  /*180d0*/  IMAD.WIDE R16, R0.reuse, 0x2, R12 ;  /* 0x0000000200107825 */ /* 0x060fe200078e020c */
[----:B--2---:R0:W-:Y:S04]  /*180e0*/  STL.64 [R1+0x788], R8 ;  /* 0x0007880801007387 */ /* 0x0041e80000100a00 */
[----:B0-----:R-:W2:Y:S04]  /*180f0*/  LDL.LU.64 R8, [R1+0x4a8] ;  /* 0x0004a80001087983 */ /* 0x001ea80000300a00 */
[----:B------:R-:W5:Y:S04]  /*18100*/  LDL.LU.64 R10, [R1+0x4b8] ;  /* 0x0004b800010a7983 */ /* 0x000f680000300a00 */
[----:B------:R0:W-:Y:S04]  /*18110*/  STL.64 [R1+0xb8], R14 ;  /* 0x0000b80e01007387 */ /* 0x0001e80000100a00 */
[----:B------:R-:W2:Y:S04]  /*18120*/  LDL.LU.64 R12, [R1+0x4c0] ;  /* 0x0004c000010c7983 */ /* 0x000ea80000300a00 */
[----:B0-----:R-:W2:Y:S04]  /*18130*/  LDL.LU.64 R14, [R1+0x4c8] ;  /* 0x0004c800010e7983 */ /* 0x001ea80000300a00 */
[----:B------:R0:W-:Y:S04]  /*18140*/  STL.64 [R1+0xb0], R16 ;  /* 0x0000b01001007387 */ /* 0x0001e80000100a00 */
[----:B0-----:R-:W2:Y:S04]  /*18150*/  LDL.LU.64 R16, [R1+0x4e0] ;  /* 0x0004e00001107983 */ /* 0x001ea80000300a00 */
[----:B--2---:R0:W-:Y:S04]  /*18160*/  STL.64 [R1+0x778], R16 ;  /* 0x0007781001007387 */ /* 0x0041e80000100a00 */
[----:B0-----:R-:W2:Y:S04]  /*18170*/  LDL.LU.64 R16, [R1+0x4d8] ;  /* 0x0004d80001107983 */ /* 0x001ea80000300a00 */
[----:B--2---:R0:W-:Y:S04]  /*18180*/  STL.64 [R1+0x780], R16 ;  /* 0x0007801001007387 */ /* 0x0041e80000100a00 */
[----:B0-----:R-:W2:Y:S04]  /*18190*/  LDL.LU.64 R16, [R1+0x4d0] ;  /* 0x0004d00001107983 */ /* 0x001ea80000300a00 */
[----:B------:R-:W2:Y:S04]  /*181a0*/  LDL.LU.64 R18, [R1+0x4e8] ;  /* 0x0004e80001127983 */ /* 0x000ea80000300a00 */
[----:B------:R-:W2:Y:S04]  /*181b0*/  LDL.LU.64 R20, [R1+0x500] ;  /* 0x0005000001147983 */ /* 0x000ea80000300a00 */
        /* <DEDUP_REMOVED lines=9> */
[----:B------:R0:W-:Y:S04]  /*18250*/  STL.64 [R1+0xa8], R22 ;  /* 0x0000a81601007387 */ /* 0x0001e80000100a00 */
[----:B0-----:R-:W2:Y:S04]  /*18260*/  LDL.LU.64 R22, [R1+0x518] ;  /* 0x0005180001167983 */ /* 0x001ea80000300a00 */
[----:B------:R-:W2:Y:S04]  /*18270*/  LDL.LU.64 R24, [R1+0x520] ;  /* 0x0005200001187983 */ /* 0x000ea80000300a00 */
[----:B------:R0:W-:Y:S04]  /*18280*/  STL.64 [R1+0xa0], R2 ;  /* 0x0000a00201007387 */ /* 0x0001e80000100a00 */
[----:B0-----:R-:W2:Y:S04]  /*18290*/  LDL.LU.64 R2, [R1+0x528] ;  /* 0x0005280001027983 */ /* 0x001ea80000300a00 */
[----:B------:R0:W-:Y:S04]  /*182a0*/  STL.64 [R1+0x98], R4 ;  /* 0x0000980401007387 */ /* 0x0001e80000100a00 */
[----:B0-----:R-:W2:Y:S01]  /*182b0*/  LDL.LU.64 R4, [R1+0x798] ;  /* 0x0007980001047983 */ /* 0x001ea20000300a00 */
[----:B------:R-:W-:-:S04]  /*182c0*/  IMAD.WIDE R6, R0, 0x2, R6 ;  /* 0x0000000200067825 */ /* 0x000fc800078e0206 */
[----:B--2---:R-:W-:-:S05]  /*182d0*/  IMAD.WIDE R4, R0, 0x2, R4 ;  /* 0x0000000200047825 */ /* 0x004fca00078e0204 */
        /* <DEDUP_REMOVED lines=10> */
[----:B-----5:R-:W-:-:S04]  /*18380*/  IMAD.WIDE R10, R0, 0x2, R10 ;  /* 0x00000002000a7825 */ /* 0x020fc800078e020a */
[----:B------:R-:W-:-:S04]  /*18390*/  IMAD.WIDE R12, R0, 0x2, R12 ;  /* 0x00000002000c7825 */ /* 0x000fc800078e020c */
[----:B------:R-:W-:-:S04]  /*183a0*/  IMAD.WIDE R14, R0, 0x2, R14 ;  /* 0x00000002000e7825 */ /* 0x000fc800078e020e */
[----:B------:R-:W-:-:S04]  /*183b0*/  IMAD.WIDE R16, R0, 0x2, R16 ;  /* 0x0000000200107825 */ /* 0x000fc800078e0210 */
[----:B--2---:R-:W-:-:S05]  /*183c0*/  IMAD.WIDE R8, R0, 0x2, R8 ;  /* 0x0000000200087825 */ /* 0x004fca00078e0208 */
[----:B------:R0:W-:Y:S04]  /*183d0*/  STL.64 [R1+0x70], R8 ;  /* 0x0000700801007387 */ /* 0x0001e80000100a00 */
[----:B0-----:R-:W2:Y:S04]  /*183e0*/  LDL.LU.64 R8, [R1+0x540] ;  /* 0x0005400001087983 */ /* 0x001ea80000300a00 */
[----:B------:R0:W-:Y:S04]  /*183f0*/  STL.64 [R1+0x68], R10 ;  /* 0x0000680a01007387 */ /* 0x0001e80000100a00 */
[----:B0-----:R-:W5:Y:S04]  /*18400*/  LDL.LU.64 R10, [R1+0x548] ;  /* 0x00054800010a7983 */ /* 0x001f680000300a00 */
        /* <DEDUP_REMOVED lines=8> */
[----:B0-----:R-:W2:Y:S01]  /*18490*/  LDL.LU.64 R16, [R1+0x778] ;  /* 0x0007780001107983 */ /* 0x001ea20000300a00 */
[----:B------:R-:W-:-:S04]  /*184a0*/  IMAD.WIDE R18, R0, 0x2, R18 ;  /* 0x0000000200127825 */ /* 0x000fc800078e0212 */
[----:B------:R-:W-:-:S04]  /*184b0*/  IMAD.WIDE R20, R0, 0x2, R20 ;  /* 0x0000000200147825 */ /* 0x000fc800078e0214 */
[----:B--2---:R-:W-:-:S05]  /*184c0*/  IMAD.WIDE R16, R0, 0x2, R16 ;  /* 0x0000000200107825 */ /* 0x004fca00078e0210 */
        /* <DEDUP_REMOVED lines=9> */
[----:B---3--:R-:W-:-:S04]  /*18560*/  IMAD.WIDE R28, R0, 0x2, R28 ;  /* 0x00000002001c7825 */ /* 0x008fc800078e021c */
[----:B----4-:R-:W-:-:S04]  /*18570*/  IMAD.WIDE R26, R0, 0x2, R26 ;  /* 0x00000002001a7825 */ /* 0x010fc800078e021a */
[----:B------:R-:W-:-:S04]  /*18580*/  IMAD.WIDE R2, R0, 0x2, R2 ;  /* 0x0000000200027825 */ /* 0x000fc800078e0202 */
[----:B------:R-:W-:-:S04]  /*18590*/  IMAD.WIDE R4, R0, 0x2, R4 ;  /* 0x0000000200047825 */ /* 0x000fc800078e0204 */
[----:B------:R-:W-:-:S04]  /*185a0*/  IMAD.WIDE R6, R0, 0x2, R6 ;  /* 0x0000000200067825 */ /* 0x000fc800078e0206 */
[----:B--2---:R-:W-:-:S05]  /*185b0*/  IMAD.WIDE R20, R0, 0x2, R20 ;  /* 0x0000000200147825 */ /* 0x004fca00078e0214 */
[----:B------:R0:W-:Y:S04]  /*185c0*/  STL.64 [R1+0x20], R20 ;  /* 0x0000201401007387 */ /* 0x0001e80000100a00 */
[----:B0-----:R-:W2:Y:S04]  /*185d0*/  LDL.LU.64 R20, [R1+0x670] ;  /* 0x0006700001147983 */ /* 0x001ea80000300a00 */
[----:B------:R0:W-:Y:S02]  /*185e0*/  STL.64 [R1+0x18], R28 ;  /* 0x0000181c01007387 */ /* 0x0001e40000100a00 */
[----:B0-----:R-:W-:-:S02]  /*185f0*/  IMAD.WIDE R28, R0, 0x2, R22 ;  /* 0x00000002001c7825 */ /* 0x001fc400078e0216 */
[----:B------:R-:W3:Y:S04]  /*18600*/  LDL.LU.64 R22, [R1+0x678] ;  /* 0x0006780001167983 */ /* 0x000ee80000300a00 */
[----:B------:R0:W-:Y:S04]  /*18610*/  STL.64 [R1+0x10], R26 ;  /* 0x0000101a01007387 */ /* 0x0001e80000100a00 */
[----:B------:R-:W-:Y:S01]  /*18620*/  STL.64 [R1+0x8], R28 ;  /* 0x0000081c01007387 */ /* 0x000fe20000100a00 */
[----:B------:R-:W-:-:S04]  /*18630*/  IMAD.WIDE R8, R0, 0x2, R8 ;  /* 0x0000000200087825 */ /* 0x000fc800078e0208 */
[----:B-----5:R-:W-:-:S04]  /*18640*/  IMAD.WIDE R10, R0, 0x2, R10 ;  /* 0x00000002000a7825 */ /* 0x020fc800078e020a */
[----:B------:R-:W-:-:S04]  /*18650*/  IMAD.WIDE R12, R0, 0x2, R12 ;  /* 0x00000002000c7825 */ /* 0x000fc800078e020c */
[C---:B0-----:R-:W-:Y:S02]  /*18660*/  IMAD.WIDE R26, R0.reuse, 0x2, R24 ;  /* 0x00000002001a7825 */ /* 0x041fe400078e0218 */
[----:B------:R-:W4:Y:S04]  /*18670*/  LDL.LU.64 R24, [R1+0x680] ;  /* 0x0006800001187983 */ /* 0x000f280000300a00 */
[----:B------:R0:W-:Y:S04]  /*18680*/  STL.64 [R1], R26 ;  /* 0x0000001a01007387 */ /* 0x0001e80000100a00 */
[----:B------:R-:W-:Y:S01]  /*18690*/  STL.64 [R1+0x6e8], R2 ;  /* 0x0006e80201007387 */ /* 0x000fe20000100a00 */
[----:B------:R-:W-:-:S04]  /*186a0*/  IMAD.WIDE R14, R0, 0x2, R14 ;  /* 0x00000002000e7825 */ /* 0x000fc800078e020e */
[----:B------:R-:W-:-:S04]  /*186b0*/  IMAD.WIDE R16, R0, 0x2, R16 ;  /* 0x0000000200107825 */ /* 0x000fc800078e0210 */
[C---:B------:R-:W-:Y:S01]  /*186c0*/  IMAD.WIDE R18, R0.reuse, 0x2, R18 ;  /* 0x0000000200127825 */ /* 0x040fe200078e0212 */
[----:B0-----:R-:W5:Y:S04]  /*186d0*/  LDL.LU.64 R26, [R1+0x688] ;  /* 0x00068800011a7983 */ /* 0x001f680000300a00 */
[----:B------:R-:W-:Y:S04]  /*186e0*/  STL.64 [R1+0x6f0], R4 ;  /* 0x0006f00401007387 */ /* 0x000fe80000100a00 */
[----:B------:R-:W5:Y:S04]  /*186f0*/  LDL.LU.64 R28, [R1+0x690] ;  /* 0x00069000011c7983 */ /* 0x000f680000300a00 */
[----:B------:R-:W-:Y:S04]  /*18700*/  STL.64 [R1+0x6f8], R6 ;  /* 0x0006f80601007387 */ /* 0x000fe80000100a00 */
[----:B------:R-:W-:Y:S04]  /*18710*/  STL.64 [R1+0x700], R8 ;  /* 0x0007000801007387 */ /* 0x000fe80000100a00 */
[----:B------:R-:W-:Y:S04]  /*18720*/  STL.64 [R1+0x708], R10 ;  /* 0x0007080a01007387 */ /* 0x000fe80000100a00 */
[----:B------:R0:W-:Y:S04]  /*18730*/  STL.64 [R1+0x710], R12 ;  /* 0x0007100c01007387 */ /* 0x0001e80000100a00 */
[----:B0-----:R-:W5:Y:S04]  /*18740*/  LDL.LU.64 R12, [R1+0x378] ;  /* 0x00037800010c7983 */ /* 0x001f680000300a00 */
[----:B------:R0:W-:Y:S04]  /*18750*/  STL.64 [R1+0x718], R14 ;  /* 0x0007180e01007387 */ /* 0x0001e80000100a00 */
[----:B0-----:R-:W5:Y:S04]  /*18760*/  LDL.LU.64 R14, [R1+0x390] ;  /* 0x00039000010e7983 */ /* 0x001f680000300a00 */
[----:B------:R-:W-:Y:S04]  /*18770*/  STL.64 [R1+0x720], R16 ;  /* 0x0007201001007387 */ /* 0x000fe80000100a00 */
[----:B------:R-:W5:Y:S04]  /*18780*/  LDL.LU.64 R10, [R1+0x368] ;  /* 0x00036800010a7983 */ /* 0x000f680000300a00 */
[----:B------:R0:W-:Y:S04]  /*18790*/  STL.64 [R1+0x728], R18 ;  /* 0x0007281201007387 */ /* 0x0001e80000100a00 */
[----:B0-----:R-:W5:Y:S04]  /*187a0*/  LDL.LU.64 R18, [R1+0x370] ;  /* 0x0003700001127983 */ /* 0x001f680000300a00 */
[----:B------:R-:W5:Y:S01]  /*187b0*/  LDL.LU.64 R8, [R1+0x360] ;  /* 0x0003600001087983 */ /* 0x000f620000300a00 */
[----:B--2---:R-:W-:-:S05]  /*187c0*/  IMAD.WIDE R20, R0, 0x2, R20 ;  /* 0x0000000200147825 */ /* 0x004fca00078e0214 */
[----:B------:R0:W-:Y:S01]  /*187d0*/  STL.64 [R1+0x730], R20 ;  /* 0x0007301401007387 */ /* 0x0001e20000100a00 */
[----:B---3--:R-:W-:-:S03]  /*187e0*/  IMAD.WIDE R22, R0, 0x2, R22 ;  /* 0x0000000200167825 */ /* 0x008fc600078e0216 */
[----:B0-----:R-:W2:Y:S04]  /*187f0*/  LDL.LU.64 R20, [R1+0x380] ;  /* 0x0003800001147983 */ /* 0x001ea80000300a00 */
[----:B------:R-:W3:Y:S04]  /*18800*/  LDL.LU.64 R6, [R1+0x358] ;  /* 0x0003580001067983 */ /* 0x000ee80000300a00 */
[----:B------:R0:W-:Y:S04]  /*18810*/  STL.64 [R1+0x738], R22 ;  /* 0x0007381601007387 */ /* 0x0001e80000100a00 */
[----:B0-----:R-:W2:Y:S01]  /*18820*/  LDL.LU.64 R22, [R1+0x388] ;  /* 0x0003880001167983 */ /* 0x001ea20000300a00 */
[----:B----4-:R-:W-:-:S03]  /*18830*/  IMAD.WIDE R24, R0, 0x2, R24 ;  /* 0x0000000200187825 */ /* 0x010fc600078e0218 */
[----:B------:R-:W4:Y:S04]  /*18840*/  LDL.LU.64 R4, [R1+0x350] ;  /* 0x0003500001047983 */ /* 0x000f280000300a00 */
[----:B------:R-:W-:Y:S04]  /*18850*/  STL.64 [R1+0x740], R24 ;  /* 0x0007401801007387 */ /* 0x000fe80000100a00 */
[----:B------:R-:W3:Y:S01]  /*18860*/  LDL.LU.64 R2, [R1+0x348] ;  /* 0x0003480001027983 */ /* 0x000ee20000300a00 */
[----:B-----5:R-:W-:-:S04]  /*18870*/  IMAD.WIDE R26, R0, 0x2, R26 ;  /* 0x00000002001a7825 */ /* 0x020fc800078e021a */
[----:B------:R-:W-:Y:S01]  /*18880*/  IMAD.WIDE R28, R0, 0x2, R28 ;  /* 0x00000002001c7825 */ /* 0x000fe200078e021c */
[----:B------:R-:W-:Y:S04]  /*18890*/  STL.64 [R1+0x748], R26 ;  /* 0x0007481a01007387 */ /* 0x000fe80000100a00 */
[----:B------:R-:W5:Y:S04]  /*188a0*/  LDL.LU.64 R16, [R1+0x340] ;  /* 0x0003400001107983 */ /* 0x000f680000300a00 */
[----:B------:R-:W-:Y:S04]  /*188b0*/  STL.64 [R1+0x750], R28 ;  /* 0x0007501c01007387 */ /* 0x000fe80000100a00 */
[----:B------:R0:W-:Y:S01]  /*188c0*/  STL [R1+0x390], R14 ;  /* 0x0003900e01007387 */ /* 0x0001e20000100800 */
[----:B------:R-:W-:-:S03]  /*188d0*/  IMAD.MOV.U32 R0, RZ, RZ, R15 ;  /* 0x000000ffff007224 */ /* 0x000fc600078e000f */
[----:B0-----:R-:W3:Y:S04]  /*188e0*/  LDL.LU.64 R14, [R1+0x338] ;  /* 0x00033800010e7983 */ /* 0x001ee80000300a00 */
[----:B------:R0:W-:Y:S04]  /*188f0*/  STL [R1+0x6ac], R0 ;  /* 0x0006ac0001007387 */ /* 0x0001e80000100800 */
[----:B--2---:R1:W-:Y:S01]  /*18900*/  STL [R1+0x388], R22 ;  /* 0x0003881601007387 */ /* 0x0043e20000100800 */
[----:B0-----:R-:W-:-:S03]  /*18910*/  IMAD.MOV.U32 R0, RZ, RZ, R23 ;  /* 0x000000ffff007224 */ /* 0x001fc600078e0017 */
[----:B-1----:R-:W2:Y:S04]  /*18920*/  LDL.LU.64 R22, [R1+0x330] ;  /* 0x0003300001167983 */ /* 0x002ea80000300a00 */
[----:B------:R0:W-:Y:S04]  /*18930*/  STL [R1+0x6a8], R0 ;  /* 0x0006a80001007387 */ /* 0x0001e80000100800 */
[----:B------:R1:W-:Y:S01]  /*18940*/  STL [R1+0x380], R20 ;  /* 0x0003801401007387 */ /* 0x0003e20000100800 */
        /* <DEDUP_REMOVED lines=19> */
[----:B---3--:R1:W-:Y:S01]  /*18a80*/  STL [R1+0x358], R6 ;  /* 0x0003580601007387 */ /* 0x0083e20000100800 */
[----:B0-----:R-:W-:-:S03]  /*18a90*/  IMAD.MOV.U32 R0, RZ, RZ, R7 ;  /* 0x000000ffff007224 */ /* 0x001fc600078e0007 */
[----:B-1----:R-:W3:Y:S04]  /*18aa0*/  LDL.LU.64 R6, [R1+0x300] ;  /* 0x0003000001067983 */ /* 0x002ee80000300a00 */
[----:B------:R0:W-:Y:S04]  /*18ab0*/  STL [R1+0x35c], R0 ;  /* 0x00035c0001007387 */ /* 0x0001e80000100800 */
[----:B----4-:R1:W-:Y:S01]  /*18ac0*/  STL [R1+0x350], R4 ;  /* 0x0003500401007387 */ /* 0x0103e20000100800 */
[----:B0-----:R-:W-:-:S03]  /*18ad0*/  IMAD.MOV.U32 R0, RZ, RZ, R5 ;  /* 0x000000ffff007224 */ /* 0x001fc600078e0005 */
[----:B-1----:R-:W4:Y:S04]  /*18ae0*/  LDL.LU.64 R4, [R1+0x2f8] ;  /* 0x0002f80001047983 */ /* 0x002f280000300a00 */
[----:B------:R0:W-:Y:S04]  /*18af0*/  STL [R1+0x354], R0 ;  /* 0x0003540001007387 */ /* 0x0001e80000100800 */
[----:B------:R1:W-:Y:S01]  /*18b00*/  STL [R1+0x348], R2 ;  /* 0x0003480201007387 */ /* 0x0003e20000100800 */
[----:B0-----:R-:W-:-:S03]  /*18b10*/  IMAD.MOV.U32 R0, RZ, RZ, R3 ;  /* 0x000000ffff007224 */ /* 0x001fc600078e0003 */
[----:B-1----:R-:W4:Y:S04]  /*18b20*/  LDL.LU.64 R2, [R1+0x2f0] ;  /* 0x0002f00001027983 */ /* 0x002f280000300a00 */
[----:B------:R0:W-:Y:S04]  /*18b30*/  STL [R1+0x34c], R0 ;  /* 0x00034c0001007387 */ /* 0x0001e80000100800 */
[----:B-----5:R1:W-:Y:S01]  /*18b40*/  STL [R1+0x340], R16 ;  /* 0x0003401001007387 */ /* 0x0203e20000100800 */
[----:B0-----:R-:W-:-:S03]  /*18b50*/  IMAD.MOV.U32 R0, RZ, RZ, R17 ;  /* 0x000000ffff007224 */ /* 0x001fc600078e0011 */
[----:B-1----:R-:W5:Y:S04]  /*18b60*/  LDL.LU.64 R16, [R1+0x2e8] ;  /* 0x0002e80001107983 */ /* 0x002f680000300a00 */
[----:B------:R0:W-:Y:S04]  /*18b70*/  STL [R1+0x344], R0 ;  /* 0x0003440001007387 */ /* 0x0001e80000100800 */
[----:B------:R1:W-:Y:S01]  /*18b80*/  STL [R1+0x338], R14 ;  /* 0x0003380e01007387 */ /* 0x0003e20000100800 */
[----:B0-----:R-:W-:-:S03]  /*18b90*/  IMAD.MOV.U32 R0, RZ, RZ, R15 ;  /* 0x000000ffff007224 */ /* 0x001fc600078e000f */
[----:B-1----:R-:W5:Y:S04]  /*18ba0*/  LDL.LU.64 R14, [R1+0x2e0] ;  /* 0x0002e000010e7983 */ /* 0x002f680000300a00 */
        /* <DEDUP_REMOVED lines=145> */
[----:B------:R-:W-:Y:S04]  /*194c0*/  STL [R1+0x3b4], R18 ;  /* 0x0003b41201007387 */ /* 0x000fe80000100800 */
[----:B------:R-:W2:Y:S01]  /*194d0*/  LDL.LU.64 R24, [R1+0x1b0] ;  /* 0x0001b00001187983 */ /* 0x000ea20000300a00 */
[----:B0-----:R-:W-:-:S05]  /*194e0*/  IMAD.MOV.U32 R0, RZ, RZ, R19 ;  /* 0x000000ffff007224 */ /* 0x001fca00078e0013 */
        /* <DEDUP_REMOVED lines=9> */
[----:B---3--:R1:W-:Y:S04]  /*19580*/  STL [R1+0x3c0], R6 ;  /* 0x0003c00601007387 */ /* 0x0083e80000100800 */
[----:B------:R-:W3:Y:S01]  /*19590*/  LDL.LU.64 R18, [R1+0x198] ;  /* 0x0001980001127983 */ /* 0x000ee20000300a00 */
[----:B0-----:R-:W-:-:S05]  /*195a0*/  IMAD.MOV.U32 R0, RZ, RZ, R7 ;  /* 0x000000ffff007224 */ /* 0x001fca00078e0007 */
[----:B------:R0:W-:Y:S04]  /*195b0*/  STL [R1+0x1f0], R0 ;  /* 0x0001f00001007387 */ /* 0x0001e80000100800 */
[----:B----4-:R4:W-:Y:S04]  /*195c0*/  STL [R1+0x3c4], R4 ;  /* 0x0003c40401007387 */ /* 0x0109e80000100800 */
[----:B-1----:R-:W3:Y:S01]  /*195d0*/  LDL.LU.64 R6, [R1+0x190] ;  /* 0x0001900001067983 */ /* 0x002ee20000300a00 */
[----:B0-----:R-:W-:-:S05]  /*195e0*/  IMAD.MOV.U32 R0, RZ, RZ, R5 ;  /* 0x000000ffff007224 */ /* 0x001fca00078e0005 */
[----:B------:R0:W-:Y:S04]  /*195f0*/  STL [R1+0x1e8], R0 ;  /* 0x0001e80001007387 */ /* 0x0001e80000100800 */
[----:B------:R1:W-:Y:S04]  /*19600*/  STL [R1+0x3c8], R2 ;  /* 0x0003c80201007387 */ /* 0x0003e80000100800 */
[----:B----4-:R-:W4:Y:S01]  /*19610*/  LDL.LU.64 R4, [R1+0x188] ;  /* 0x0001880001047983 */ /* 0x010f220000300a00 */
[----:B0-----:R-:W-:-:S03]  /*19620*/  IMAD.MOV.U32 R0, RZ, RZ, R3 ;  /* 0x000000ffff007224 */ /* 0x001fc600078e0003 */
[----:B-----5:R-:W-:Y:S04]  /*19630*/  STL [R1+0x3cc], R16 ;  /* 0x0003cc1001007387 */ /* 0x020fe80000100800 */
[----:B------:R0:W-:Y:S04]  /*19640*/  STL [R1+0x1e0], R0 ;  /* 0x0001e00001007387 */ /* 0x0001e80000100800 */
[----:B-1----:R-:W5:Y:S01]  /*19650*/  LDL.LU.64 R2, [R1+0x180] ;  /* 0x0001800001027983 */ /* 0x002f620000300a00 */
[----:B0-----:R-:W-:-:S03]  /*19660*/  IMAD.MOV.U32 R0, RZ, RZ, R17 ;  /* 0x000000ffff007224 */ /* 0x001fc600078e0011 */
[----:B------:R-:W-:Y:S04]  /*19670*/  STL [R1+0x3d0], R14 ;  /* 0x0003d00e01007387 */ /* 0x000fe80000100800 */
[----:B------:R0:W-:Y:S04]  /*19680*/  STL [R1+0x1d8], R0 ;  /* 0x0001d80001007387 */ /* 0x0001e80000100800 */
[----:B------:R-:W5:Y:S01]  /*19690*/  LDL.LU.64 R16, [R1+0x178] ;  /* 0x0001780001107983 */ /* 0x000f620000300a00 */
[----:B0-----:R-:W-:-:S03]  /*196a0*/  IMAD.MOV.U32 R0, RZ, RZ, R15 ;  /* 0x000000ffff007224 */ /* 0x001fc600078e000f */
[----:B--2---:R-:W-:Y:S04]  /*196b0*/  STL [R1+0x3d4], R22 ;  /* 0x0003d41601007387 */ /* 0x004fe80000100800 */
[----:B------:R0:W-:Y:S04]  /*196c0*/  STL [R1+0x1d0], R0 ;  /* 0x0001d00001007387 */ /* 0x0001e80000100800 */
[----:B------:R-:W2:Y:S01]  /*196d0*/  LDL.LU.64 R14, [R1+0x170] ;  /* 0x00017000010e7983 */ /* 0x000ea20000300a00 */
[----:B0-----:R-:W-:-:S03]  /*196e0*/  IMAD.MOV.U32 R0, RZ, RZ, R23 ;  /* 0x000000ffff007224 */ /* 0x001fc600078e0017 */
[----:B------:R-:W-:Y:S04]  /*196f0*/  STL [R1+0x3d8], R20 ;  /* 0x0003d81401007387 */ /* 0x000fe80000100800 */
[----:B------:R0:W-:Y:S04]  /*19700*/  STL [R1+0x1c8], R0 ;  /* 0x0001c80001007387 */ /* 0x0001e80000100800 */
[----:B------:R-:W2:Y:S01]  /*19710*/  LDL.LU.64 R22, [R1+0x168] ;  /* 0x0001680001167983 */ /* 0x000ea20000300a00 */
[----:B0-----:R-:W-:-:S03]  /*19720*/  IMAD.MOV.U32 R0, RZ, RZ, R21 ;  /* 0x000000ffff007224 */ /* 0x001fc600078e0015 */
[----:B------:R-:W-:Y:S04]  /*19730*/  STL [R1+0x3dc], R12 ;  /* 0x0003dc0c01007387 */ /* 0x000fe80000100800 */
[----:B------:R0:W-:Y:S04]  /*19740*/  STL [R1+0x1c4], R0 ;  /* 0x0001c40001007387 */ /* 0x0001e80000100800 */
[----:B------:R-:W2:Y:S04]  /*19750*/  LDL.LU.64 R20, [R1+0x160] ;  /* 0x0001600001147983 */ /* 0x000ea80000300a00 */
[----:B------:R-:W-:Y:S01]  /*19760*/  STL [R1+0x3e0], R24 ;  /* 0x0003e01801007387 */ /* 0x000fe20000100800 */
[----:B0-----:R-:W-:-:S05]  /*19770*/  IMAD.MOV.U32 R0, RZ, RZ, R13 ;  /* 0x000000ffff007224 */ /* 0x001fca00078e000d */
[----:B------:R0:W-:Y:S04]  /*19780*/  STL [R1+0x1cc], R0 ;  /* 0x0001cc0001007387 */ /* 0x0001e80000100800 */
[----:B------:R-:W2:Y:S01]  /*19790*/  LDL.LU.64 R12, [R1+0x158] ;  /* 0x00015800010c7983 */ /* 0x000ea20000300a00 */
[----:B0-----:R-:W-:-:S03]  /*197a0*/  IMAD.MOV.U32 R0, RZ, RZ, R25 ;  /* 0x000000ffff007224 */ /* 0x001fc600078e0019 */
[----:B------:R-:W-:Y:S04]  /*197b0*/  STL [R1+0x3e4], R10 ;  /* 0x0003e40a01007387 */ /* 0x000fe80000100800 */
[----:B------:R0:W-:Y:S02]  /*197c0*/  STL [R1+0x1d4], R0 ;  /* 0x0001d40001007387 */ /* 0x0001e40000100800 */
[----:B0-----:R-:W-:Y:S02]  /*197d0*/  IMAD.MOV.U32 R0, RZ, RZ, R11 ;  /* 0x000000ffff007224 */ /* 0x001fe400078e000b */
[----:B------:R-:W2:Y:S04]  /*197e0*/  LDL.LU.64 R10, [R1+0x150] ;  /* 0x00015000010a7983 */ /* 0x000ea80000300a00 */
        /* <DEDUP_REMOVED lines=9> */
[----:B------:R1:W-:Y:S04]  /*19880*/  STL [R1+0x3f0], R6 ;  /* 0x0003f00601007387 */ /* 0x0003e80000100800 */
[----:B----4-:R-:W-:Y:S01]  /*19890*/  STL [R1+0x3f4], R4 ;  /* 0x0003f40401007387 */ /* 0x010fe20000100800 */
[----:B0-----:R-:W-:-:S05]  /*198a0*/  IMAD.MOV.U32 R0, RZ, RZ, R7 ;  /* 0x000000ffff007224 */ /* 0x001fca00078e0007 */
[----:B------:R0:W-:Y:S04]  /*198b0*/  STL [R1+0x1f4], R0 ;  /* 0x0001f40001007387 */ /* 0x0001e80000100800 */
[----:B-1----:R-:W4:Y:S04]  /*198c0*/  LDL.LU.64 R6, [R1+0x138] ;  /* 0x0001380001067983 */ /* 0x002f280000300a00 */
[----:B-----5:R-:W-:Y:S01]  /*198d0*/  STL [R1+0x3fc], R2 ;  /* 0x0003fc0201007387 */ /* 0x020fe20000100800 */
[----:B0-----:R-:W-:-:S05]  /*198e0*/  MOV R0, R5 ;  /* 0x0000000500007202 */ /* 0x001fca0000000f00 */
[----:B------:R0:W-:Y:S04]  /*198f0*/  STL [R1+0x1fc], R0 ;  /* 0x0001fc0001007387 */ /* 0x0001e80000100800 */
[----:B------:R-:W5:Y:S04]  /*19900*/  LDL.LU.64 R4, [R1+0x130] ;  /* 0x0001300001047983 */ /* 0x000f680000300a00 */
[----:B------:R-:W-:Y:S01]  /*19910*/  STL [R1+0x404], R16 ;  /* 0x0004041001007387 */ /* 0x000fe20000100800 */
[----:B0-----:R-:W-:-:S05]  /*19920*/  IMAD.MOV.U32 R0, RZ, RZ, R3 ;  /* 0x000000ffff007224 */ /* 0x001fca00078e0003 */
        /* <DEDUP_REMOVED lines=13> */
[----:B------:R-:W2:Y:S01]  /*19a00*/  LDL.LU.64 R26, [R1+0x110] ;  /* 0x00011000011a7983 */ /* 0x000ea20000300a00 */
[----:B0-----:R-:W-:-:S05]  /*19a10*/  IMAD.MOV.U32 R0, RZ, RZ, R21 ;  /* 0x000000ffff007224 */ /* 0x001fca00078e0015 */
[----:B------:R0:W-:Y:S04]  /*19a20*/  STL [R1+0x22c], R0 ;  /* 0x00022c0001007387 */ /* 0x0001e80000100800 */
[----:B------:R1:W-:Y:S04]  /*19a30*/  STL [R1+0x424], R12 ;  /* 0x0004240c01007387 */ /* 0x0003e80000100800 */
[----:B------:R-:W2:Y:S01]  /*19a40*/  LDL.LU.64 R24, [R1+0x108] ;  /* 0x0001080001187983 */ /* 0x000ea20000300a00 */
[----:B0-----:R-:W-:-:S03]  /*19a50*/  IMAD.MOV.U32 R0, RZ, RZ, R13 ;  /* 0x000000ffff007224 */ /* 0x001fc600078e000d */
[----:B-1----:R-:W2:Y:S04]  /*19a60*/  LDL.LU.64 R12, [R1+0x100] ;  /* 0x00010000010c7983 */ /* 0x002ea80000300a00 */
[----:B------:R0:W-:Y:S04]  /*19a70*/  STL [R1+0x234], R0 ;  /* 0x0002340001007387 */ /* 0x0001e80000100800 */
[----:B------:R1:W-:Y:S04]  /*19a80*/  STL [R1+0x42c], R10 ;  /* 0x00042c0a01007387 */ /* 0x0003e80000100800 */
[----:B------:R-:W2:Y:S01]  /*19a90*/  LDL.LU.64 R22, [R1+0xf8] ;  /* 0x0000f80001167983 */ /* 0x000ea20000300a00 */
[----:B0-----:R-:W-:-:S03]  /*19aa0*/  IMAD.MOV.U32 R0, RZ, RZ, R11 ;  /* 0x000000ffff007224 */ /* 0x001fc600078e000b */
[----:B------:R-:W-:Y:S04]  /*19ab0*/  STL [R1+0x434], R8 ;  /* 0x0004340801007387 */ /* 0x000fe80000100800 */
[----:B------:R0:W-:Y:S04]  /*19ac0*/  STL [R1+0x23c], R0 ;  /* 0x00023c0001007387 */ /* 0x0001e80000100800 */
[----:B-1----:R-:W2:Y:S01]  /*19ad0*/  LDL.LU.64 R10, [R1+0xf0] ;  /* 0x0000f000010a7983 */ /* 0x002ea20000300a00 */
[----:B0-----:R-:W-:-:S03]  /*19ae0*/  IMAD.MOV.U32 R0, RZ, RZ, R9 ;  /* 0x000000ffff007224 */ /* 0x001fc600078e0009 */
[----:B---3--:R-:W-:Y:S04]  /*19af0*/  STL [R1+0x43c], R18 ;  /* 0x00043c1201007387 */ /* 0x008fe80000100800 */
[----:B------:R0:W-:Y:S04]  /*19b00*/  STL [R1+0x244], R0 ;  /* 0x0002440001007387 */ /* 0x0001e80000100800 */
[----:B------:R-:W3:Y:S04]  /*19b10*/  LDL.LU.64 R8, [R1+0xe8] ;  /* 0x0000e80001087983 */ /* 0x000ee80000300a00 */
[----:B------:R-:W3:Y:S01]  /*19b20*/  LDL.LU.64 R20, [R1+0xe0] ;  /* 0x0000e00001147983 */ /* 0x000ee20000300a00 */
[----:B0-----:R-:W-:-:S05]  /*19b30*/  IMAD.MOV.U32 R0, RZ, RZ, R19 ;  /* 0x000000ffff007224 */ /* 0x001fca00078e0013 */
[----:B------:R0:W-:Y:S04]  /*19b40*/  STL [R1+0x24c], R0 ;  /* 0x00024c0001007387 */ /* 0x0001e80000100800 */
[----:B----4-:R1:W-:Y:S01]  /*19b50*/  STL [R1+0x444], R6 ;  /* 0x0004440601007387 */ /* 0x0103e20000100800 */
[----:B0-----:R-:W-:-:S03]  /*19b60*/  IMAD.MOV.U32 R0, RZ, RZ, R7 ;  /* 0x000000ffff007224 */ /* 0x001fc600078e0007 */
[----:B-1----:R-:W4:Y:S04]  /*19b70*/  LDL.LU.64 R6, [R1+0xd8] ;  /* 0x0000d80001067983 */ /* 0x002f280000300a00 */
[----:B------:R0:W-:Y:S04]  /*19b80*/  STL [R1+0x38c], R0 ;  /* 0x00038c0001007387 */ /* 0x0001e80000100800 */
[----:B-----5:R1:W-:Y:S01]  /*19b90*/  STL [R1+0x44c], R4 ;  /* 0x00044c0401007387 */ /* 0x0203e20000100800 */
[----:B0-----:R-:W-:-:S03]  /*19ba0*/  IMAD.MOV.U32 R0, RZ, RZ, R5 ;  /* 0x000000ffff007224 */ /* 0x001fc600078e0005 */
[----:B-1----:R-:W5:Y:S04]  /*19bb0*/  LDL.LU.64 R4, [R1+0xd0] ;  /* 0x0000d00001047983 */ /* 0x002f680000300a00 */
[----:B------:R0:W-:Y:S04]  /*19bc0*/  STL [R1+0x394], R0 ;  /* 0x0003940001007387 */ /* 0x0001e80000100800 */
[----:B------:R1:W-:Y:S04]  /*19bd0*/  STL [R1+0x454], R2 ;  /* 0x0004540201007387 */ /* 0x0003e80000100800 */
[----:B------:R-:W5:Y:S01]  /*19be0*/  LDL.LU.64 R18, [R1+0xc8] ;  /* 0x0000c80001127983 */ /* 0x000f620000300a00 */
[----:B0-----:R-:W-:-:S03]  /*19bf0*/  IMAD.MOV.U32 R0, RZ, RZ, R3 ;  /* 0x000000ffff007224 */ /* 0x001fc600078e0003 */
[----:B--2---:R-:W-:Y:S04]  /*19c00*/  STL [R1+0x45c], R16 ;  /* 0x00045c1001007387 */ /* 0x004fe80000100800 */
[----:B------:R0:W-:Y:S04]  /*19c10*/  STL [R1+0x3f8], R0 ;  /* 0x0003f80001007387 */ /* 0x0001e80000100800 */
[----:B-1----:R-:W2:Y:S01]  /*19c20*/  LDL.LU.64 R2, [R1+0xc0] ;  /* 0x0000c00001027983 */ /* 0x002ea20000300a00 */
[----:B0-----:R-:W-:-:S03]  /*19c30*/  IMAD.MOV.U32 R0, RZ, RZ, R17 ;  /* 0x000000ffff007224 */ /* 0x001fc600078e0011 */
[----:B------:R-:W-:Y:S04]  /*19c40*/  STL [R1+0x464], R14 ;  /* 0x0004640e01007387 */ /* 0x000fe80000100800 */
[----:B------:R0:W-:Y:S04]  /*19c50*/  STL [R1+0x400], R0 ;  /* 0x0004000001007387 */ /* 0x0001e80000100800 */
[----:B------:R-:W2:Y:S01]  /*19c60*/  LDL.LU.64 R16, [R1+0xb8] ;  /* 0x0000b80001107983 */ /* 0x000ea20000300a00 */
[----:B0-----:R-:W-:-:S03]  /*19c70*/  IMAD.MOV.U32 R0, RZ, RZ, R15 ;  /* 0x000000ffff007224 */ /* 0x001fc600078e000f */
[----:B------:R-:W2:Y:S04]  /*19c80*/  LDL.LU.64 R14, [R1+0xb0] ;  /* 0x0000b000010e7983 */ /* 0x000ea80000300a00 */
[----:B------:R0:W-:Y:S04]  /*19c90*/  STL [R1+0x408], R0 ;  /* 0x0004080001007387 */ /* 0x0001e80000100800 */
[----:B------:R-:W-:Y:S01]  /*19ca0*/  STL [R1+0x46c], R26 ;  /* 0x00046c1a01007387 */ /* 0x000fe20000100800 */
[----:B0-----:R-:W-:-:S03]  /*19cb0*/  IMAD.MOV.U32 R0, RZ, RZ, R27 ;  /* 0x000000ffff007224 */ /* 0x001fc600078e001b */
[----:B------:R-:W-:Y:S04]  /*19cc0*/  STL [R1+0x474], R24 ;  /* 0x0004741801007387 */ /* 0x000fe80000100800 */
[----:B------:R0:W-:Y:S02]  /*19cd0*/  STL [R1+0x410], R0 ;  /* 0x0004100001007387 */ /* 0x0001e40000100800 */
[----:B0-----:R-:W-:Y:S02]  /*19ce0*/  IMAD.MOV.U32 R0, RZ, RZ, R25 ;  /* 0x000000ffff007224 */ /* 0x001fe400078e0019 */
[----:B------:R-:W-:Y:S04]  /*19cf0*/  STL [R1+0x47c], R12 ;  /* 0x00047c0c01007387 */ /* 0x000fe80000100800 */
[----:B------:R0:W-:Y:S02]  /*19d00*/  STL [R1+0x418], R0 ;  /* 0x0004180001007387 */ /* 0x0001e40000100800 */
[----:B0-----:R-:W-:-:S02]  /*19d10*/  IMAD.MOV.U32 R0, RZ, RZ, R13 ;  /* 0x000000ffff007224 */ /* 0x001fc400078e000d */
[----:B------:R-:W-:Y:S04]  /*19d20*/  STL [R1+0x484], R22 ;  /* 0x0004841601007387 */ /* 0x000fe80000100800 */
        /* <DEDUP_REMOVED lines=8> */
[----:B---3--:R1:W-:Y:S04]  /*19db0*/  STL [R1+0x494], R8 ;  /* 0x0004940801007387 */ /* 0x0083e80000100800 */
[----:B------:R-:W-:Y:S01]  /*19dc0*/  STL [R1+0x49c], R20 ;  /* 0x00049c1401007387 */ /* 0x000fe20000100800 */
[----:B0-----:R-:W-:-:S05]  /*19dd0*/  IMAD.MOV.U32 R0, RZ, RZ, R9 ;  /* 0x000000ffff007224 */ /* 0x001fca00078e0009 */
[----:B------:R0:W-:Y:S04]  /*19de0*/  STL [R1+0x438], R0 ;  /* 0x0004380001007387 */ /* 0x0001e80000100800 */
[----:B-1----:R-:W3:Y:S04]  /*19df0*/  LDL.LU.64 R8, [R1+0x98] ;  /* 0x0000980001087983 */ /* 0x002ee80000300a00 */
[----:B----4-:R-:W-:Y:S01]  /*19e00*/  STL [R1+0x4a4], R6 ;  /* 0x0004a40601007387 */ /* 0x010fe20000100800 */
[----:B0-----:R-:W-:-:S05]  /*19e10*/  IMAD.MOV.U32 R0, RZ, RZ, R21 ;  /* 0x000000ffff007224 */ /* 0x001fca00078e0015 */
[----:B------:R0:W-:Y:S02]  /*19e20*/  STL [R1+0x440], R0 ;  /* 0x0004400001007387 */ /* 0x0001e40000100800 */
[----:B0-----:R-:W-:Y:S02]  /*19e30*/  IMAD.MOV.U32 R0, RZ, RZ, R7 ;  /* 0x000000ffff007224 */ /* 0x001fe400078e0007 */
[----:B------:R-:W4:Y:S04]  /*19e40*/  LDL.LU.64 R6, [R1+0x90] ;  /* 0x0000900001067983 */ /* 0x000f280000300a00 */
[----:B------:R0:W-:Y:S04]  /*19e50*/  STL [R1+0x448], R0 ;  /* 0x0004480001007387 */ /* 0x0001e80000100800 */
[----:B-----5:R1:W-:Y:S04]  /*19e60*/  STL [R1+0x4ac], R4 ;  /* 0x0004ac0401007387 */ /* 0x0203e80000100800 */
[----:B------:R-:W-:Y:S01]  /*19e70*/  STL [R1+0x4b4], R18 ;  /* 0x0004b41201007387 */ /* 0x000fe20000100800 */
[----:B0-----:R-:W-:-:S05]  /*19e80*/  IMAD.MOV.U32 R0, RZ, RZ, R5 ;  /* 0x000000ffff007224 */ /* 0x001fca00078e0005 */
[----:B------:R0:W-:Y:S04]  /*19e90*/  STL [R1+0x450], R0 ;  /* 0x0004500001007387 */ /* 0x0001e80000100800 */
[----:B-1----:R-:W5:Y:S01]  /*19ea0*/  LDL.LU.64 R4, [R1+0x88] ;  /* 0x0000880001047983 */ /* 0x002f620000300a00 */
[----:B0-----:R-:W-:-:S03]  /*19eb0*/  IMAD.MOV.U32 R0, RZ, RZ, R19 ;  /* 0x000000ffff007224 */ /* 0x001fc600078e0013 */
[----:B--2---:R-:W-:Y:S04]  /*19ec0*/  STL [R1+0x4bc], R2 ;  /* 0x0004bc0201007387 */ /* 0x004fe80000100800 */
[----:B------:R0:W-:Y:S02]  /*19ed0*/  STL [R1+0x458], R0 ;  /* 0x0004580001007387 */ /* 0x0001e40000100800 */
[----:B0-----:R-:W-:Y:S02]  /*19ee0*/  IMAD.MOV.U32 R0, RZ, RZ, R3 ;  /* 0x000000ffff007224 */ /* 0x001fe400078e0003 */
[----:B------:R-:W2:Y:S04]  /*19ef0*/  LDL.LU.64 R2, [R1+0x80] ;  /* 0x0000800001027983 */ /* 0x000ea80000300a00 */
[----:B------:R0:W-:Y:S04]  /*19f00*/  STL [R1+0x460], R0 ;  /* 0x0004600001007387 */ /* 0x0001e80000100800 */
[----:B------:R-:W-:Y:S01]  /*19f10*/  STL [R1+0x4c4], R16 ;  /* 0x0004c41001007387 */ /* 0x000fe20000100800 */
[----:B0-----:R-:W-:-:S03]  /*19f20*/  IMAD.MOV.U32 R0, RZ, RZ, R17 ;  /* 0x000000ffff007224 */ /* 0x001fc600078e0011 */
[----:B------:R-:W-:Y:S04]  /*19f30*/  STL [R1+0x4cc], R14 ;  /* 0x0004cc0e01007387 */ /* 0x000fe80000100800 */
[----:B------:R-:W-:Y:S04]  /*19f40*/  STL [R1+0x468], R0 ;  /* 0x0004680001007387 */ /* 0x000fe80000100800 */
[----:B------:R-:W2:Y:S04]  /*19f50*/  LDL.LU.64 R28, [R1+0x68] ;  /* 0x00006800011c7983 */ /* 0x000ea80000300a00 */
[----:B--2---:R0:W-:Y:S04]  /*19f60*/  STL.64 [R1+0x758], R28 ;  /* 0x0007581c01007387 */ /* 0x0041e80000100a00 */
[----:B0-----:R-:W2:Y:S01]  /*19f70*/  LDL.LU.64 R28, [R1+0x70] ;  /* 0x00007000011c7983 */ /* 0x001ea20000300a00 */
[----:B------:R-:W-:-:S03]  /*19f80*/  IMAD.MOV.U32 R0, RZ, RZ, R15 ;  /* 0x000000ffff007224 */ /* 0x000fc600078e000f */
[----:B--2---:R0:W-:Y:S04]  /*19f90*/  STL.64 [R1+0x760], R28 ;  /* 0x0007601c01007387 */ /* 0x0041e80000100a00 */
[----:B0-----:R-:W2:Y:S04]  /*19fa0*/  LDL.LU.64 R28, [R1+0x78] ;  /* 0x00007800011c7983 */ /* 0x001ea80000300a00 */
[----:B------:R-:W2:Y:S04]  /*19fb0*/  LDL.LU.64 R26, [R1+0x60] ;  /* 0x00006000011a7983 */ /* 0x000ea80000300a00 */
[----:B------:R0:W-:Y:S04]  /*19fc0*/  STL [R1+0x470], R0 ;  /* 0x0004700001007387 */ /* 0x0001e80000100800 */
[----:B------:R-:W-:Y:S04]  /*19fd0*/  STL [R1+0x4d4], R12 ;  /* 0x0004d40c01007387 */ /* 0x000fe80000100800 */
[----:B------:R-:W2:Y:S04]  /*19fe0*/  LDL.LU.64 R24, [R1+0x58] ;  /* 0x0000580001187983 */ /* 0x000ea80000300a00 */
[----:B------:R-:W2:Y:S01]  /*19ff0*/  LDL.LU.64 R22, [R1+0x50] ;  /* 0x0000500001167983 */ /* 0x000ea20000300a00 */
[----:B0-----:R-:W-:-:S05]  /*1a000*/  IMAD.MOV.U32 R0, RZ, RZ, R13 ;  /* 0x000000ffff007224 */ /* 0x001fca00078e000d */
[----:B------:R0:W-:Y:S04]  /*1a010*/  STL [R1+0x478], R0 ;  /* 0x0004780001007387 */ /* 0x0001e80000100800 */
[----:B------:R-:W-:Y:S04]  /*1a020*/  STL [R1+0x4dc], R10 ;  /* 0x0004dc0a01007387 */ /* 0x000fe80000100800 */
[----:B------:R-:W2:Y:S04]  /*1a030*/  LDL.LU.64 R20, [R1+0x48] ;  /* 0x0000480001147983 */ /* 0x000ea80000300a00 */
[----:B------:R-:W2:Y:S01]  /*1a040*/  LDL.LU.64 R18, [R1+0x40] ;  /* 0x0000400001127983 */ /* 0x000ea20000300a00 */
[----:B0-----:R-:W-:-:S05]  /*1a050*/  IMAD.MOV.U32 R0, RZ, RZ, R11 ;  /* 0x000000ffff007224 */ /* 0x001fca00078e000b */
[----:B------:R0:W-:Y:S04]  /*1a060*/  STL [R1+0x480], R0 ;  /* 0x0004800001007387 */ /* 0x0001e80000100800 */
[----:B---3--:R-:W-:Y:S04]  /*1a070*/  STL [R1+0x4e4], R8 ;  /* 0x0004e40801007387 */ /* 0x008fe80000100800 */
[----:B------:R-:W3:Y:S04]  /*1a080*/  LDL.LU.64 R16, [R1+0x38] ;  /* 0x0000380001107983 */ /* 0x000ee80000300a00 */
[----:B------:R-:W3:Y:S01]  /*1a090*/  LDL.LU.64 R14, [R1+0x30] ;  /* 0x00003000010e7983 */ /* 0x000ee20000300a00 */
[----:B0-----:R-:W-:-:S05]  /*1a0a0*/  IMAD.MOV.U32 R0, RZ, RZ, R9 ;  /* 0x000000ffff007224 */ /* 0x001fca00078e0009 */
[----:B------:R0:W-:Y:S04]  /*1a0b0*/  STL [R1+0x488], R0 ;  /* 0x0004880001007387 */ /* 0x0001e80000100800 */
[----:B----4-:R1:W-:Y:S04]  /*1a0c0*/  STL [R1+0x4ec], R6 ;  /* 0x0004ec0601007387 */ /* 0x0103e80000100800 */
[----:B------:R-:W4:Y:S04]  /*1a0d0*/  LDL.LU.64 R12, [R1+0x28] ;  /* 0x00002800010c7983 */ /* 0x000f280000300a00 */
[----:B------:R-:W3:Y:S01]  /*1a0e0*/  LDL.LU.64 R10, [R1+0x20] ;  /* 0x00002000010a7983 */ /* 0x000ee20000300a00 */
[----:B0-----:R-:W-:-:S05]  /*1a0f0*/  IMAD.MOV.U32 R0, RZ, RZ, R7 ;  /* 0x000000ffff007224 */ /* 0x001fca00078e0007 */
[----:B------:R0:W-:Y:S04]  /*1a100*/  STL [R1+0x490], R0 ;  /* 0x0004900001007387 */ /* 0x0001e80000100800 */
[----:B-----5:R5:W-:Y:S04]  /*1a110*/  STL [R1+0x4f4], R4 ;  /* 0x0004f40401007387 */ /* 0x020be80000100800 */
[----:B------:R-:W3:Y:S04]  /*1a120*/  LDL.LU.64 R8, [R1+0x18] ;  /* 0x0000180001087983 */ /* 0x000ee80000300a00 */
[----:B-1----:R-:W3:Y:S01]  /*1a130*/  LDL.LU.64 R6, [R1+0x10] ;  /* 0x0000100001067983 */ /* 0x002ee20000300a00 */
[----:B0-----:R-:W-:-:S05]  /*1a140*/  IMAD.MOV.U32 R0, RZ, RZ, R5 ;  /* 0x000000ffff007224 */ /* 0x001fca00078e0005 */
[----:B------:R0:W-:Y:S04]  /*1a150*/  STL [R1+0x498], R0 ;  /* 0x0004980001007387 */ /* 0x0001e80000100800 */
[----:B------:R1:W-:Y:S04]  /*1a160*/  STL [R1+0x4fc], R2 ;  /* 0x0004fc0201007387 */ /* 0x0003e80000100800 */
[----:B-----5:R-:W5:Y:S01]  /*1a170*/  LDL.LU.64 R4, [R1+0x8] ;  /* 0x0000080001047983 */ /* 0x020f620000300a00 */
[----:B0-----:R-:W-:-:S03]  /*1a180*/  IMAD.MOV.U32 R0, RZ, RZ, R3 ;  /* 0x000000ffff007224 */ /* 0x001fc600078e0003 */
[----:B-1----:R-:W3:Y:S04]  /*1a190*/  LDL.LU.64 R2, [R1] ;  /* 0x0000000001027983 */ /* 0x002ee80000300a00 */
[----:B------:R0:W-:Y:S04]  /*1a1a0*/  STL [R1+0x4a0], R0 ;  /* 0x0004a00001007387 */ /* 0x0001e80000100800 */
[----:B--2---:R1:W-:Y:S01]  /*1a1b0*/  STL [R1+0x504], R28 ;  /* 0x0005041c01007387 */ /* 0x0043e20000100800 */
[----:B0-----:R-:W-:-:S03]  /*1a1c0*/  IMAD.MOV.U32 R0, RZ, RZ, R29 ;  /* 0x000000ffff007224 */ /* 0x001fc600078e001d */
[----:B-1----:R-:W2:Y:S04]  /*1a1d0*/  LDL.LU.64 R28, [R1+0x760] ;  /* 0x00076000011c7983 */ /* 0x002ea80000300a00 */
[----:B--2---:R-:W-:Y:S04]  /*1a1e0*/  STL [R1+0x50c], R28 ;  /* 0x00050c1c01007387 */ /* 0x004fe80000100800 */
[----:B------:R0:W-:Y:S02]  /*1a1f0*/  STL [R1+0x4a8], R0 ;  /* 0x0004a80001007387 */ /* 0x0001e40000100800 */
[----:B0-----:R-:W-:-:S02]  /*1a200*/  IMAD.MOV.U32 R0, RZ, RZ, R29 ;  /* 0x000000ffff007224 */ /* 0x001fc400078e001d */
[----:B------:R-:W2:Y:S04]  /*1a210*/  LDL.LU.64 R28, [R1+0x758] ;  /* 0x00075800011c7983 */ /* 0x000ea80000300a00 */
[----:B--2---:R-:W-:Y:S04]  /*1a220*/  STL [R1+0x514], R28 ;  /* 0x0005141c01007387 */ /* 0x004fe80000100800 */
[----:B------:R0:W-:Y:S02]  /*1a230*/  STL [R1+0x4b0], R0 ;  /* 0x0004b00001007387 */ /* 0x0001e40000100800 */
[----:B0-----:R-:W-:-:S02]  /*1a240*/  IMAD.MOV.U32 R0, RZ, RZ, R29 ;  /* 0x000000ffff007224 */ /* 0x001fc400078e001d */
[----:B------:R-:W2:Y:S04]  /*1a250*/  LDL.LU.64 R28, [R1+0x750] ;  /* 0x00075000011c7983 */ /* 0x000ea80000300a00 */
[----:B------:R-:W-:Y:S04]  /*1a260*/  STL [R1+0x51c], R26 ;  /* 0x00051c1a01007387 */ /* 0x000fe80000100800 */
        /* <DEDUP_REMOVED lines=19> */
[----:B---3--:R-:W-:Y:S04]  /*1a3a0*/  STL [R1+0x544], R16 ;  /* 0x0005441001007387 */ /* 0x008fe80000100800 */
[----:B------:R0:W-:Y:S02]  /*1a3b0*/  STL [R1+0x4e0], R0 ;  /* 0x0004e00001007387 */ /* 0x0001e40000100800 */
[----:B0-----:R-:W-:-:S02]  /*1a3c0*/  IMAD.MOV.U32 R0, RZ, RZ, R17 ;  /* 0x000000ffff007224 */ /* 0x001fc400078e0011 */
[----:B------:R-:W3:Y:S04]  /*1a3d0*/  LDL.LU.64 R16, [R1+0x720] ;  /* 0x0007200001107983 */ /* 0x000ee80000300a00 */
[----:B------:R-:W-:Y:S04]  /*1a3e0*/  STL [R1+0x54c], R14 ;  /* 0x00054c0e01007387 */ /* 0x000fe80000100800 */
[----:B------:R0:W-:Y:S02]  /*1a3f0*/  STL [R1+0x4e8], R0 ;  /* 0x0004e80001007387 */ /* 0x0001e40000100800 */
[----:B0-----:R-:W-:-:S02]  /*1a400*/  IMAD.MOV.U32 R0, RZ, RZ, R15 ;  /* 0x000000ffff007224 */ /* 0x001fc400078e000f */
[----:B------:R-:W2:Y:S04]  /*1a410*/  LDL.LU.64 R14, [R1+0x718] ;  /* 0x00071800010e7983 */ /* 0x000ea80000300a00 */
[----:B----4-:R-:W-:Y:S04]  /*1a420*/  STL [R1+0x654], R12 ;  /* 0x0006540c01007387 */ /* 0x010fe80000100800 */
[----:B------:R0:W-:Y:S02]  /*1a430*/  STL [R1+0x4f0], R0 ;  /* 0x0004f00001007387 */ /* 0x0001e40000100800 */
[----:B0-----:R-:W-:-:S02]  /*1a440*/  IMAD.MOV.U32 R0, RZ, RZ, R13 ;  /* 0x000000ffff007224 */ /* 0x001fc400078e000d */
[----:B------:R-:W4:Y:S04]  /*1a450*/  LDL.LU.64 R12, [R1+0x710] ;  /* 0x00071000010c7983 */ /* 0x000f280000300a00 */
        /* <DEDUP_REMOVED lines=12> */
[----:B-----5:R-:W-:Y:S04]  /*1a520*/  STL [R1+0x664], R4 ;  /* 0x0006640401007387 */ /* 0x020fe80000100800 */
[----:B------:R0:W-:Y:S02]  /*1a530*/  STL [R1+0x510], R0 ;  /* 0x0005100001007387 */ /* 0x0001e40000100800 */
[----:B0-----:R-:W-:-:S02]  /*1a540*/  IMAD.MOV.U32 R0, RZ, RZ, R5 ;  /* 0x000000ffff007224 */ /* 0x001fc400078e0005 */
[----:B------:R-:W5:Y:S04]  /*1a550*/  LDL.LU.64 R4, [R1+0x6f0] ;  /* 0x0006f00001047983 */ /* 0x000f680000300a00 */
[----:B------:R-:W-:Y:S04]  /*1a560*/  STL [R1+0x668], R2 ;  /* 0x0006680201007387 */ /* 0x000fe80000100800 */
[----:B------:R0:W-:Y:S02]  /*1a570*/  STL [R1+0x518], R0 ;  /* 0x0005180001007387 */ /* 0x0001e40000100800 */
[----:B0-----:R-:W-:-:S02]  /*1a580*/  IMAD.MOV.U32 R0, RZ, RZ, R3 ;  /* 0x000000ffff007224 */ /* 0x001fc400078e0003 */
[----:B------:R-:W2:Y:S04]  /*1a590*/  LDL.LU.64 R2, [R1+0x6e8] ;  /* 0x0006e80001027983 */ /* 0x000ea80000300a00 */
[----:B--2---:R-:W-:Y:S04]  /*1a5a0*/  STL [R1+0x66c], R2 ;  /* 0x00066c0201007387 */ /* 0x004fe80000100800 */
[----:B------:R0:W-:Y:S04]  /*1a5b0*/  STL [R1+0x520], R0 ;  /* 0x0005200001007387 */ /* 0x0001e80000100800 */
[----:B------:R1:W-:Y:S04]  /*1a5c0*/  STL [R1+0x528], R3 ;  /* 0x0005280301007387 */ /* 0x0003e80000100800 */
[----:B-----5:R2:W-:Y:S01]  /*1a5d0*/  STL [R1+0x670], R4 ;  /* 0x0006700401007387 */ /* 0x0205e20000100800 */
[----:B0-----:R-:W0:Y:S03]  /*1a5e0*/  LDC R0, c[0x0][0x3a8] ;  /* 0x0000ea00ff007b82 */ /* 0x001e260000000800 */
[----:B-1----:R-:W5:Y:S04]  /*1a5f0*/  LDL.LU.64 R2, [R1+0x210] ;  /* 0x0002100001027983 */ /* 0x002f680000300a00 */
[----:B------:R2:W-:Y:S04]  /*1a600*/  STL [R1+0x530], R5 ;  /* 0x0005300501007387 */ /* 0x0005e80000100800 */
[----:B------:R2:W-:Y:S04]  /*1a610*/  STL [R1+0x674], R6 ;  /* 0x0006740601007387 */ /* 0x0005e80000100800 */
[----:B------:R2:W-:Y:S04]  /*1a620*/  STL [R1+0x538], R7 ;  /* 0x0005380701007387 */ /* 0x0005e80000100800 */
[----:B------:R2:W-:Y:S04]  /*1a630*/  STL [R1+0x67c], R8 ;  /* 0x00067c0801007387 */ /* 0x0005e80000100800 */
[----:B------:R2:W-:Y:S04]  /*1a640*/  STL [R1+0x540], R9 ;  /* 0x0005400901007387 */ /* 0x0005e80000100800 */
[----:B------:R2:W-:Y:S04]  /*1a650*/  STL [R1+0x684], R10 ;  /* 0x0006840a01007387 */ /* 0x0005e80000100800 */
[----:B------:R2:W-:Y:S04]  /*1a660*/  STL [R1+0x548], R11 ;  /* 0x0005480b01007387 */ /* 0x0005e80000100800 */
[----:B----4-:R2:W-:Y:S04]  /*1a670*/  STL [R1+0x688], R12 ;  /* 0x0006880c01007387 */ /* 0x0105e80000100800 */
[----:B------:R2:W-:Y:S04]  /*1a680*/  STL [R1+0x650], R13 ;  /* 0x0006500d01007387 */ /* 0x0005e80000100800 */
[----:B------:R2:W-:Y:S04]  /*1a690*/  STL [R1+0x68c], R14 ;  /* 0x00068c0e01007387 */ /* 0x0005e80000100800 */
[----:B------:R2:W-:Y:S04]  /*1a6a0*/  STL [R1+0x1b0], R15 ;  /* 0x0001b00f01007387 */ /* 0x0005e80000100800 */
[----:B---3--:R2:W-:Y:S04]  /*1a6b0*/  STL [R1+0x690], R16 ;  /* 0x0006901001007387 */ /* 0x0085e80000100800 */
[----:B------:R2:W-:Y:S04]  /*1a6c0*/  STL [R1+0x1b4], R17 ;  /* 0x0001b41101007387 */ /* 0x0005e80000100800 */
[----:B------:R2:W-:Y:S04]  /*1a6d0*/  STL [R1+0x694], R18 ;  /* 0x0006941201007387 */ /* 0x0005e80000100800 */
[----:B------:R2:W-:Y:S04]  /*1a6e0*/  STL [R1+0x1b8], R19 ;  /* 0x0001b81301007387 */ /* 0x0005e80000100800 */
[----:B------:R2:W-:Y:S04]  /*1a6f0*/  STL [R1+0x698], R20 ;  /* 0x0006981401007387 */ /* 0x0005e80000100800 */
[----:B------:R2:W-:Y:S04]  /*1a700*/  STL [R1+0x1bc], R21 ;  /* 0x0001bc1501007387 */ /* 0x0005e80000100800 */
[----:B------:R2:W-:Y:S04]  /*1a710*/  STL [R1+0x6a0], R22 ;  /* 0x0006a01601007387 */ /* 0x0005e80000100800 */
[----:B------:R2:W-:Y:S04]  /*1a720*/  STL [R1+0x678], R23 ;  /* 0x0006781701007387 */ /* 0x0005e80000100800 */
[----:B------:R2:W-:Y:S01]  /*1a730*/  STL [R1+0x6a4], R24 ;  /* 0x0006a41801007387 */ /* 0x0005e20000100800 */
[----:B0-----:R-:W-:-:S03]  /*1a740*/  IMAD.SHL.U32 R0, R0, 0x20, RZ ;  /* 0x0000002000007824 */ /* 0x001fc600078e00ff */
[----:B------:R2:W-:Y:S04]  /*1a750*/  STL [R1+0x680], R25 ;  /* 0x0006801901007387 */ /* 0x0005e80000100800 */
[----:B------:R2:W-:Y:S04]  /*1a760*/  STL [R1+0x69c], R26 ;  /* 0x00069c1a01007387 */ /* 0x0005e80000100800 */
[----:B------:R2:W-:Y:S04]  /*1a770*/  STL [R1+0x1c0], R27 ;  /* 0x0001c01b01007387 */ /* 0x0005e80000100800 */
[----:B------:R2:W-:Y:S04]  /*1a780*/  STL [R1+0x6b4], R28 ;  /* 0x0006b41c01007387 */ /* 0x0005e80000100800 */
[----:B------:R2:W-:Y:S01]  /*1a790*/  STL [R1+0x6b0], R29 ;  /* 0x0006b01d01007387 */ /* 0x0005e20000100800 */
[----:B------:R-:W-:-:S04]  /*1a7a0*/  UIADD3 UR5, UPT, UPT, UR5, -0x1, URZ ;  /* 0xffffffff05057890 */ /* 0x000fc8000fffe0ff */
[----:B------:R-:W-:Y:S02]  /*1a7b0*/  UISETP.NE.U32.AND UP0, UPT, UR5, URZ, UPT ;  /* 0x000000ff0500728c */ /* 0x000fe4000bf05070 */
[----:B------:R-:W-:Y:S01]  /*1a7c0*/  UIADD3 UR7, UPT, UPT, UR7, -0x20, URZ ;  /* 0xffffffe007077890 */ /* 0x000fe2000fffe0ff */
[----:B-----5:R-:W-:-:S05]  /*1a7d0*/  IMAD.WIDE R2, R0, 0x2, R2 ;  /* 0x0000000200027825 */ /* 0x020fca00078e0202 */
[----:B------:R2:W-:Y:S01]  /*1a7e0*/  STL.64 [R1+0x210], R2 ;  /* 0x0002100201007387 */ /* 0x0005e20000100a00 */
[----:B------:R-:W-:Y:S05]  /*1a7f0*/  BRA.U UP0, `(.L_x_2) ;  /* 0xffffff2900807547 */ /* 0x000fea000b83ffff */
[----:B--2---:R-:W2:Y:S04]  /*1a800*/  LDL.LU R7, [R1+0x564] ;  /* 0x0005640001077983 */ /* 0x004ea80000300800 */
[----:B--2---:R0:W-:Y:S04]  /*1a810*/  STL [R1+0x734], R7 ;  /* 0x0007340701007387 */ /* 0x0041e80000100800 */
[----:B0-----:R-:W2:Y:S04]  /*1a820*/  LDL.LU R7, [R1+0x5c8] ;  /* 0x0005c80001077983 */ /* 0x001ea80000300800 */
        /* <DEDUP_REMOVED lines=14> */
[----:B------:R-:W3:Y:S04]  /*1a910*/  LDL.LU R6, [R1+0x584] ;  /* 0x0005840001067983 */ /* 0x000ee80000300800 */
[----:B---3--:R0:W-:Y:S04]  /*1a920*/  STL [R1+0x730], R6 ;  /* 0x0007300601007387 */ /* 0x0081e80000100800 */
[----:B0-----:R-:W3:Y:S04]  /*1a930*/  LDL.LU R6, [R1+0x554] ;  /* 0x0005540001067983 */ /* 0x001ee80000300800 */
        /* <DEDUP_REMOVED lines=15> */
[----:B0-----:R-:W2:Y:S04]  /*1aa30*/  LDL.LU R6, [R1+0x55c] ;  /* 0x00055c0001067983 */ /* 0x001ea80000300800 */
[----:B------:R-:W3:Y:S04]  /*1aa40*/  LDL.LU R5, [R1+0x5a4] ;  /* 0x0005a40001057983 */ /* 0x000ee80000300800 */
[----:B---3--:R0:W-:Y:S04]  /*1aa50*/  STL [R1+0x72c], R5 ;  /* 0x00072c0501007387 */ /* 0x0081e80000100800 */
[----:B0-----:R-:W3:Y:S04]  /*1aa60*/  LDL.LU R5, [R1+0x574] ;  /* 0x0005740001057983 */ /* 0x001ee80000300800 */
[----:B------:R-:W4:Y:S04]  /*1aa70*/  LDL.LU R4, [R1+0x5c4] ;  /* 0x0005c40001047983 */ /* 0x000f280000300800 */
[----:B----4-:R0:W-:Y:S04]  /*1aa80*/  STL [R1+0x728], R4 ;  /* 0x0007280401007387 */ /* 0x0101e80000100800 */
[----:B0-----:R-:W4:Y:S04]  /*1aa90*/  LDL.LU R4, [R1+0x594] ;  /* 0x0005940001047983 */ /* 0x001f280000300800 */
[----:B------:R-:W5:Y:S04]  /*1aaa0*/  LDL.LU R11, [R1+0x560] ;  /* 0x00056000010b7983 */ /* 0x000f680000300800 */
[----:B-----5:R0:W-:Y:S04]  /*1aab0*/  STL [R1+0x724], R11 ;  /* 0x0007240b01007387 */ /* 0x0201e80000100800 */
[----:B0-----:R-:W5:Y:S04]  /*1aac0*/  LDL.LU R11, [R1+0x5b4] ;  /* 0x0005b400010b7983 */ /* 0x001f680000300800 */
[----:B------:R-:W2:Y:S04]  /*1aad0*/  LDL.LU R10, [R1+0x580] ;  /* 0x00058000010a7983 */ /* 0x000ea80000300800 */
[----:B--2---:R0:W-:Y:S04]  /*1aae0*/  STL [R1+0x720], R10 ;  /* 0x0007200a01007387 */ /* 0x0041e80000100800 */
[----:B0-----:R-:W2:Y:S04]  /*1aaf0*/  LDL.LU R10, [R1+0x550] ;  /* 0x00055000010a7983 */ /* 0x001ea80000300800 */
        /* <DEDUP_REMOVED lines=39> */
[----:B------:R-:W2:Y:S01]  /*1ad70*/  LDL.LU R0, [R1+0x634] ;  /* 0x0006340001007983 */ /* 0x000ea20000300800 */
[----:B------:R-:W-:-:S03]  /*1ad80*/  F2FP.BF16.F32.PACK_AB R7, R6, R7 ;  /* 0x000000070607723e */ /* 0x000fc600000010ff */
[----:B--2---:R0:W-:Y:S04]  /*1ad90*/  STL [R1+0x6e8], R0 ;  /* 0x0006e80001007387 */ /* 0x0041e80000100800 */
[----:B0-----:R-:W2:Y:S04]  /*1ada0*/  LDL.LU R0, [R1+0x614] ;  /* 0x0006140001007983 */ /* 0x001ea80000300800 */
[----:B------:R-:W2:Y:S04]  /*1adb0*/  LDL.LU R20, [R1+0x644] ;  /* 0x0006440001147983 */ /* 0x000ea80000300800 */
        /* <DEDUP_REMOVED lines=9> */
[----:B------:R0:W-:Y:S04]  /*1ae50*/  STL [R1+0x1c], R7 ;  /* 0x00001c0701007387 */ /* 0x0001e80000100800 */
[----:B0-----:R-:W2:Y:S02]  /*1ae60*/  LDL.LU R7, [R1+0x76c] ;  /* 0x00076c0001077983 */ /* 0x001ea40000300800 */
[----:B--2---:R-:W-:-:S02]  /*1ae70*/  F2FP.BF16.F32.PACK_AB R7, R6, R7 ;  /* 0x000000070607723e */ /* 0x004fc400000010ff */
        /* <DEDUP_REMOVED lines=25> */
[----:B------:R0:W-:Y:S04]  /*1b010*/  STL [R1], R7 ;  /* 0x0000000701007387 */ /* 0x0001e80000100800 */
[----:B0-----:R-:W2:Y:S02]  /*1b020*/  LDL.LU R7, [R1+0x734] ;  /* 0x0007340001077983 */ /* 0x001ea40000300800 */
[----:B--2---:R-:W-:-:S02]  /*1b030*/  F2FP.BF16.F32.PACK_AB R7, R6, R7 ;  /* 0x000000070607723e */ /* 0x004fc400000010ff */
[----:B------:R-:W3:Y:S02]  /*1b040*/  LDL.LU R6, [R1+0x730] ;  /* 0x0007300001067983 */ /* 0x000ee40000300800 */
[----:B---3--:R-:W-:Y:S02]  /*1b050*/  F2FP.BF16.F32.PACK_AB R6, R5, R6 ;  /* 0x000000060506723e */ /* 0x008fe400000010ff */
[----:B------:R-:W4:Y:S02]  /*1b060*/  LDL.LU R5, [R1+0x72c] ;  /* 0x00072c0001057983 */ /* 0x000f240000300800 */
[----:B----4-:R-:W-:Y:S02]  /*1b070*/  F2FP.BF16.F32.PACK_AB R5, R4, R5 ;  /* 0x000000050405723e */ /* 0x010fe400000010ff */
[----:B------:R-:W5:Y:S02]  /*1b080*/  LDL.LU R4, [R1+0x728] ;  /* 0x0007280001047983 */ /* 0x000f640000300800 */
[----:B-----5:R-:W-:-:S02]  /*1b090*/  F2FP.BF16.F32.PACK_AB R4, R11, R4 ;  /* 0x000000040b04723e */ /* 0x020fc400000010ff */
[----:B------:R-:W2:Y:S02]  /*1b0a0*/  LDL.LU R11, [R1+0x724] ;  /* 0x00072400010b7983 */ /* 0x000ea40000300800 */
[----:B--2---:R-:W-:Y:S02]  /*1b0b0*/  F2FP.BF16.F32.PACK_AB R11, R10, R11 ;  /* 0x0000000b0a0b723e */ /* 0x004fe400000010ff */
[----:B------:R-:W2:Y:S02]  /*1b0c0*/  LDL.LU R10, [R1+0x720] ;  /* 0x00072000010a7983 */ /* 0x000ea40000300800 */
[----:B--2---:R-:W-:Y:S02]  /*1b0d0*/  F2FP.BF16.F32.PACK_AB R10, R9, R10 ;  /* 0x0000000a090a723e */ /* 0x004fe400000010ff */
[----:B------:R-:W2:Y:S02]  /*1b0e0*/  LDL.LU R9, [R1+0x71c] ;  /* 0x00071c0001097983 */ /* 0x000ea40000300800 */
[----:B--2---:R-:W-:-:S02]  /*1b0f0*/  F2FP.BF16.F32.PACK_AB R9, R8, R9 ;  /* 0x000000090809723e */ /* 0x004fc400000010ff */
        /* <DEDUP_REMOVED lines=24> */
[----:B------:R-:W2:Y:S01]  /*1b280*/  LDL.LU R0, [R1+0x6e8] ;  /* 0x0006e80001007983 */ /* 0x000ea20000300800 */
[----:B------:R-:W-:Y:S02]  /*1b290*/  F2FP.BF16.F32.PACK_AB R27, R2, R27 ;  /* 0x0000001b021b723e */ /* 0x000fe400000010ff */
[----:B------:R-:W-:Y:S02]  /*1b2a0*/  F2FP.BF16.F32.PACK_AB R26, R3, R26 ;  /* 0x0000001a031a723e */ /* 0x000fe400000010ff */
[----:B------:R-:W-:Y:S02]  /*1b2b0*/  F2FP.BF16.F32.PACK_AB R25, R28, R25 ;  /* 0x000000191c19723e */ /* 0x000fe400000010ff */
[----:B------:R-:W-:Y:S02]  /*1b2c0*/  F2FP.BF16.F32.PACK_AB R24, R29, R24 ;  /* 0x000000181d18723e */ /* 0x000fe400000010ff */
[----:B--2---:R-:W-:-:S07]  /*1b2d0*/  F2FP.BF16.F32.PACK_AB R20, R0, R20 ;  /* 0x000000140014723e */ /* 0x004fce00000010ff */
.L_x_1:
[----:B------:R-:W2:Y:S01]  /*1b2e0*/  LDL.LU R3, [R1+0x6dc] ;  /* 0x0006dc0001037983 */ /* 0x000ea20000300800 */
[----:B------:R-:W1:Y:S01]  /*1b2f0*/  S2R R28, SR_TID.X ;  /* 0x00000000001c7919 */ /* 0x000e620000002100 */
[----:B------:R-:W3:Y:S01]  /*1b300*/  S2UR UR5, SR_CgaCtaId ;  /* 0x00000000000579c3 */ /* 0x000ee20000008800 */
[----:B------:R-:W-:Y:S01]  /*1b310*/  UMOV UR4, 0x400 ;  /* 0x0000040000047882 */ /* 0x000fe20000000000 */
[----:B------:R-:W4:Y:S01]  /*1b320*/  LDCU.128 UR12, c[0x0][0x390] ;  /* 0x00007200ff0c77ac */ /* 0x000f220008000c00 */
[----:B------:R-:W5:Y:S04]  /*1b330*/  LDL.LU R29, [R1+0x6e0] ;  /* 0x0006e000011d7983 */ /* 0x000f680000300800 */
[----:B------:R0:W-:Y:S01]  /*1b340*/  STL [R1+0x740], R7 ;  /* 0x0007400701007387 */ /* 0x0001e20000100800 */
[----:B---3--:R-:W-:Y:S01]  /*1b350*/  ULEA UR4, UR5, UR4, 0x18 ;  /* 0x0000000405047291 */ /* 0x008fe2000f8ec0ff */
[----:B------:R-:W3:Y:S01]  /*1b360*/  LDCU UR5, c[0x0][0x3b4] ;  /* 0x00007680ff0577ac */ /* 0x000ee20008000800 */
[----:B01----:R-:W-:-:S02]  /*1b370*/  IMAD.SHL.U32 R2, R28, 0x100, RZ ;  /* 0x000001001c027824 */ /* 0x003fc400078e00ff */
[C---:B------:R-:W-:Y:S01]  /*1b380*/  IMAD.SHL.U32 R0, R28.reuse, 0x4, RZ ;  /* 0x000000041c007824 */ /* 0x040fe200078e00ff */
[----:B------:R-:W-:Y:S02]  /*1b390*/  BAR.SYNC.DEFER_BLOCKING 0x0 ;  /* 0x0000000000007b1d */ /* 0x000fe40000010000 */
[----:B--2---:R-:W-:Y:S01]  /*1b3a0*/  LOP3.LUT R2, R3, 0x1800, R2, 0xf8, !PT ;  /* 0x0000180003027812 */ /* 0x004fe200078ef802 */
[----:B------:R-:W-:-:S05]  /*1b3b0*/  IMAD.SHL.U32 R3, R28, 0x400, RZ ;  /* 0x000004001c037824 */ /* 0x000fca00078e00ff */
[----:B------:R-:W-:Y:S02]  /*1b3c0*/  LOP3.LUT R3, R3, 0x1800, RZ, 0xc0, !PT ;  /* 0x0000180003037812 */ /* 0x000fe400078ec0ff */
[----:B-----5:R-:W-:Y:S02]  /*1b3d0*/  LOP3.LUT R0, R29, 0x70, R0, 0xf8, !PT ;  /* 0x000000701d007812 */ /* 0x020fe400078ef800 */
[----:B------:R-:W-:Y:S02]  /*1b3e0*/  LOP3.LUT R29, R28, 0x1f, RZ, 0xc0, !PT ;  /* 0x0000001f1c1d7812 */ /* 0x000fe400078ec0ff */
[----:B------:R-:W-:Y:S02]  /*1b3f0*/  LOP3.LUT R7, R2, R0, RZ, 0x3c, !PT ;  /* 0x0000000002077212 */ /* 0x000fe400078e3cff */
[----:B------:R-:W4:Y:S01]  /*1b400*/  LDL.LU R2, [R1+0x6e4] ;  /* 0x0006e40001027983 */ /* 0x000f220000300800 */
[----:B------:R-:W-:-:S03]  /*1b410*/  IMAD R3, R29, 0x10, R3 ;  /* 0x000000101d037824 */ /* 0x000fc600078e0203 */
[----:B------:R-:W2:Y:S01]  /*1b420*/  LDL.LU R29, [R1+0x6b8] ;  /* 0x0006b800011d7983 */ /* 0x000ea20000300800 */
[--C-:B------:R-:W-:Y:S02]  /*1b430*/  SHF.R.U32.HI R0, RZ, 0x4, R28.reuse ;  /* 0x00000004ff007819 */ /* 0x100fe4000001161c */
[----:B------:R-:W-:Y:S01]  /*1b440*/  LOP3.LUT R3, R3, 0x60, R28, 0x78, !PT ;  /* 0x0000006003037812 */ /* 0x000fe200078e781c */
[----:B------:R-:W-:Y:S01]  /*1b450*/  STS.128 [R7+UR4], R24 ;  /* 0x0000001807007988 */ /* 0x000fe20008000c04 */
[----:B------:R-:W-:-:S03]  /*1b460*/  SGXT.U32 R0, R0, 0x3 ;  /* 0x000000030000781a */ /* 0x000fc60000000000 */
[----:B------:R-:W-:Y:S04]  /*1b470*/  STS.128 [R7+UR4+0x100], R20 ;  /* 0x0001001407007988 */ /* 0x000fe80008000c04 */
[----:B------:R-:W-:Y:S04]  /*1b480*/  STS.128 [R7+UR4+0x80], R16 ;  /* 0x0000801007007988 */ /* 0x000fe80008000c04 */
[----:B------:R-:W-:Y:S04]  /*1b490*/  STS.128 [R7+UR4+0x180], R12 ;  /* 0x0001800c07007988 */ /* 0x000fe80008000c04 */
[----:B------:R0:W-:Y:S01]  /*1b4a0*/  STL [R1+0x28], R7 ;  /* 0x0000280701007387 */ /* 0x0001e20000100800 */
[----:B------:R-:W-:Y:S08]  /*1b4b0*/  BAR.SYNC.DEFER_BLOCKING 0x0 ;  /* 0x0000000000007b1d */ /* 0x000ff00000010000 */
[----:B0-----:R-:W0:Y:S01]  /*1b4c0*/  LDC R7, c[0x0][0x3b8] ;  /* 0x0000ee00ff077b82 */ /* 0x001e220000000800 */
[----:B------:R-:W1:Y:S04]  /*1b4d0*/  LDS.128 R16, [R3+UR4] ;  /* 0x0000000403107984 */ /* 0x000e680008000c00 */
[----:B------:R-:W-:Y:S01]  /*1b4e0*/  LDS.128 R24, [R3+UR4+0x400] ;  /* 0x0004000403187984 */ /* 0x000fe20008000c00 */
[C---:B----4-:R-:W-:Y:S01]  /*1b4f0*/  ISETP.GE.AND P0, PT, R2.reuse, UR14, PT ;  /* 0x0000000e02007c0c */ /* 0x050fe2000bf06270 */
[----:B---3--:R-:W-:Y:S01]  /*1b500*/  IMAD R2, R2, UR5, RZ ;  /* 0x0000000502027c24 */ /* 0x008fe2000f8e02ff */
[----:B--2---:R-:W-:-:S02]  /*1b510*/  LEA.HI R12, R28, R29, RZ, 0x1c ;  /* 0x0000001d1c0c7211 */ /* 0x004fc400078fe0ff */
[C-C-:B------:R-:W-:Y:S02]  /*1b520*/  LOP3.LUT R14, R29.reuse, 0x1e0, R0.reuse, 0xfe, !PT ;  /* 0x000001e01d0e7812 */ /* 0x140fe400078efe00 */
[C-C-:B------:R-:W-:Y:S01]  /*1b530*/  LOP3.LUT R13, R29.reuse, 0x1d8, R0.reuse, 0xfe, !PT ;  /* 0x000001d81d0d7812 */ /* 0x140fe200078efe00 */
[----:B------:R2:W-:Y:S01]  /*1b540*/  STL [R1+0x2c], R12 ;  /* 0x00002c0c01007387 */ /* 0x0005e20000100800 */
[C---:B------:R-:W-:Y:S02]  /*1b550*/  LOP3.LUT R28, R29.reuse, R0, RZ, 0xfc, !PT ;  /* 0x000000001d1c7212 */ /* 0x040fe400078efcff */
[C-C-:B------:R-:W-:Y:S02]  /*1b560*/  LOP3.LUT R20, R29.reuse, 0x1e8, R0.reuse, 0xfe, !PT ;  /* 0x000001e81d147812 */ /* 0x140fe400078efe00 */
[----:B--2---:R-:W-:-:S05]  /*1b570*/  LOP3.LUT R12, R29, 0x1f0, R0, 0xfe, !PT ;  /* 0x000001f01d0c7812 */ /* 0x004fca00078efe00 */
[----:B------:R2:W-:Y:S04]  /*1b580*/  STL [R1+0xfc], R12 ;  /* 0x0000fc0c01007387 */ /* 0x0005e80000100800 */
[----:B------:R3:W-:Y:S04]  /*1b590*/  STL [R1+0xf8], R14 ;  /* 0x0000f80e01007387 */ /* 0x0007e80000100800 */
[----:B------:R4:W-:Y:S01]  /*1b5a0*/  STL [R1+0xf4], R13 ;  /* 0x0000f40d01007387 */ /* 0x0009e20000100800 */
[C-C-:B--2---:R-:W-:Y:S02]  /*1b5b0*/  LOP3.LUT R12, R29.reuse, 0x1d0, R0.reuse, 0xfe, !PT ;  /* 0x000001d01d0c7812 */ /* 0x144fe400078efe00 */
[----:B---3--:R-:W-:-:S03]  /*1b5c0*/  LOP3.LUT R14, R29, 0x1c8, R0, 0xfe, !PT ;  /* 0x000001c81d0e7812 */ /* 0x008fc600078efe00 */
[----:B------:R2:W-:Y:S01]  /*1b5d0*/  STL [R1+0xf0], R12 ;  /* 0x0000f00c01007387 */ /* 0x0005e20000100800 */
[----:B----4-:R-:W-:-:S03]  /*1b5e0*/  LOP3.LUT R13, R29, 0x1c0, R0, 0xfe, !PT ;  /* 0x000001c01d0d7812 */ /* 0x010fc600078efe00 */
        /* <DEDUP_REMOVED lines=60> */
[----:B------:R-:W-:Y:S04]  /*1b9b0*/  STL [R1+0x74], R14 ;  /* 0x0000740e01007387 */ /* 0x000fe80000100800 */
[----:B------:R-:W-:Y:S01]  /*1b9c0*/  STL [R1+0x70], R13 ;  /* 0x0000700d01007387 */ /* 0x000fe20000100800 */
[----:B--2---:R-:W-:-:S05]  /*1b9d0*/  LOP3.LUT R12, R29, 0xa0, R0, 0xfe, !PT ;  /* 0x000000a01d0c7812 */ /* 0x004fca00078efe00 */
[----:B------:R2:W-:Y:S04]  /*1b9e0*/  STL [R1+0x6c], R12 ;  /* 0x00006c0c01007387 */ /* 0x0005e80000100800 */
[----:B-1----:R-:W-:Y:S04]  /*1b9f0*/  STL [R1+0x700], R17 ;  /* 0x0007001101007387 */ /* 0x002fe80000100800 */
[----:B------:R1:W-:Y:S01]  /*1ba00*/  STL [R1+0x6ec], R18 ;  /* 0x0006ec1201007387 */ /* 0x0003e20000100800 */
[----:B--2---:R-:W-:-:S03]  /*1ba10*/  LOP3.LUT R12, R29, 0x98, R0, 0xfe, !PT ;  /* 0x000000981d0c7812 */ /* 0x004fc600078efe00 */
[----:B------:R2:W-:Y:S01]  /*1ba20*/  STL [R1+0x6e8], R19 ;  /* 0x0006e81301007387 */ /* 0x0005e20000100800 */
[C-C-:B-1----:R-:W-:Y:S02]  /*1ba30*/  LOP3.LUT R18, R29.reuse, 0x80, R0.reuse, 0xfe, !PT ;  /* 0x000000801d127812 */ /* 0x142fe400078efe00 */
[----:B--2---:R-:W-:-:S05]  /*1ba40*/  LOP3.LUT R19, R29, 0x90, R0, 0xfe, !PT ;  /* 0x000000901d137812 */ /* 0x004fca00078efe00 */
[----:B------:R1:W-:Y:S04]  /*1ba50*/  STL [R1+0x6f0], R19 ;  /* 0x0006f01301007387 */ /* 0x0003e80000100800 */
[----:B------:R2:W-:Y:S04]  /*1ba60*/  STL [R1+0x68], R12 ;  /* 0x0000680c01007387 */ /* 0x0005e80000100800 */
[----:B------:R3:W-:Y:S01]  /*1ba70*/  STL [R1+0x6f4], R18 ;  /* 0x0006f41201007387 */ /* 0x0007e20000100800 */
[C-C-:B-1----:R-:W-:Y:S02]  /*1ba80*/  LOP3.LUT R19, R29.reuse, 0x70, R0.reuse, 0xfe, !PT ;  /* 0x000000701d137812 */ /* 0x142fe400078efe00 */
[----:B--2---:R-:W-:-:S02]  /*1ba90*/  LOP3.LUT R12, R29, 0x88, R0, 0xfe, !PT ;  /* 0x000000881d0c7812 */ /* 0x004fc400078efe00 */
[----:B---3--:R-:W-:-:S03]  /*1baa0*/  LOP3.LUT R18, R29, 0x60, R0, 0xfe, !PT ;  /* 0x000000601d127812 */ /* 0x008fc600078efe00 */
[----:B------:R1:W-:Y:S04]  /*1bab0*/  STL [R1+0x60], R12 ;  /* 0x0000600c01007387 */ /* 0x0003e80000100800 */
[----:B------:R2:W-:Y:S04]  /*1bac0*/  STL [R1+0x6f8], R19 ;  /* 0x0006f81301007387 */ /* 0x0005e80000100800 */
[----:B------:R3:W-:Y:S01]  /*1bad0*/  STL [R1+0x6fc], R18 ;  /* 0x0006fc1201007387 */ /* 0x0007e20000100800 */
[C-C-:B-1----:R-:W-:Y:S02]  /*1bae0*/  LOP3.LUT R12, R29.reuse, 0x68, R0.reuse, 0xfe, !PT ;  /* 0x000000681d0c7812 */ /* 0x142fe400078efe00 */
[----:B--2---:R-:W-:-:S03]  /*1baf0*/  LOP3.LUT R19, R29, 0x58, R0, 0xfe, !PT ;  /* 0x000000581d137812 */ /* 0x004fc600078efe00 */
[----:B------:R-:W-:Y:S01]  /*1bb00*/  STL [R1+0x54], R12 ;  /* 0x0000540c01007387 */ /* 0x000fe20000100800 */
[----:B---3--:R-:W-:-:S03]  /*1bb10*/  LOP3.LUT R18, R29, 0x48, R0, 0xfe, !PT ;  /* 0x000000481d127812 */ /* 0x008fc600078efe00 */
[----:B------:R-:W1:Y:S04]  /*1bb20*/  LDS.128 R12, [R3+UR4+0x200] ;  /* 0x00020004030c7984 */ /* 0x000e680008000c00 */
[----:B-1----:R1:W-:Y:S04]  /*1bb30*/  STL [R1+0x714], R12 ;  /* 0x0007140c01007387 */ /* 0x0023e80000100800 */
[----:B------:R-:W-:Y:S04]  /*1bb40*/  STL [R1+0x70c], R13 ;  /* 0x00070c0d01007387 */ /* 0x000fe80000100800 */
[----:B------:R-:W-:Y:S01]  /*1bb50*/  STL [R1+0x708], R14 ;  /* 0x0007080e01007387 */ /* 0x000fe20000100800 */
[----:B-1----:R-:W-:-:S03]  /*1bb60*/  LOP3.LUT R12, R29, 0x50, R0, 0xfe, !PT ;  /* 0x000000501d0c7812 */ /* 0x002fc600078efe00 */
[----:B------:R-:W-:Y:S04]  /*1bb70*/  STL [R1+0x704], R15 ;  /* 0x0007040f01007387 */ /* 0x000fe80000100800 */
[----:B------:R-:W-:Y:S04]  /*1bb80*/  STL [R1+0x710], R19 ;  /* 0x0007101301007387 */ /* 0x000fe80000100800 */
[----:B------:R1:W-:Y:S04]  /*1bb90*/  STL [R1+0x728], R18 ;  /* 0x0007281201007387 */ /* 0x0003e80000100800 */
[----:B------:R-:W-:Y:S04]  /*1bba0*/  STL [R1+0x48], R12 ;  /* 0x0000480c01007387 */ /* 0x000fe80000100800 */
[----:B-1----:R-:W2:Y:S01]  /*1bbb0*/  LDL.LU R18, [R1+0x28] ;  /* 0x0000280001127983 */ /* 0x002ea20000300800 */
[----:B------:R-:W-:-:S02]  /*1bbc0*/  ISETP.LT.AND P3, PT, R28, UR15, !P0 ;  /* 0x0000000f1c007c0c */ /* 0x000fc4000c761270 */
[----:B------:R-:W-:Y:S01]  /*1bbd0*/  ISETP.LT.AND P2, PT, R20, UR15, !P0 ;  /* 0x0000000f14007c0c */ /* 0x000fe2000c741270 */
[----:B------:R-:W-:Y:S01]  /*1bbe0*/  STL.64 [R1+0x720], R26 ;  /* 0x0007201a01007387 */ /* 0x000fe20000100a00 */
[----:B------:R-:W-:-:S03]  /*1bbf0*/  LOP3.LUT R17, R29, 0x40, R0, 0xfe, !PT ;  /* 0x000000401d117812 */ /* 0x000fc600078efe00 */
[----:B------:R1:W-:Y:S01]  /*1bc00*/  STL.64 [R1+0x718], R24 ;  /* 0x0007181801007387 */ /* 0x0003e20000100a00 */
[----:B0-----:R-:W-:-:S03]  /*1bc10*/  IMAD R28, R28, R7, RZ ;  /* 0x000000071c1c7224 */ /* 0x001fc600078e02ff */
[----:B------:R-:W0:Y:S01]  /*1bc20*/  LDS.128 R20, [R3+UR4+0x600] ;  /* 0x0006000403147984 */ /* 0x000e220008000c00 */
[----:B------:R-:W-:Y:S06]  /*1bc30*/  BAR.SYNC.DEFER_BLOCKING 0x0 ;  /* 0x0000000000007b1d */ /* 0x000fec0000010000 */
[----:B-1----:R-:W3:Y:S04]  /*1bc40*/  LDL.LU R24, [R1+0x10] ;  /* 0x0000100001187983 */ /* 0x002ee80000300800 */
[----:B------:R-:W3:Y:S04]  /*1bc50*/  LDL.LU R25, [R1+0x14] ;  /* 0x0000140001197983 */ /* 0x000ee80000300800 */
[----:B------:R-:W4:Y:S04]  /*1bc60*/  LDL.LU R26, [R1+0x18] ;  /* 0x00001800011a7983 */ /* 0x000f280000300800 */
[----:B------:R-:W4:Y:S04]  /*1bc70*/  LDL.LU R27, [R1+0x1c] ;  /* 0x00001c00011b7983 */ /* 0x000f280000300800 */
[----:B----4-:R-:W-:Y:S04]  /*1bc80*/  STL.64 [R1+0x738], R26 ;  /* 0x0007381a01007387 */ /* 0x010fe80000100a00 */
[----:B---3--:R1:W-:Y:S04]  /*1bc90*/  STL.64 [R1+0x730], R24 ;  /* 0x0007301801007387 */ /* 0x0083e80000100a00 */
[----:B-1----:R-:W3:Y:S04]  /*1bca0*/  LDL.LU R24, [R1] ;  /* 0x0000000001187983 */ /* 0x002ee80000300800 */
[----:B------:R-:W3:Y:S04]  /*1bcb0*/  LDL.LU R25, [R1+0x4] ;  /* 0x0000040001197983 */ /* 0x000ee80000300800 */
[----:B------:R-:W3:Y:S04]  /*1bcc0*/  LDL.LU R26, [R1+0x8] ;  /* 0x00000800011a7983 */ /* 0x000ee80000300800 */
[----:B------:R-:W3:Y:S01]  /*1bcd0*/  LDL.LU R27, [R1+0xc] ;  /* 0x00000c00011b7983 */ /* 0x000ee20000300800 */
[----:B------:R-:W-:-:S02]  /*1bce0*/  LOP3.LUT R15, R29, 0x30, R0, 0xfe, !PT ;  /* 0x000000301d0f7812 */ /* 0x000fc400078efe00 */
[C-C-:B------:R-:W-:Y:S01]  /*1bcf0*/  LOP3.LUT R14, R29.reuse, 0x28, R0.reuse, 0xfe, !PT ;  /* 0x000000281d0e7812 */ /* 0x140fe200078efe00 */
[----:B------:R-:W4:Y:S01]  /*1bd00*/  LDL.LU R7, [R1+0x740] ;  /* 0x0007400001077983 */ /* 0x000f220000300800 */
[C-C-:B------:R-:W-:Y:S02]  /*1bd10*/  LOP3.LUT R13, R29.reuse, 0x20, R0.reuse, 0xfe, !PT ;  /* 0x000000201d0d7812 */ /* 0x140fe400078efe00 */
[C-C-:B------:R-:W-:Y:S01]  /*1bd20*/  LOP3.LUT R19, R29.reuse, 0x18, R0.reuse, 0xfe, !PT ;  /* 0x000000181d137812 */ /* 0x140fe200078efe00 */
[----:B--2---:R1:W-:Y:S01]  /*1bd30*/  STS.128 [R18+UR4], R8 ;  /* 0x0000000812007988 */ /* 0x0043e20008000c04 */
[C-C-:B------:R-:W-:Y:S02]  /*1bd40*/  LOP3.LUT R12, R29.reuse, 0x10, R0.reuse, 0xfe, !PT ;  /* 0x000000101d0c7812 */ /* 0x140fe400078efe00 */
[----:B------:R-:W-:Y:S02]  /*1bd50*/  LOP3.LUT R29, R29, 0x8, R0, 0xfe, !PT ;  /* 0x000000081d1d7812 */ /* 0x000fe400078efe00 */
[----:B------:R-:W-:Y:S01]  /*1bd60*/  LEA R0, P1, R2, UR12, 0x1 ;  /* 0x0000000c02007c11 */ /* 0x000fe2000f8208ff */
[----:B-1----:R-:W2:Y:S01]  /*1bd70*/  LDL.LU R11, [R1+0x30] ;  /* 0x00003000010b7983 */ /* 0x002ea20000300800 */
[----:B------:R-:W1:Y:S03]  /*1bd80*/  LDC R10, c[0x0][0x3b8] ;  /* 0x0000ee00ff0a7b82 */ /* 0x000e660000000800 */
[----:B----4-:R-:W-:Y:S04]  /*1bd90*/  STS.128 [R18+UR4+0x100], R4 ;  /* 0x0001000412007988 */ /* 0x010fe80008000c04 */
[----:B---3--:R3:W-:Y:S04]  /*1bda0*/  STS.128 [R18+UR4+0x80], R24 ;  /* 0x0000801812007988 */ /* 0x0087e80008000c04 */
[----:B---3--:R-:W3:Y:S04]  /*1bdb0*/  LDL.LU.64 R26, [R1+0x738] ;  /* 0x00073800011a7983 */ /* 0x008ee80000300a00 */
[----:B------:R-:W3:Y:S01]  /*1bdc0*/  LDL.LU.64 R24, [R1+0x730] ;  /* 0x0007300001187983 */ /* 0x000ee20000300a00 */
[C---:B------:R-:W-:Y:S01]  /*1bdd0*/  ISETP.LT.AND P4, PT, R29.reuse, UR15, !P0 ;  /* 0x0000000f1d007c0c */ /* 0x040fe2000c781270 */
[----:B-1----:R-:W-:-:S02]  /*1bde0*/  IMAD R6, R29, R10, RZ ;  /* 0x0000000a1d067224 */ /* 0x002fc400078e02ff */
[----:B------:R-:W1:Y:S01]  /*1bdf0*/  LDC R29, c[0x0][0x3b8] ;  /* 0x0000ee00ff1d7b82 */ /* 0x000e620000000800 */
[----:B------:R-:W-:Y:S02]  /*1be00*/  LEA.HI.X.SX32 R2, R2, UR13, 0x1, P1 ;  /* 0x0000000d02027c11 */ /* 0x000fe400088f0eff */
[----:B------:R-:W-:-:S04]  /*1be10*/  LEA R4, P1, R28, R0, 0x1 ;  /* 0x000000001c047211 */ /* 0x000fc800078208ff */
[----:B------:R-:W-:Y:S02]  /*1be20*/  LEA.HI.X.SX32 R5, R28, R2, 0x1, P1 ;  /* 0x000000021c057211 */ /* 0x000fe400008f0eff */
[C---:B------:R-:W-:Y:S01]  /*1be30*/  ISETP.LT.AND P1, PT, R12.reuse, UR15, !P0 ;  /* 0x0000000f0c007c0c */ /* 0x040fe2000c721270 */
[-C--:B-1----:R-:W-:Y:S01]  /*1be40*/  IMAD R7, R12, R29.reuse, RZ ;  /* 0x0000001d0c077224 */ /* 0x082fe200078e02ff */
[----:B---3--:R1:W-:Y:S01]  /*1be50*/  STS.128 [R18+UR4+0x180], R24 ;  /* 0x0001801812007988 */ /* 0x0083e20008000c04 */
[----:B------:R-:W-:Y:S06]  /*1be60*/  BAR.SYNC.DEFER_BLOCKING 0x0 ;  /* 0x0000000000007b1d */ /* 0x000fec0000010000 */
[----:B-1----:R-:W3:Y:S04]  /*1be70*/  LDL.LU R18, [R1+0x728] ;  /* 0x0007280001127983 */ /* 0x002ee80000300800 */
[----:B------:R-:W4:Y:S04]  /*1be80*/  LDL.LU.64 R26, [R1+0x720] ;  /* 0x00072000011a7983 */ /* 0x000f280000300a00 */
[----:B------:R-:W5:Y:S04]  /*1be90*/  LDL.LU.64 R24, [R1+0x718] ;  /* 0x0007180001187983 */ /* 0x000f680000300a00 */
[----:B------:R-:W3:Y:S01]  /*1bea0*/  LDL.LU R12, [R1+0x714] ;  /* 0x00071400010c7983 */ /* 0x000ee20000300800 */
[----:B------:R-:W-:Y:S01]  /*1beb0*/  LEA R8, P5, R6, R0, 0x1 ;  /* 0x0000000006087211 */ /* 0x000fe200078a08ff */
[----:B------:R-:W-:-:S02]  /*1bec0*/  IMAD R10, R19, R29, RZ ;  /* 0x0000001d130a7224 */ /* 0x000fc400078e02ff */
[----:B------:R1:W-:Y:S01]  /*1bed0*/  @P3 STG.E.U16 desc[UR8][R4.64], R16 ;  /* 0x0000001004003986 */ /* 0x0003e2000c101508 */
[----:B------:R-:W-:Y:S02]  /*1bee0*/  LEA.HI.X.SX32 R9, R6, R2, 0x1, P5 ;  /* 0x0000000206097211 */ /* 0x000fe400028f0eff */
[----:B------:R-:W-:Y:S01]  /*1bef0*/  ISETP.LT.AND P5, PT, R19, UR15, !P0 ;  /* 0x0000000f13007c0c */ /* 0x000fe2000c7a1270 */
[----:B------:R-:W-:Y:S01]  /*1bf00*/  IMAD R28, R29, 0x20, R28 ;  /* 0x000000201d1c7824 */ /* 0x000fe200078e021c */
[----:B------:R-:W4:Y:S01]  /*1bf10*/  LDL.LU R19, [R1+0x710] ;  /* 0x0007100001137983 */ /* 0x000f220000300800 */
[----:B-1----:R-:W-:-:S04]  /*1bf20*/  LEA R4, P6, R7, R0, 0x1 ;  /* 0x0000000007047211 */ /* 0x002fc800078c08ff */
[----:B------:R-:W-:Y:S02]  /*1bf30*/  LEA.HI.X.SX32 R5, R7, R2, 0x1, P6 ;  /* 0x0000000207057211 */ /* 0x000fe400030f0eff */
[----:B------:R-:W-:-:S04]  /*1bf40*/  LEA R6, P6, R10, R0, 0x1 ;  /* 0x000000000a067211 */ /* 0x000fc800078c08ff */
[----:B------:R-:W-:Y:S02]  /*1bf50*/  LEA.HI.X.SX32 R7, R10, R2, 0x1, P6 ;  /* 0x000000020a077211 */ /* 0x000fe400030f0eff */
[----:B------:R-:W-:Y:S02]  /*1bf60*/  PRMT R16, R16, 0x7632, R16 ;  /* 0x0000763210107816 */ /* 0x000fe40000000010 */
[----:B--2---:R-:W-:Y:S01]  /*1bf70*/  ISETP.LT.AND P3, PT, R11, UR15, !P0 ;  /* 0x0000000f0b007c0c */ /* 0x004fe2000c761270 */
[----:B---3--:R-:W-:Y:S01]  /*1bf80*/  @P4 STG.E.U16 desc[UR8][R8.64], R12 ;  /* 0x0000000c08004986 */ /* 0x008fe2000c101508 */
[----:B------:R-:W-:-:S03]  /*1bf90*/  ISETP.LT.AND P4, PT, R13, UR15, !P0 ;  /* 0x0000000f0d007c0c */ /* 0x000fc6000c781270 */
[----:B-----5:R1:W-:Y:S01]  /*1bfa0*/  @P1 STG.E.U16 desc[UR8][R4.64], R24 ;  /* 0x0000001804001986 */ /* 0x0203e2000c101508 */
[----:B------:R-:W-:-:S03]  /*1bfb0*/  ISETP.LT.AND P1, PT, R14, UR15, !P0 ;  /* 0x0000000f0e007c0c */ /* 0x000fc6000c721270 */
[----:B------:R-:W2:Y:S04]  /*1bfc0*/  LDL.LU R13, [R1+0x70c] ;  /* 0x00070c00010d7983 */ /* 0x000ea80000300800 */
[----:B------:R-:W3:Y:S01]  /*1bfd0*/  LDL.LU R14, [R1+0x708] ;  /* 0x00070800010e7983 */ /* 0x000ee20000300800 */
[----:B-1----:R-:W-:-:S03]  /*1bfe0*/  LEA R4, P6, R28, R0, 0x1 ;  /* 0x000000001c047211 */ /* 0x002fc600078c08ff */
[----:B0-----:R-:W-:Y:S01]  /*1bff0*/  @P5 STG.E.U16 desc[UR8][R6.64], R20 ;  /* 0x0000001406005986 */ /* 0x001fe2000c101508 */
[----:B------:R-:W-:-:S03]  /*1c000*/  LEA.HI.X.SX32 R5, R28, R2, 0x1, P6 ;  /* 0x000000021c057211 */ /* 0x000fc600030f0eff */
[----:B------:R-:W5:Y:S01]  /*1c010*/  LDL.LU R10, [R1+0x48] ;  /* 0x00004800010a7983 */ /* 0x000f620000300800 */
[----:B------:R-:W-:-:S03]  /*1c020*/  ISETP.LT.AND P5, PT, R15, UR15, !P0 ;  /* 0x0000000f0f007c0c */ /* 0x000fc6000c7a1270 */
[----:B------:R-:W2:Y:S04]  /*1c030*/  LDL.LU R15, [R1+0x704] ;  /* 0x00070400010f7983 */ /* 0x000ea80000300800 */
[----:B------:R-:W2:Y:S04]  /*1c040*/  LDL.LU R11, [R1+0x54] ;  /* 0x00005400010b7983 */ /* 0x000ea80000300800 */
[----:B------:R0:W-:Y:S04]  /*1c050*/  @P4 STG.E.U16 desc[UR8][R4.64], R16 ;  /* 0x0000001004004986 */ /* 0x0001e8000c101508 */
[----:B0-----:R-:W2:Y:S01]  /*1c060*/  LDL R16, [R1+0x2c] ;  /* 0x00002c0001107983 */ /* 0x001ea20000100800 */
[----:B------:R-:W-:-:S04]  /*1c070*/  IMAD R8, R29, 0x8, R28 ;  /* 0x000000081d087824 */ /* 0x000fc800078e021c */
[----:B------:R-:W-:Y:S01]  /*1c080*/  IMAD R9, R29, 0x8, R8 ;  /* 0x000000081d097824 */ /* 0x000fe200078e0208 */
[----:B------:R-:W-:Y:S02]  /*1c090*/  LEA R6, P6, R8, R0, 0x1 ;  /* 0x0000000008067211 */ /* 0x000fe400078c08ff */
[----:B------:R-:W-:Y:S02]  /*1c0a0*/  PRMT R12, R12, 0x7632, R12 ;  /* 0x000076320c0c7816 */ /* 0x000fe4000000000c */
[----:B------:R-:W-:Y:S02]  /*1c0b0*/  LEA.HI.X.SX32 R7, R8, R2, 0x1, P6 ;  /* 0x0000000208077211 */ /* 0x000fe400030f0eff */
[----:B------:R-:W-:Y:S02]  /*1c0c0*/  LEA R4, P6, R9, R0, 0x1 ;  /* 0x0000000009047211 */ /* 0x000fe400078c08ff */
[----:B------:R-:W-:Y:S01]  /*1c0d0*/  PRMT R24, R24, 0x7632, R24 ;  /* 0x0000763218187816 */ /* 0x000fe20000000018 */
[----:B------:R0:W-:Y:S01]  /*1c0e0*/  @P1 STG.E.U16 desc[UR8][R6.64], R12 ;  /* 0x0000000c06001986 */ /* 0x0001e2000c101508 */
[----:B------:R-:W-:-:S03]  /*1c0f0*/  ISETP.LT.AND P1, PT, R17, UR15, !P0 ;  /* 0x0000000f11007c0c */ /* 0x000fc6000c721270 */
[----:B------:R-:W3:Y:S01]  /*1c100*/  LDL.LU R17, [R1+0x700] ;  /* 0x0007000001117983 */ /* 0x000ee20000300800 */
[----:B--2---:R-:W-:-:S04]  /*1c110*/  VIADD R5, R16, 0x38 ;  /* 0x0000003810057836 */ /* 0x004fc80000000000 */
[C---:B------:R-:W-:Y:S01]  /*1c120*/  IMAD R8, R5.reuse, R29, RZ ;  /* 0x0000001d05087224 */ /* 0x040fe200078e02ff */
[----:B------:R-:W-:Y:S02]  /*1c130*/  ISETP.LT.AND P4, PT, R5, UR15, !P0 ;  /* 0x0000000f05007c0c */ /* 0x000fe4000c781270 */
[----:B------:R-:W-:-:S05]  /*1c140*/  LEA.HI.X.SX32 R5, R9, R2, 0x1, P6 ;  /* 0x0000000209057211 */ /* 0x000fca00030f0eff */
[----:B------:R1:W-:Y:S01]  /*1c150*/  @P5 STG.E.U16 desc[UR8][R4.64], R24 ;  /* 0x0000001804005986 */ /* 0x0003e2000c101508 */
[----:B------:R-:W-:-:S03]  /*1c160*/  ISETP.LT.AND P5, PT, R18, UR15, !P0 ;  /* 0x0000000f12007c0c */ /* 0x000fc6000c7a1270 */
[----:B------:R-:W2:Y:S01]  /*1c170*/  LDL.LU R18, [R1+0x6fc] ;  /* 0x0006fc0001127983 */ /* 0x000ea20000300800 */
[----:B0-----:R-:W-:Y:S01]  /*1c180*/  LEA R6, P6, R8, R0, 0x1 ;  /* 0x0000000008067211 */ /* 0x001fe200078c08ff */
[C---:B------:R-:W-:Y:S01]  /*1c190*/  IMAD R9, R29.reuse, 0x10, R9 ;  /* 0x000000101d097824 */ /* 0x040fe200078e0209 */
[----:B------:R-:W-:Y:S02]  /*1c1a0*/  PRMT R20, R20, 0x7632, R20 ;  /* 0x0000763214147816 */ /* 0x000fe40000000014 */
[----:B------:R-:W-:Y:S01]  /*1c1b0*/  LEA.HI.X.SX32 R7, R8, R2, 0x1, P6 ;  /* 0x0000000208077211 */ /* 0x000fe200030f0eff */
[----:B------:R-:W-:Y:S01]  /*1c1c0*/  IMAD R8, R29, 0x8, R9 ;  /* 0x000000081d087824 */ /* 0x000fe200078e0209 */
[----:B-1----:R-:W-:-:S03]  /*1c1d0*/  LEA R4, P6, R9, R0, 0x1 ;  /* 0x0000000009047211 */ /* 0x002fc600078c08ff */
[----:B------:R0:W-:Y:S01]  /*1c1e0*/  @P4 STG.E.U16 desc[UR8][R6.64], R20 ;  /* 0x0000001406004986 */ /* 0x0001e2000c101508 */
[----:B------:R-:W-:-:S05]  /*1c1f0*/  LEA.HI.X.SX32 R5, R9, R2, 0x1, P6 ;  /* 0x0000000209057211 */ /* 0x000fca00030f0eff */
[----:B---3--:R1:W-:Y:S01]  /*1c200*/  @P1 STG.E.U16 desc[UR8][R4.64], R17 ;  /* 0x0000001104001986 */ /* 0x0083e2000c101508 */
[C---:B0-----:R-:W-:Y:S02]  /*1c210*/  LEA R6, P6, R8.reuse, R0, 0x1 ;  /* 0x0000000008067211 */ /* 0x041fe400078c08ff */
[----:B----4-:R-:W-:Y:S02]  /*1c220*/  ISETP.LT.AND P1, PT, R19, UR15, !P0 ;  /* 0x0000000f13007c0c */ /* 0x010fe4000c721270 */
[----:B------:R-:W-:Y:S01]  /*1c230*/  LEA.HI.X.SX32 R7, R8, R2, 0x1, P6 ;  /* 0x0000000208077211 */ /* 0x000fe200030f0eff */
[----:B------:R-:W3:Y:S04]  /*1c240*/  LDL.LU R19, [R1+0x6f8] ;  /* 0x0006f80001137983 */ /* 0x000ee80000300800 */
[----:B------:R0:W-:Y:S01]  /*1c250*/  @P5 STG.E.U16 desc[UR8][R6.64], R13 ;  /* 0x0000000d06005986 */ /* 0x0001e2000c101508 */
[----:B--2---:R-:W-:-:S03]  /*1c260*/  ISETP.LT.AND P5, PT, R18, UR15, !P0 ;  /* 0x0000000f12007c0c */ /* 0x004fc6000c7a1270 */
[----:B------:R-:W2:Y:S01]  /*1c270*/  LDL.LU R18, [R1+0x6f4] ;  /* 0x0006f40001127983 */ /* 0x000ea20000300800 */
[----:B------:R-:W-:Y:S01]  /*1c280*/  IMAD R9, R29, 0x8, R8 ;  /* 0x000000081d097824 */ /* 0x000fe200078e0208 */
[----:B-----5:R-:W-:Y:S02]  /*1c290*/  ISETP.LT.AND P4, PT, R10, UR15, !P0 ;  /* 0x0000000f0a007c0c */ /* 0x020fe4000c781270 */
[----:B-1----:R-:W-:Y:S01]  /*1c2a0*/  PRMT R17, R17, 0x7632, R17 ;  /* 0x0000763211117816 */ /* 0x002fe20000000011 */
[----:B------:R-:W-:Y:S01]  /*1c2b0*/  IMAD R8, R29, 0x8, R9 ;  /* 0x000000081d087824 */ /* 0x000fe200078e0209 */
[C---:B------:R-:W-:Y:S01]  /*1c2c0*/  LEA R4, P6, R9.reuse, R0, 0x1 ;  /* 0x0000000009047211 */ /* 0x040fe200078c08ff */
[----:B------:R-:W4:Y:S03]  /*1c2d0*/  LDL.LU R24, [R1+0x60] ;  /* 0x0000600001187983 */ /* 0x000f260000300800 */
[----:B------:R-:W-:Y:S01]  /*1c2e0*/  LEA.HI.X.SX32 R5, R9, R2, 0x1, P6 ;  /* 0x0000000209057211 */ /* 0x000fe200030f0eff */
[----:B------:R-:W-:Y:S01]  /*1c2f0*/  IMAD R9, R29, 0x8, R8 ;  /* 0x000000081d097824 */ /* 0x000fe200078e0208 */
[----:B0-----:R-:W-:-:S03]  /*1c300*/  LEA R6, P6, R8, R0, 0x1 ;  /* 0x0000000008067211 */ /* 0x001fc600078c08ff */
[----:B------:R0:W-:Y:S01]  /*1c310*/  @P4 STG.E.U16 desc[UR8][R4.64], R25 ;  /* 0x0000001904004986 */ /* 0x0001e2000c101508 */
[----:B------:R-:W-:Y:S01]  /*1c320*/  LEA.HI.X.SX32 R7, R8, R2, 0x1, P6 ;  /* 0x0000000208077211 */ /* 0x000fe200030f0eff */
[----:B------:R-:W-:Y:S01]  /*1c330*/  IMAD R8, R29, 0x8, R9 ;  /* 0x000000081d087824 */ /* 0x000fe200078e0209 */
[----:B0-----:R-:W-:-:S04]  /*1c340*/  LEA R4, P6, R9, R0, 0x1 ;  /* 0x0000000009047211 */ /* 0x001fc800078c08ff */
[----:B------:R-:W-:Y:S01]  /*1c350*/  LEA.HI.X.SX32 R5, R9, R2, 0x1, P6 ;  /* 0x0000000209057211 */ /* 0x000fe200030f0eff */
[----:B------:R-:W-:Y:S01]  /*1c360*/  IMAD R9, R29, 0x8, R8 ;  /* 0x000000081d097824 */ /* 0x000fe200078e0208 */
[----:B------:R0:W-:Y:S04]  /*1c370*/  @P1 STG.E.U16 desc[UR8][R6.64], R21 ;  /* 0x0000001506001986 */ /* 0x0001e8000c101508 */
[----:B------:R1:W-:Y:S01]  /*1c380*/  @P5 STG.E.U16 desc[UR8][R4.64], R17 ;  /* 0x0000001104005986 */ /* 0x0003e2000c101508 */
[----:B---3--:R-:W-:-:S03]  /*1c390*/  ISETP.LT.AND P6, PT, R19, UR15, !P0 ;  /* 0x0000000f13007c0c */ /* 0x008fc6000c7c1270 */
[----:B------:R-:W3:Y:S01]  /*1c3a0*/  LDL.LU R19, [R1+0x6f0] ;  /* 0x0006f00001137983 */ /* 0x000ee20000300800 */
[----:B0-----:R-:W-:-:S03]  /*1c3b0*/  LEA R6, P1, R8, R0, 0x1 ;  /* 0x0000000008067211 */ /* 0x001fc600078208ff */
[----:B------:R-:W5:Y:S01]  /*1c3c0*/  LDL.LU R12, [R1+0x68] ;  /* 0x00006800010c7983 */ /* 0x000f620000300800 */
[----:B-1----:R-:W-:Y:S01]  /*1c3d0*/  VIADD R5, R16, 0x78 ;  /* 0x0000007810057836 */ /* 0x002fe20000000000 */
[----:B------:R-:W-:Y:S02]  /*1c3e0*/  LEA R4, P5, R9, R0, 0x1 ;  /* 0x0000000009047211 */ /* 0x000fe400078a08ff */
[----:B------:R-:W4:Y:S01]  /*1c3f0*/  LDL.LU R28, [R1+0x6c] ;  /* 0x00006c00011c7983 */ /* 0x000f220000300800 */
[-C--:B------:R-:W-:Y:S01]  /*1c400*/  LEA.HI.X.SX32 R7, R8, R2.reuse, 0x1, P1 ;  /* 0x0000000208077211 */ /* 0x080fe200008f0eff */
[C---:B------:R-:W-:Y:S01]  /*1c410*/  IMAD R8, R5.reuse, R29, RZ ;  /* 0x0000001d05087224 */ /* 0x040fe200078e02ff */
[----:B------:R-:W-:Y:S01]  /*1c420*/  ISETP.LT.AND P1, PT, R5, UR15, !P0 ;  /* 0x0000000f05007c0c */ /* 0x000fe2000c721270 */
[----:B------:R-:W4:Y:S01]  /*1c430*/  LDL.LU R10, [R1+0x70] ;  /* 0x00007000010a7983 */ /* 0x000f220000300800 */
[----:B------:R-:W-:Y:S02]  /*1c440*/  LEA.HI.X.SX32 R5, R9, R2, 0x1, P5 ;  /* 0x0000000209057211 */ /* 0x000fe400028f0eff */
[----:B--2---:R-:W-:-:S02]  /*1c450*/  ISETP.LT.AND P5, PT, R18, UR15, !P0 ;  /* 0x0000000f12007c0c */ /* 0x004fc4000c7a1270 */
[----:B------:R-:W2:Y:S01]  /*1c460*/  LDL.LU R18, [R1+0x6ec] ;  /* 0x0006ec0001127983 */ /* 0x000ea20000300800 */
[----:B------:R-:W-:-:S03]  /*1c470*/  ISETP.LT.AND P4, PT, R11, UR15, !P0 ;  /* 0x0000000f0b007c0c */ /* 0x000fc6000c781270 */
[----:B------:R-:W4:Y:S01]  /*1c480*/  LDL.LU R11, [R1+0x74] ;  /* 0x00007400010b7983 */ /* 0x000f220000300800 */
[----:B------:R-:W-:Y:S01]  /*1c490*/  PRMT R13, R13, 0x7632, R13 ;  /* 0x000076320d0d7816 */ /* 0x000fe2000000000d */
[----:B------:R-:W-:Y:S01]  /*1c4a0*/  IMAD R9, R29, 0x10, R9 ;  /* 0x000000101d097824 */ /* 0x000fe200078e0209 */
[----:B------:R-:W-:-:S07]  /*1c4b0*/  PRMT R25, R25, 0x7632, R25 ;  /* 0x0000763219197816 */ /* 0x000fce0000000019 */
[----:B------:R0:W-:Y:S04]  /*1c4c0*/  @P4 STG.E.U16 desc[UR8][R6.64], R13 ;  /* 0x0000000d06004986 */ /* 0x0001e8000c101508 */
[----:B------:R1:W-:Y:S01]  /*1c4d0*/  @P6 STG.E.U16 desc[UR8][R4.64], R25 ;  /* 0x0000001904006986 */ /* 0x0003e2000c101508 */
[----:B------:R-:W-:Y:S02]  /*1c4e0*/  PRMT R21, R21, 0x7632, R21 ;  /* 0x0000763215157816 */ /* 0x000fe40000000015 */
[----:B0-----:R-:W-:-:S04]  /*1c4f0*/  LEA R6, P4, R8, R0, 0x1 ;  /* 0x0000000008067211 */ /* 0x001fc800078808ff */
[----:B------:R-:W-:Y:S01]  /*1c500*/  LEA.HI.X.SX32 R7, R8, R2, 0x1, P4 ;  /* 0x0000000208077211 */ /* 0x000fe200020f0eff */
[----:B------:R-:W-:Y:S01]  /*1c510*/  IMAD R8, R29, 0x8, R9 ;  /* 0x000000081d087824 */ /* 0x000fe200078e0209 */
[----:B-1----:R-:W-:-:S04]  /*1c520*/  LEA R4, P6, R9, R0, 0x1 ;  /* 0x0000000009047211 */ /* 0x002fc800078c08ff */
[----:B------:R-:W-:Y:S01]  /*1c530*/  LEA.HI.X.SX32 R5, R9, R2, 0x1, P6 ;  /* 0x0000000209057211 */ /* 0x000fe200030f0eff */
[----:B------:R-:W-:Y:S01]  /*1c540*/  IMAD R9, R29, 0x8, R8 ;  /* 0x000000081d097824 */ /* 0x000fe200078e0208 */
[----:B------:R-:W-:Y:S01]  /*1c550*/  @P1 STG.E.U16 desc[UR8][R6.64], R21 ;  /* 0x0000001506001986 */ /* 0x000fe2000c101508 */
[----:B---3--:R-:W-:-:S03]  /*1c560*/  ISETP.LT.AND P6, PT, R19, UR15, !P0 ;  /* 0x0000000f13007c0c */ /* 0x008fc6000c7c1270 */
[----:B------:R-:W3:Y:S04]  /*1c570*/  LDL.LU R19, [R1+0x6e8] ;  /* 0x0006e80001137983 */ /* 0x000ee80000300800 */
[----:B------:R-:W3:Y:S04]  /*1c580*/  LDL.LU R13, [R1+0x78] ;  /* 0x00007800010d7983 */ /* 0x000ee80000300800 */
[----:B------:R-:W3:Y:S04]  /*1c590*/  LDL.LU R17, [R1+0x7c] ;  /* 0x00007c0001117983 */ /* 0x000ee80000300800 */
[----:B--2---:R0:W-:Y:S02]  /*1c5a0*/  @P5 STG.E.U16 desc[UR8][R4.64], R18 ;  /* 0x0000001204005986 */ /* 0x0041e4000c101508 */
[----:B0-----:R-:W-:-:S04]  /*1c5b0*/  LEA R4, P5, R9, R0, 0x1 ;  /* 0x0000000009047211 */ /* 0x001fc800078a08ff */
[----:B------:R-:W-:Y:S02]  /*1c5c0*/  LEA.HI.X.SX32 R5, R9, R2, 0x1, P5 ;  /* 0x0000000209057211 */ /* 0x000fe400028f0eff */
[----:B----4-:R-:W-:Y:S02]  /*1c5d0*/  ISETP.LT.AND P5, PT, R28, UR15, !P0 ;  /* 0x0000000f1c007c0c */ /* 0x010fe4000c7a1270 */
[----:B------:R-:W2:Y:S01]  /*1c5e0*/  LDL.LU R28, [R1+0x90] ;  /* 0x00009000011c7983 */ /* 0x000ea20000300800 */
[----:B------:R-:W-:Y:S02]  /*1c5f0*/  ISETP.LT.AND P4, PT, R24, UR15, !P0 ;  /* 0x0000000f18007c0c */ /* 0x000fe4000c781270 */
[----:B------:R-:W-:-:S04]  /*1c600*/  LEA R6, P1, R8, R0, 0x1 ;  /* 0x0000000008067211 */ /* 0x000fc800078208ff */
[----:B------:R-:W-:Y:S01]  /*1c610*/  LEA.HI.X.SX32 R7, R8, R2, 0x1, P1 ;  /* 0x0000000208077211 */ /* 0x000fe200008f0eff */
[----:B------:R-:W-:-:S04]  /*1c620*/  IMAD R8, R29, 0x8, R9 ;  /* 0x000000081d087824 */ /* 0x000fc800078e0209 */
[----:B------:R-:W-:Y:S02]  /*1c630*/  IMAD R9, R29, 0x8, R8 ;  /* 0x000000081d097824 */ /* 0x000fe400078e0208 */
[----:B------:R-:W-:Y:S01]  /*1c640*/  @P4 STG.E.U16 desc[UR8][R6.64], R14 ;  /* 0x0000000e06004986 */ /* 0x000fe2000c101508 */
[----:B-----5:R-:W-:-:S03]  /*1c650*/  ISETP.LT.AND P1, PT, R12, UR15, !P0 ;  /* 0x0000000f0c007c0c */ /* 0x020fc6000c721270 */
[----:B------:R0:W-:Y:S01]  /*1c660*/  @P6 STG.E.U16 desc[UR8][R4.64], R26 ;  /* 0x0000001a04006986 */ /* 0x0001e2000c101508 */
[----:B------:R-:W-:Y:S02]  /*1c670*/  PRMT R18, R18, 0x7632, R18 ;  /* 0x0000763212127816 */ /* 0x000fe40000000012 */
[CC--:B0-----:R-:W-:Y:S02]  /*1c680*/  LEA R4, P6, R9.reuse, R0.reuse, 0x1 ;  /* 0x0000000009047211 */ /* 0x0c1fe400078c08ff */
[C---:B------:R-:W-:Y:S02]  /*1c690*/  LEA R6, P4, R8.reuse, R0, 0x1 ;  /* 0x0000000008067211 */ /* 0x040fe400078808ff */
[-C--:B------:R-:W-:Y:S02]  /*1c6a0*/  LEA.HI.X.SX32 R5, R9, R2.reuse, 0x1, P6 ;  /* 0x0000000209057211 */ /* 0x080fe400030f0eff */
[----:B------:R-:W-:Y:S02]  /*1c6b0*/  ISETP.LT.AND P6, PT, R11, UR15, !P0 ;  /* 0x0000000f0b007c0c */ /* 0x000fe4000c7c1270 */
[----:B------:R-:W4:Y:S01]  /*1c6c0*/  LDL.LU R11, [R1+0x80] ;  /* 0x00008000010b7983 */ /* 0x000f220000300800 */
[----:B------:R-:W-:Y:S01]  /*1c6d0*/  LEA.HI.X.SX32 R7, R8, R2, 0x1, P4 ;  /* 0x0000000208077211 */ /* 0x000fe200020f0eff */
[C---:B------:R-:W-:Y:S01]  /*1c6e0*/  IMAD R8, R29.reuse, 0x8, R9 ;  /* 0x000000081d087824 */ /* 0x040fe200078e0209 */
[----:B------:R-:W-:Y:S01]  /*1c6f0*/  ISETP.LT.AND P4, PT, R10, UR15, !P0 ;  /* 0x0000000f0a007c0c */ /* 0x000fe2000c781270 */
[----:B------:R-:W5:Y:S02]  /*1c700*/  LDL.LU R24, [R1+0x8c] ;  /* 0x00008c0001187983 */ /* 0x000f640000300800 */
[----:B------:R-:W-:-:S02]  /*1c710*/  IMAD R9, R29, 0x8, R8 ;  /* 0x000000081d097824 */ /* 0x000fc400078e0208 */
[----:B------:R0:W-:Y:S04]  /*1c720*/  @P1 STG.E.U16 desc[UR8][R6.64], R22 ;  /* 0x0000001606001986 */ /* 0x0001e8000c101508 */
[----:B------:R1:W-:Y:S01]  /*1c730*/  @P5 STG.E.U16 desc[UR8][R4.64], R18 ;  /* 0x0000001204005986 */ /* 0x0003e2000c101508 */
[----:B------:R-:W-:-:S03]  /*1c740*/  PRMT R14, R14, 0x7632, R14 ;  /* 0x000076320e0e7816 */ /* 0x000fc6000000000e */
[----:B------:R-:W5:Y:S01]  /*1c750*/  LDL.LU R12, [R1+0x88] ;  /* 0x00008800010c7983 */ /* 0x000f620000300800 */
[----:B0-----:R-:W-:-:S03]  /*1c760*/  LEA R6, P1, R8, R0, 0x1 ;  /* 0x0000000008067211 */ /* 0x001fc600078208ff */
[----:B------:R-:W5:Y:S01]  /*1c770*/  LDL.LU R10, [R1+0x84] ;  /* 0x00008400010a7983 */ /* 0x000f620000300800 */
[----:B-1----:R-:W-:Y:S01]  /*1c780*/  VIADD R5, R16, 0xb8 ;  /* 0x000000b810057836 */ /* 0x002fe20000000000 */
[----:B------:R-:W-:Y:S02]  /*1c790*/  LEA.HI.X.SX32 R7, R8, R2, 0x1, P1 ;  /* 0x0000000208077211 */ /* 0x000fe400008f0eff */
[----:B------:R-:W-:Y:S01]  /*1c7a0*/  LEA R4, P5, R9, R0, 0x1 ;  /* 0x0000000009047211 */ /* 0x000fe200078a08ff */
[C---:B------:R-:W-:Y:S01]  /*1c7b0*/  IMAD R8, R5.reuse, R29, RZ ;  /* 0x0000001d05087224 */ /* 0x040fe200078e02ff */
[----:B------:R-:W-:Y:S01]  /*1c7c0*/  ISETP.LT.AND P1, PT, R5, UR15, !P0 ;  /* 0x0000000f05007c0c */ /* 0x000fe2000c721270 */
[----:B------:R0:W-:Y:S01]  /*1c7d0*/  @P4 STG.E.U16 desc[UR8][R6.64], R14 ;  /* 0x0000000e06004986 */ /* 0x0001e2000c101508 */
[----:B------:R-:W-:Y:S01]  /*1c7e0*/  LEA.HI.X.SX32 R5, R9, R2, 0x1, P5 ;  /* 0x0000000209057211 */ /* 0x000fe200028f0eff */
[----:B------:R-:W-:Y:S01]  /*1c7f0*/  IMAD R9, R29, 0x10, R9 ;  /* 0x000000101d097824 */ /* 0x000fe200078e0209 */
[----:B------:R-:W-:-:S02]  /*1c800*/  PRMT R26, R26, 0x7632, R26 ;  /* 0x000076321a1a7816 */ /* 0x000fc4000000001a */
[----:B------:R-:W-:Y:S02]  /*1c810*/  PRMT R22, R22, 0x7632, R22 ;  /* 0x0000763216167816 */ /* 0x000fe40000000016 */
[----:B0-----:R-:W-:-:S04]  /*1c820*/  LEA R6, P4, R8, R0, 0x1 ;  /* 0x0000000008067211 */ /* 0x001fc800078808ff */
[----:B------:R-:W-:Y:S01]  /*1c830*/  LEA.HI.X.SX32 R7, R8, R2, 0x1, P4 ;  /* 0x0000000208077211 */ /* 0x000fe200020f0eff */
[----:B------:R-:W-:Y:S01]  /*1c840*/  IMAD R8, R29, 0x8, R9 ;  /* 0x000000081d087824 */ /* 0x000fe200078e0209 */
[----:B------:R-:W-:Y:S04]  /*1c850*/  @P6 STG.E.U16 desc[UR8][R4.64], R26 ;  /* 0x0000001a04006986 */ /* 0x000fe8000c101508 */
[----:B------:R0:W-:Y:S02]  /*1c860*/  @P1 STG.E.U16 desc[UR8][R6.64], R22 ;  /* 0x0000001606001986 */ /* 0x0001e4000c101508 */
[----:B0-----:R-:W-:-:S04]  /*1c870*/  LEA R6, P1, R8, R0, 0x1 ;  /* 0x0000000008067211 */ /* 0x001fc800078208ff */
[----:B------:R-:W-:Y:S02]  /*1c880*/  LEA.HI.X.SX32 R7, R8, R2, 0x1, P1 ;  /* 0x0000000208077211 */ /* 0x000fe400008f0eff */
[----:B--2---:R-:W-:Y:S02]  /*1c890*/  ISETP.LT.AND P1, PT, R28, UR15, !P0 ;  /* 0x0000000f1c007c0c */ /* 0x004fe4000c721270 */
[----:B------:R-:W2:Y:S01]  /*1c8a0*/  LDL.LU R28, [R1+0x98] ;  /* 0x00009800011c7983 */ /* 0x000ea20000300800 */
[----:B---3--:R-:W-:Y:S02]  /*1c8b0*/  ISETP.LT.AND P5, PT, R13, UR15, !P0 ;  /* 0x0000000f0d007c0c */ /* 0x008fe4000c7a1270 */
[----:B------:R-:W-:Y:S01]  /*1c8c0*/  LEA R4, P6, R9, R0, 0x1 ;  /* 0x0000000009047211 */ /* 0x000fe200078c08ff */
[----:B------:R-:W-:Y:S01]  /*1c8d0*/  VIADD R25, R16, 0xf8 ;  /* 0x000000f810197836 */ /* 0x000fe20000000000 */
[----:B------:R-:W-:Y:S01]  /*1c8e0*/  ISETP.LT.AND P4, PT, R17, UR15, !P0 ;  /* 0x0000000f11007c0c */ /* 0x000fe2000c781270 */
[----:B------:R-:W3:Y:S01]  /*1c8f0*/  LDL.LU R26, [R1+0xac] ;  /* 0x0000ac00011a7983 */ /* 0x000ee20000300800 */
[----:B------:R-:W-:Y:S01]  /*1c900*/  LEA.HI.X.SX32 R5, R9, R2, 0x1, P6 ;  /* 0x0000000209057211 */ /* 0x000fe200030f0eff */
[----:B------:R-:W-:-:S06]  /*1c910*/  IMAD R9, R29, 0x8, R8 ;  /* 0x000000081d097824 */ /* 0x000fcc00078e0208 */
[----:B------:R0:W-:Y:S02]  /*1c920*/  @P5 STG.E.U16 desc[UR8][R4.64], R19 ;  /* 0x0000001304005986 */ /* 0x0001e4000c101508 */
[----:B0-----:R-:W-:-:S04]  /*1c930*/  LEA R4, P6, R9, R0, 0x1 ;  /* 0x0000000009047211 */ /* 0x001fc800078c08ff */
[----:B------:R-:W-:Y:S02]  /*1c940*/  LEA.HI.X.SX32 R5, R9, R2, 0x1, P6 ;  /* 0x0000000209057211 */ /* 0x000fe400030f0eff */
[----:B----4-:R-:W-:Y:S01]  /*1c950*/  ISETP.LT.AND P5, PT, R11, UR15, !P0 ;  /* 0x0000000f0b007c0c */ /* 0x010fe2000c7a1270 */
[----:B------:R-:W-:-:S05]  /*1c960*/  IMAD R11, R29, 0x8, R9 ;  /* 0x000000081d0b7824 */ /* 0x000fca00078e0209 */
[C---:B------:R-:W-:Y:S01]  /*1c970*/  LEA R8, P6, R11.reuse, R0, 0x1 ;  /* 0x000000000b087211 */ /* 0x040fe200078c08ff */
[----:B------:R-:W-:Y:S03]  /*1c980*/  @P4 STG.E.U16 desc[UR8][R6.64], R15 ;  /* 0x0000000f06004986 */ /* 0x000fe6000c101508 */
[----:B------:R-:W-:Y:S01]  /*1c990*/  LEA.HI.X.SX32 R9, R11, R2, 0x1, P6 ;  /* 0x000000020b097211 */ /* 0x000fe200030f0eff */
[----:B------:R-:W-:Y:S01]  /*1c9a0*/  IMAD R11, R29, 0x8, R11 ;  /* 0x000000081d0b7824 */ /* 0x000fe200078e020b */
[----:B------:R-:W-:Y:S04]  /*1c9b0*/  @P3 STG.E.U16 desc[UR8][R4.64], R27 ;  /* 0x0000001b04003986 */ /* 0x000fe8000c101508 */
[----:B------:R0:W-:Y:S01]  /*1c9c0*/  @P5 STG.E.U16 desc[UR8][R8.64], R23 ;  /* 0x0000001708005986 */ /* 0x0001e2000c101508 */
[----:B-----5:R-:W-:-:S02]  /*1c9d0*/  ISETP.LT.AND P3, PT, R12, UR15, !P0 ;  /* 0x0000000f0c007c0c */ /* 0x020fc4000c761270 */
[----:B------:R-:W-:Y:S01]  /*1c9e0*/  ISETP.LT.AND P4, PT, R24, UR15, !P0 ;  /* 0x0000000f18007c0c */ /* 0x000fe2000c781270 */
[----:B------:R-:W1:Y:S01]  /*1c9f0*/  LDS.128 R4, [R3+UR4] ;  /* 0x0000000403047984 */ /* 0x000e620008000c00 */
[----:B------:R-:W-:Y:S02]  /*1ca00*/  ISETP.LT.AND P6, PT, R10, UR15, !P0 ;  /* 0x0000000f0a007c0c */ /* 0x000fe4000c7c1270 */
[----:B------:R-:W-:Y:S01]  /*1ca10*/  LEA R10, P5, R11, R0, 0x1 ;  /* 0x000000000b0a7211 */ /* 0x000fe200078a08ff */
[----:B0-----:R-:W-:-:S03]  /*1ca20*/  IMAD R9, R29, 0x8, R11 ;  /* 0x000000081d097824 */ /* 0x001fc600078e020b */
[----:B------:R-:W-:Y:S02]  /*1ca30*/  LEA.HI.X.SX32 R11, R11, R2, 0x1, P5 ;  /* 0x000000020b0b7211 */ /* 0x000fe400028f0eff */
[----:B------:R-:W-:Y:S01]  /*1ca40*/  PRMT R20, R19, 0x7632, R20 ;  /* 0x0000763213147816 */ /* 0x000fe20000000014 */
[----:B------:R-:W-:Y:S01]  /*1ca50*/  IMAD R24, R29, 0x8, R9 ;  /* 0x000000081d187824 */ /* 0x000fe200078e0209 */
[----:B------:R-:W-:Y:S01]  /*1ca60*/  LEA R8, P5, R9, R0, 0x1 ;  /* 0x0000000009087211 */ /* 0x000fe200078a08ff */
[----:B------:R-:W-:Y:S01]  /*1ca70*/  LDS.128 R16, [R3+UR4+0x400] ;  /* 0x0004000403107984 */ /* 0x000fe20008000c00 */
[----:B------:R-:W-:Y:S02]  /*1ca80*/  PRMT R21, R15, 0x7632, R21 ;  /* 0x000076320f157816 */ /* 0x000fe40000000015 */
[----:B------:R-:W-:Y:S01]  /*1ca90*/  LEA.HI.X.SX32 R9, R9, R2, 0x1, P5 ;  /* 0x0000000209097211 */ /* 0x000fe200028f0eff */
[----:B------:R0:W-:Y:S01]  /*1caa0*/  @P6 STG.E.U16 desc[UR8][R10.64], R20 ;  /* 0x000000140a006986 */ /* 0x0001e2000c101508 */
[C---:B------:R-:W-:Y:S01]  /*1cab0*/  ISETP.LT.AND P5, PT, R25.reuse, UR15, !P0 ;  /* 0x0000000f19007c0c */ /* 0x040fe2000c7a1270 */
[----:B------:R-:W-:-:S02]  /*1cac0*/  IMAD R25, R25, R29, RZ ;  /* 0x0000001d19197224 */ /* 0x000fc400078e02ff */
[----:B------:R4:W-:Y:S04]  /*1cad0*/  @P3 STG.E.U16 desc[UR8][R8.64], R21 ;  /* 0x0000001508003986 */ /* 0x0009e8000c101508 */
[----:B------:R-:W5:Y:S01]  /*1cae0*/  LDS.128 R12, [R3+UR4+0x200] ;  /* 0x00020004030c7984 */ /* 0x000f620008000c00 */
[----:B0-----:R-:W-:-:S03]  /*1caf0*/  LEA R20, P6, R24, R0, 0x1 ;  /* 0x0000000018147211 */ /* 0x001fc600078c08ff */
[----:B------:R0:W1:Y:S01]  /*1cb00*/  LDS.128 R8, [R3+UR4+0x600] ;  /* 0x0006000403087984 */ /* 0x0000620008000c00 */
[----:B----4-:R-:W-:Y:S02]  /*1cb10*/  LEA.HI.X.SX32 R21, R24, R2, 0x1, P6 ;  /* 0x0000000218157211 */ /* 0x010fe400030f0eff */
[----:B------:R-:W-:Y:S02]  /*1cb20*/  LEA R22, P6, R25, R0, 0x1 ;  /* 0x0000000019167211 */ /* 0x000fe400078c08ff */
[----:B0-----:R-:W-:Y:S02]  /*1cb30*/  PRMT R3, R23, 0x7632, R3 ;  /* 0x0000763217037816 */ /* 0x001fe40000000003 */
[----:B------:R-:W-:Y:S02]  /*1cb40*/  LEA.HI.X.SX32 R23, R25, R2, 0x1, P6 ;  /* 0x0000000219177211 */ /* 0x000fe400030f0eff */
[----:B--2---:R-:W-:Y:S02]  /*1cb50*/  ISETP.LT.AND P3, PT, R28, UR15, !P0 ;  /* 0x0000000f1c007c0c */ /* 0x004fe4000c761270 */
[----:B------:R-:W2:Y:S04]  /*1cb60*/  LDL.LU R28, [R1+0xb0] ;  /* 0x0000b000011c7983 */ /* 0x000ea80000300800 */
[----:B------:R-:W4:Y:S01]  /*1cb70*/  LDL.LU R25, [R1+0x9c] ;  /* 0x00009c0001197983 */ /* 0x000f220000300800 */
[----:B------:R-:W-:Y:S01]  /*1cb80*/  PRMT R27, R27, 0x7632, R27 ;  /* 0x000076321b1b7816 */ /* 0x000fe2000000001b */
[----:B------:R-:W-:-:S04]  /*1cb90*/  IMAD R24, R29, 0x10, R24 ;  /* 0x000000101d187824 */ /* 0x000fc800078e0218 */
[----:B------:R0:W-:Y:S04]  /*1cba0*/  @P4 STG.E.U16 desc[UR8][R20.64], R27 ;  /* 0x0000001b14004986 */ /* 0x0001e8000c101508 */
[----:B------:R1:W-:Y:S01]  /*1cbb0*/  @P5 STG.E.U16 desc[UR8][R22.64], R3 ;  /* 0x0000000316005986 */ /* 0x0003e2000c101508 */
[----:B0-----:R-:W-:-:S03]  /*1cbc0*/  LEA R20, P6, R24, R0, 0x1 ;  /* 0x0000000018147211 */ /* 0x001fc600078c08ff */
[----:B------:R-:W2:Y:S01]  /*1cbd0*/  LDL.LU R27, [R1+0x2c] ;  /* 0x00002c00011b7983 */ /* 0x000ea20000300800 */
[----:B------:R-:W-:Y:S02]  /*1cbe0*/  LEA.HI.X.SX32 R21, R24, R2, 0x1, P6 ;  /* 0x0000000218157211 */ /* 0x000fe400030f0eff */
[----:B----4-:R-:W-:Y:S01]  /*1cbf0*/  ISETP.LT.AND P4, PT, R25, UR15, !P0 ;  /* 0x0000000f19007c0c */ /* 0x010fe2000c781270 */
[----:B------:R-:W-:Y:S02]  /*1cc00*/  IMAD R25, R29, 0x8, R24 ;  /* 0x000000081d197824 */ /* 0x000fe400078e0218 */
[----:B------:R-:W4:Y:S04]  /*1cc10*/  LDL.LU R24, [R1+0xa4] ;  /* 0x0000a40001187983 */ /* 0x000f280000300800 */
[----:B-1----:R-:W2:Y:S01]  /*1cc20*/  LDL.LU R3, [R1+0xa0] ;  /* 0x0000a00001037983 */ /* 0x002ea20000300800 */
[----:B------:R-:W-:-:S03]  /*1cc30*/  LEA R22, P6, R25, R0, 0x1 ;  /* 0x0000000019167211 */ /* 0x000fc600078c08ff */
[----:B------:R0:W-:Y:S01]  /*1cc40*/  @P3 STG.E.U16 desc[UR8][R20.64], R4 ;  /* 0x0000000414003986 */ /* 0x0001e2000c101508 */
[----:B------:R-:W-:Y:S02]  /*1cc50*/  LEA.HI.X.SX32 R23, R25, R2, 0x1, P6 ;  /* 0x0000000219177211 */ /* 0x000fe400030f0eff */
[----:B--2---:R-:W-:Y:S01]  /*1cc60*/  ISETP.LT.AND P5, PT, R3, UR15, !P0 ;  /* 0x0000000f03007c0c */ /* 0x004fe2000c7a1270 */
[----:B------:R-:W-:Y:S01]  /*1cc70*/  IMAD R3, R29, 0x8, R25 ;  /* 0x000000081d037824 */ /* 0x000fe200078e0219 */
[----:B----4-:R-:W-:Y:S01]  /*1cc80*/  ISETP.LT.AND P3, PT, R24, UR15, !P0 ;  /* 0x0000000f18007c0c */ /* 0x010fe2000c761270 */
[----:B------:R-:W2:Y:S03]  /*1cc90*/  LDL.LU R25, [R1+0xb4] ;  /* 0x0000b40001197983 */ /* 0x000ea60000300800 */
[----:B0-----:R-:W-:Y:S01]  /*1cca0*/  LEA R20, P6, R3, R0, 0x1 ;  /* 0x0000000003147211 */ /* 0x001fe200078c08ff */
[----:B------:R-:W-:-:S03]  /*1ccb0*/  IMAD R24, R29, 0x8, R3 ;  /* 0x000000081d187824 */ /* 0x000fc600078e0203 */
[----:B------:R-:W-:Y:S02]  /*1ccc0*/  LEA.HI.X.SX32 R21, R3, R2, 0x1, P6 ;  /* 0x0000000203157211 */ /* 0x000fe400030f0eff */
[----:B------:R-:W4:Y:S04]  /*1ccd0*/  LDL.LU R3, [R1+0xa8] ;  /* 0x0000a80001037983 */ /* 0x000f280000300800 */
[----:B-----5:R0:W-:Y:S04]  /*1cce0*/  @P4 STG.E.U16 desc[UR8][R22.64], R12 ;  /* 0x0000000c16004986 */ /* 0x0201e8000c101508 */
[----:B------:R1:W-:Y:S01]  /*1ccf0*/  @P5 STG.E.U16 desc[UR8][R20.64], R16 ;  /* 0x0000001014005986 */ /* 0x0003e2000c101508 */
[----:B0-----:R-:W-:-:S04]  /*1cd00*/  LEA R22, P6, R24, R0, 0x1 ;  /* 0x0000000018167211 */ /* 0x001fc800078c08ff */
[----:B------:R-:W-:Y:S02]  /*1cd10*/  LEA.HI.X.SX32 R23, R24, R2, 0x1, P6 ;  /* 0x0000000218177211 */ /* 0x000fe400030f0eff */
[----:B------:R-:W-:Y:S02]  /*1cd20*/  PRMT R12, R4, 0x7632, R12 ;  /* 0x00007632040c7816 */ /* 0x000fe4000000000c */
[----:B---3--:R-:W-:Y:S01]  /*1cd30*/  ISETP.LT.AND P5, PT, R26, UR15, !P0 ;  /* 0x0000000f1a007c0c */ /* 0x008fe2000c7a1270 */
[----:B------:R0:W-:Y:S01]  /*1cd40*/  @P3 STG.E.U16 desc[UR8][R22.64], R8 ;  /* 0x0000000816003986 */ /* 0x0001e2000c101508 */
[----:B------:R-:W-:Y:S02]  /*1cd50*/  ISETP.LT.AND P3, PT, R28, UR15, !P0 ;  /* 0x0000000f1c007c0c */ /* 0x000fe4000c761270 */
[----:B-1----:R-:W-:Y:S01]  /*1cd60*/  PRMT R16, R16, 0x7632, R16 ;  /* 0x0000763210107816 */ /* 0x002fe20000000010 */
[----:B------:R-:W3:Y:S01]  /*1cd70*/  LDL.LU R26, [R1+0xc0] ;  /* 0x0000c000011a7983 */ /* 0x000ee20000300800 */
[----:B----4-:R-:W-:Y:S01]  /*1cd80*/  ISETP.LT.AND P4, PT, R3, UR15, !P0 ;  /* 0x0000000f03007c0c */ /* 0x010fe2000c781270 */
[----:B------:R-:W-:-:S02]  /*1cd90*/  IMAD R3, R29, 0x8, R24 ;  /* 0x000000081d037824 */ /* 0x000fc400078e0218 */
[----:B------:R-:W4:Y:S03]  /*1cda0*/  LDL.LU R24, [R1+0xc4] ;  /* 0x0000c40001187983 */ /* 0x000f260000300800 */
[----:B------:R-:W-:Y:S01]  /*1cdb0*/  LEA R20, P6, R3, R0, 0x1 ;  /* 0x0000000003147211 */ /* 0x000fe200078c08ff */
[----:B------:R-:W-:Y:S01]  /*1cdc0*/  IMAD R4, R29, 0x8, R3 ;  /* 0x000000081d047824 */ /* 0x000fe200078e0203 */
[----:B------:R-:W5:Y:S02]  /*1cdd0*/  LDL.LU R28, [R1+0xc8] ;  /* 0x0000c800011c7983 */ /* 0x000f640000300800 */
[----:B------:R-:W-:Y:S01]  /*1cde0*/  LEA.HI.X.SX32 R21, R3, R2, 0x1, P6 ;  /* 0x0000000203157211 */ /* 0x000fe200030f0eff */
[----:B------:R-:W-:Y:S01]  /*1cdf0*/  IMAD R3, R29, 0x8, R4 ;  /* 0x000000081d037824 */ /* 0x000fe200078e0204 */
[----:B0-----:R-:W-:-:S03]  /*1ce00*/  LEA R22, P6, R4, R0, 0x1 ;  /* 0x0000000004167211 */ /* 0x001fc600078c08ff */
[----:B------:R0:W-:Y:S01]  /*1ce10*/  @P4 STG.E.U16 desc[UR8][R20.64], R12 ;  /* 0x0000000c14004986 */ /* 0x0001e2000c101508 */
[----:B------:R-:W-:Y:S01]  /*1ce20*/  LEA.HI.X.SX32 R23, R4, R2, 0x1, P6 ;  /* 0x0000000204177211 */ /* 0x000fe200030f0eff */
[----:B0-----:R-:W-:Y:S01]  /*1ce30*/  VIADD R21, R27, 0x138 ;  /* 0x000001381b157836 */ /* 0x001fe20000000000 */
[----:B------:R-:W-:Y:S02]  /*1ce40*/  PRMT R12, R12, 0x7632, R12 ;  /* 0x000076320c0c7816 */ /* 0x000fe4000000000c */
[----:B------:R-:W-:Y:S01]  /*1ce50*/  LEA R20, P6, R3, R0, 0x1 ;  /* 0x0000000003147211 */ /* 0x000fe200078c08ff */
[C---:B------:R-:W-:Y:S01]  /*1ce60*/  IMAD R4, R21.reuse, R29, RZ ;  /* 0x0000001d15047224 */ /* 0x040fe200078e02ff */
[----:B------:R-:W-:Y:S01]  /*1ce70*/  ISETP.LT.AND P4, PT, R21, UR15, !P0 ;  /* 0x0000000f15007c0c */ /* 0x000fe2000c781270 */
[----:B------:R0:W-:Y:S01]  /*1ce80*/  @P5 STG.E.U16 desc[UR8][R22.64], R12 ;  /* 0x0000000c16005986 */ /* 0x0001e2000c101508 */
[----:B------:R-:W-:Y:S02]  /*1ce90*/  LEA.HI.X.SX32 R21, R3, R2, 0x1, P6 ;  /* 0x0000000203157211 */ /* 0x000fe400030f0eff */
[----:B--2---:R-:W-:-:S02]  /*1cea0*/  ISETP.LT.AND P5, PT, R25, UR15, !P0 ;  /* 0x0000000f19007c0c */ /* 0x004fc4000c7a1270 */
[----:B------:R-:W2:Y:S04]  /*1ceb0*/  LDL.LU R25, [R1+0xcc] ;  /* 0x0000cc0001197983 */ /* 0x000ea80000300800 */
[----:B------:R1:W-:Y:S01]  /*1cec0*/  @P3 STG.E.U16 desc[UR8][R20.64], R16 ;  /* 0x0000001014003986 */ /* 0x0003e2000c101508 */
[----:B0-----:R-:W-:-:S04]  /*1ced0*/  LEA R22, P6, R4, R0, 0x1 ;  /* 0x0000000004167211 */ /* 0x001fc800078c08ff */
[----:B------:R-:W-:Y:S01]  /*1cee0*/  LEA.HI.X.SX32 R23, R4, R2, 0x1, P6 ;  /* 0x0000000204177211 */ /* 0x000fe200030f0eff */
[----:B-1----:R-:W2:Y:S04]  /*1cef0*/  LDL.LU R16, [R1+0xbc] ;  /* 0x0000bc0001107983 */ /* 0x002ea80000300800 */
[----:B------:R-:W2:Y:S01]  /*1cf00*/  LDL.LU R4, [R1+0xb8] ;  /* 0x0000b80001047983 */ /* 0x000ea20000300800 */
[----:B------:R-:W-:Y:S01]  /*1cf10*/  IMAD R3, R29, 0x10, R3 ;  /* 0x000000101d037824 */ /* 0x000fe200078e0203 */
[----:B------:R-:W-:-:S04]  /*1cf20*/  PRMT R8, R8, 0x7632, R8 ;  /* 0x0000763208087816 */ /* 0x000fc80000000008 */
[C---:B------:R-:W-:Y:S01]  /*1cf30*/  LEA R20, P6, R3.reuse, R0, 0x1 ;  /* 0x0000000003147211 */ /* 0x040fe200078c08ff */
[----:B------:R0:W-:Y:S03]  /*1cf40*/  @P4 STG.E.U16 desc[UR8][R22.64], R8 ;  /* 0x0000000816004986 */ /* 0x0001e6000c101508 */
[----:B------:R-:W-:-:S05]  /*1cf50*/  LEA.HI.X.SX32 R21, R3, R2, 0x1, P6 ;  /* 0x0000000203157211 */ /* 0x000fca00030f0eff */
[----:B------:R1:W-:Y:S01]  /*1cf60*/  @P5 STG.E.U16 desc[UR8][R20.64], R5 ;  /* 0x0000000514005986 */ /* 0x0003e2000c101508 */
[----:B---3--:R-:W-:-:S03]  /*1cf70*/  ISETP.LT.AND P5, PT, R26, UR15, !P0 ;  /* 0x0000000f1a007c0c */ /* 0x008fc6000c7a1270 */
[----:B------:R-:W3:Y:S01]  /*1cf80*/  LDL.LU R26, [R1+0xd0] ;  /* 0x0000d000011a7983 */ /* 0x000ee20000300800 */
[----:B--2---:R-:W-:Y:S01]  /*1cf90*/  ISETP.LT.AND P3, PT, R4, UR15, !P0 ;  /* 0x0000000f04007c0c */ /* 0x004fe2000c761270 */
[----:B------:R-:W-:Y:S01]  /*1cfa0*/  IMAD R4, R29, 0x8, R3 ;  /* 0x000000081d047824 */ /* 0x000fe200078e0203 */
[----:B------:R-:W-:-:S03]  /*1cfb0*/  ISETP.LT.AND P4, PT, R16, UR15, !P0 ;  /* 0x0000000f10007c0c */ /* 0x000fc6000c781270 */
[----:B------:R-:W-:Y:S01]  /*1cfc0*/  IMAD R3, R29, 0x8, R4 ;  /* 0x000000081d037824 */ /* 0x000fe200078e0204 */
[----:B0-----:R-:W-:-:S04]  /*1cfd0*/  LEA R22, P6, R4, R0, 0x1 ;  /* 0x0000000004167211 */ /* 0x001fc800078c08ff */
[----:B------:R-:W-:Y:S02]  /*1cfe0*/  LEA.HI.X.SX32 R23, R4, R2, 0x1, P6 ;  /* 0x0000000204177211 */ /* 0x000fe400030f0eff */
[----:B-1----:R-:W-:-:S04]  /*1cff0*/  LEA R20, P6, R3, R0, 0x1 ;  /* 0x0000000003147211 */ /* 0x002fc800078c08ff */
[----:B------:R-:W-:Y:S01]  /*1d000*/  LEA.HI.X.SX32 R21, R3, R2, 0x1, P6 ;  /* 0x0000000203157211 */ /* 0x000fe200030f0eff */
[----:B------:R0:W-:Y:S04]  /*1d010*/  @P3 STG.E.U16 desc[UR8][R22.64], R13 ;  /* 0x0000000d16003986 */ /* 0x0001e8000c101508 */
[----:B------:R-:W-:Y:S01]  /*1d020*/  @P4 STG.E.U16 desc[UR8][R20.64], R17 ;  /* 0x0000001114004986 */ /* 0x000fe2000c101508 */
[----:B-----5:R-:W-:-:S03]  /*1d030*/  ISETP.LT.AND P4, PT, R28, UR15, !P0 ;  /* 0x0000000f1c007c0c */ /* 0x020fc6000c781270 */
[----:B------:R-:W2:Y:S01]  /*1d040*/  LDL.LU R28, [R1+0xd8] ;  /* 0x0000d800011c7983 */ /* 0x000ea20000300800 */
[----:B------:R-:W-:-:S05]  /*1d050*/  IMAD R4, R29, 0x8, R3 ;  /* 0x000000081d047824 */ /* 0x000fca00078e0203 */
[----:B0-----:R-:W-:-:S04]  /*1d060*/  LEA R22, P6, R4, R0, 0x1 ;  /* 0x0000000004167211 */ /* 0x001fc800078c08ff */
[----:B------:R-:W-:Y:S01]  /*1d070*/  LEA.HI.X.SX32 R23, R4, R2, 0x1, P6 ;  /* 0x0000000204177211 */ /* 0x000fe200030f0eff */
[----:B------:R-:W-:Y:S01]  /*1d080*/  IMAD R3, R29, 0x8, R4 ;  /* 0x000000081d037824 */ /* 0x000fe200078e0204 */
[----:B----4-:R-:W-:-:S03]  /*1d090*/  ISETP.LT.AND P3, PT, R24, UR15, !P0 ;  /* 0x0000000f18007c0c */ /* 0x010fc6000c761270 */
[----:B------:R0:W-:Y:S01]  /*1d0a0*/  @P5 STG.E.U16 desc[UR8][R22.64], R9 ;  /* 0x0000000916005986 */ /* 0x0001e2000c101508 */
[----:B------:R-:W-:Y:S01]  /*1d0b0*/  LEA R4, P6, R3, R0, 0x1 ;  /* 0x0000000003047211 */ /* 0x000fe200078c08ff */
[----:B------:R-:W-:Y:S01]  /*1d0c0*/  IMAD R8, R29, 0x8, R3 ;  /* 0x000000081d087824 */ /* 0x000fe200078e0203 */
[----:B------:R-:W-:Y:S01]  /*1d0d0*/  PRMT R12, R5, 0x7632, R12 ;  /* 0x00007632050c7816 */ /* 0x000fe2000000000c */
[----:B0-----:R-:W4:Y:S01]  /*1d0e0*/  LDL.LU R23, [R1+0xd4] ;  /* 0x0000d40001177983 */ /* 0x001f220000300800 */
[----:B------:R-:W-:Y:S01]  /*1d0f0*/  LEA.HI.X.SX32 R5, R3, R2, 0x1, P6 ;  /* 0x0000000203057211 */ /* 0x000fe200030f0eff */
[----:B------:R-:W-:Y:S02]  /*1d100*/  IMAD R3, R29, 0x8, R8 ;  /* 0x000000081d037824 */ /* 0x000fe400078e0208 */
[----:B------:R-:W5:Y:S01]  /*1d110*/  LDL.LU R16, [R1+0xdc] ;  /* 0x0000dc0001107983 */ /* 0x000f620000300800 */
[C---:B------:R-:W-:Y:S02]  /*1d120*/  LEA R20, P6, R8.reuse, R0, 0x1 ;  /* 0x0000000008147211 */ /* 0x040fe400078c08ff */
[----:B------:R-:W-:Y:S01]  /*1d130*/  ISETP.LT.AND P5, PT, R25, UR15, !P0 ;  /* 0x0000000f19007c0c */ /* 0x000fe2000c7a1270 */
[----:B------:R0:W-:Y:S01]  /*1d140*/  @P3 STG.E.U16 desc[UR8][R4.64], R12 ;  /* 0x0000000c04003986 */ /* 0x0001e2000c101508 */
[----:B------:R-:W-:-:S03]  /*1d150*/  LEA.HI.X.SX32 R21, R8, R2, 0x1, P6 ;  /* 0x0000000208157211 */ /* 0x000fc600030f0eff */
[----:B------:R-:W5:Y:S04]  /*1d160*/  LDL.LU R24, [R1+0xe0] ;  /* 0x0000e00001187983 */ /* 0x000f680000300800 */
[----:B------:R-:W5:Y:S01]  /*1d170*/  LDL.LU R25, [R1+0xe4] ;  /* 0x0000e40001197983 */ /* 0x000f620000300800 */
[----:B0-----:R-:W-:Y:S01]  /*1d180*/  VIADD R5, R27, 0x178 ;  /* 0x000001781b057836 */ /* 0x001fe20000000000 */
[----:B------:R-:W-:-:S03]  /*1d190*/  LEA R4, P6, R3, R0, 0x1 ;  /* 0x0000000003047211 */ /* 0x000fc600078c08ff */
[C---:B------:R-:W-:Y:S01]  /*1d1a0*/  IMAD R8, R5.reuse, R29, RZ ;  /* 0x0000001d05087224 */ /* 0x040fe200078e02ff */
[----:B------:R-:W-:Y:S02]  /*1d1b0*/  ISETP.LT.AND P3, PT, R5, UR15, !P0 ;  /* 0x0000000f05007c0c */ /* 0x000fe4000c761270 */
[----:B------:R-:W-:Y:S02]  /*1d1c0*/  PRMT R13, R13, 0x7632, R13 ;  /* 0x000076320d0d7816 */ /* 0x000fe4000000000d */
[----:B------:R-:W-:Y:S02]  /*1d1d0*/  LEA.HI.X.SX32 R5, R3, R2, 0x1, P6 ;  /* 0x0000000203057211 */ /* 0x000fe400030f0eff */
[----:B------:R-:W-:Y:S01]  /*1d1e0*/  LEA R12, P6, R8, R0, 0x1 ;  /* 0x00000000080c7211 */ /* 0x000fe200078c08ff */
[----:B------:R0:W-:Y:S01]  /*1d1f0*/  @P4 STG.E.U16 desc[UR8][R20.64], R13 ;  /* 0x0000000d14004986 */ /* 0x0001e2000c101508 */
[----:B------:R-:W-:Y:S02]  /*1d200*/  PRMT R17, R17, 0x7632, R17 ;  /* 0x0000763211117816 */ /* 0x000fe40000000011 */
[----:B---3--:R-:W-:-:S02]  /*1d210*/  ISETP.LT.AND P4, PT, R26, UR15, !P0 ;  /* 0x0000000f1a007c0c */ /* 0x008fc4000c781270 */
[----:B------:R-:W3:Y:S01]  /*1d220*/  LDL.LU R26, [R1+0xe8] ;  /* 0x0000e800011a7983 */ /* 0x000ee20000300800 */
[----:B0-----:R-:W-:Y:S02]  /*1d230*/  LEA.HI.X.SX32 R13, R8, R2, 0x1, P6 ;  /* 0x00000002080d7211 */ /* 0x001fe400030f0eff */
[----:B------:R-:W-:Y:S01]  /*1d240*/  PRMT R8, R9, 0x7632, R8 ;  /* 0x0000763209087816 */ /* 0x000fe20000000008 */
[----:B------:R0:W-:Y:S04]  /*1d250*/  @P5 STG.E.U16 desc[UR8][R4.64], R17 ;  /* 0x0000001104005986 */ /* 0x0001e8000c101508 */
[----:B------:R1:W-:Y:S01]  /*1d260*/  @P3 STG.E.U16 desc[UR8][R12.64], R8 ;  /* 0x000000080c003986 */ /* 0x0003e2000c101508 */
[----:B--2---:R-:W-:-:S03]  /*1d270*/  ISETP.LT.AND P3, PT, R28, UR15, !P0 ;  /* 0x0000000f1c007c0c */ /* 0x004fc6000c761270 */
[----:B------:R-:W2:Y:S01]  /*1d280*/  LDL.LU R28, [R1+0xec] ;  /* 0x0000ec00011c7983 */ /* 0x000ea20000300800 */
[----:B------:R-:W-:-:S04]  /*1d290*/  IMAD R3, R29, 0x10, R3 ;  /* 0x000000101d037824 */ /* 0x000fc800078e0203 */
[----:B------:R-:W-:Y:S01]  /*1d2a0*/  IMAD R9, R29, 0x8, R3 ;  /* 0x000000081d097824 */ /* 0x000fe200078e0203 */
[----:B0-----:R-:W-:-:S04]  /*1d2b0*/  LEA R4, P6, R3, R0, 0x1 ;  /* 0x0000000003047211 */ /* 0x001fc800078c08ff */
[----:B------:R-:W-:Y:S01]  /*1d2c0*/  LEA.HI.X.SX32 R5, R3, R2, 0x1, P6 ;  /* 0x0000000203057211 */ /* 0x000fe200030f0eff */
[----:B------:R-:W-:Y:S01]  /*1d2d0*/  IMAD R3, R29, 0x8, R9 ;  /* 0x000000081d037824 */ /* 0x000fe200078e0209 */
[----:B-1----:R-:W-:-:S03]  /*1d2e0*/  LEA R8, P6, R9, R0, 0x1 ;  /* 0x0000000009087211 */ /* 0x002fc600078c08ff */
[----:B------:R0:W-:Y:S01]  /*1d2f0*/  @P4 STG.E.U16 desc[UR8][R4.64], R6 ;  /* 0x0000000604004986 */ /* 0x0001e2000c101508 */
[----:B------:R-:W-:Y:S02]  /*1d300*/  LEA.HI.X.SX32 R9, R9, R2, 0x1, P6 ;  /* 0x0000000209097211 */ /* 0x000fe400030f0eff */
[----:B----4-:R-:W-:Y:S02]  /*1d310*/  ISETP.LT.AND P5, PT, R23, UR15, !P0 ;  /* 0x0000000f17007c0c */ /* 0x010fe4000c7a1270 */
[----:B0-----:R-:W-:Y:S01]  /*1d320*/  LEA R4, P6, R3, R0, 0x1 ;  /* 0x0000000003047211 */ /* 0x001fe200078c08ff */
[----:B------:R-:W-:Y:S01]  /*1d330*/  IMAD R17, R29, 0x8, R3 ;  /* 0x000000081d117824 */ /* 0x000fe200078e0203 */
[----:B-----5:R-:W-:Y:S02]  /*1d340*/  ISETP.LT.AND P4, PT, R16, UR15, !P0 ;  /* 0x0000000f10007c0c */ /* 0x020fe4000c781270 */
[----:B------:R-:W-:Y:S01]  /*1d350*/  LEA.HI.X.SX32 R5, R3, R2, 0x1, P6 ;  /* 0x0000000203057211 */ /* 0x000fe200030f0eff */
[----:B------:R-:W-:-:S06]  /*1d360*/  IMAD R3, R29, 0x8, R17 ;  /* 0x000000081d037824 */ /* 0x000fcc00078e0211 */
[----:B------:R0:W-:Y:S01]  /*1d370*/  @P5 STG.E.U16 desc[UR8][R8.64], R14 ;  /* 0x0000000e08005986 */ /* 0x0001e2000c101508 */
[----:B------:R-:W-:-:S03]  /*1d380*/  ISETP.LT.AND P5, PT, R24, UR15, !P0 ;  /* 0x0000000f18007c0c */ /* 0x000fc6000c7a1270 */
[----:B------:R1:W-:Y:S01]  /*1d390*/  @P3 STG.E.U16 desc[UR8][R4.64], R18 ;  /* 0x0000001204003986 */ /* 0x0003e2000c101508 */
[----:B------:R-:W-:-:S03]  /*1d3a0*/  ISETP.LT.AND P3, PT, R25, UR15, !P0 ;  /* 0x0000000f19007c0c */ /* 0x000fc6000c761270 */
[----:B------:R-:W4:Y:S01]  /*1d3b0*/  LDL.LU R24, [R1+0xf4] ;  /* 0x0000f40001187983 */ /* 0x000f220000300800 */
[----:B0-----:R-:W-:-:S03]  /*1d3c0*/  LEA R8, P6, R17, R0, 0x1 ;  /* 0x0000000011087211 */ /* 0x001fc600078c08ff */
[----:B------:R-:W5:Y:S01]  /*1d3d0*/  LDL.LU R25, [R1+0xf0] ;  /* 0x0000f00001197983 */ /* 0x000f620000300800 */
[----:B------:R-:W-:Y:S01]  /*1d3e0*/  IMAD R13, R29, 0x8, R3 ;  /* 0x000000081d0d7824 */ /* 0x000fe200078e0203 */
[----:B------:R-:W-:Y:S02]  /*1d3f0*/  LEA.HI.X.SX32 R9, R17, R2, 0x1, P6 ;  /* 0x0000000211097211 */ /* 0x000fe400030f0eff */
[----:B-1----:R-:W-:-:S03]  /*1d400*/  LEA R4, P6, R3, R0, 0x1 ;  /* 0x0000000003047211 */ /* 0x002fc600078c08ff */
[----:B------:R0:W-:Y:S01]  /*1d410*/  @P4 STG.E.U16 desc[UR8][R8.64], R10 ;  /* 0x0000000a08004986 */ /* 0x0001e2000c101508 */
[----:B------:R-:W-:Y:S02]  /*1d420*/  LEA.HI.X.SX32 R5, R3, R2, 0x1, P6 ;  /* 0x0000000203057211 */ /* 0x000fe400030f0eff */
[----:B------:R-:W-:Y:S02]  /*1d430*/  PRMT R6, R6, 0x7632, R6 ;  /* 0x0000763206067816 */ /* 0x000fe40000000006 */
[----:B------:R-:W-:Y:S02]  /*1d440*/  PRMT R14, R14, 0x7632, R14 ;  /* 0x000076320e0e7816 */ /* 0x000fe4000000000e */
[----:B0-----:R-:W-:-:S04]  /*1d450*/  LEA R8, P6, R13, R0, 0x1 ;  /* 0x000000000d087211 */ /* 0x001fc800078c08ff */
[----:B------:R-:W-:Y:S01]  /*1d460*/  LEA.HI.X.SX32 R9, R13, R2, 0x1, P6 ;  /* 0x000000020d097211 */ /* 0x000fe200030f0eff */
[----:B------:R0:W-:Y:S01]  /*1d470*/  @P5 STG.E.U16 desc[UR8][R4.64], R6 ;  /* 0x0000000604005986 */ /* 0x0001e2000c101508 */
[----:B---3--:R-:W-:-:S03]  /*1d480*/  ISETP.LT.AND P4, PT, R26, UR15, !P0 ;  /* 0x0000000f1a007c0c */ /* 0x008fc6000c781270 */
[----:B------:R1:W-:Y:S04]  /*1d490*/  @P3 STG.E.U16 desc[UR8][R8.64], R14 ;  /* 0x0000000e08003986 */ /* 0x0003e8000c101508 */
[----:B------:R-:W3:Y:S01]  /*1d4a0*/  LDL.LU R26, [R1+0xf8] ;  /* 0x0000f800011a7983 */ /* 0x000ee20000300800 */
[----:B--2---:R-:W-:-:S03]  /*1d4b0*/  ISETP.LT.AND P3, PT, R28, UR15, !P0 ;  /* 0x0000000f1c007c0c */ /* 0x004fc6000c761270 */
[----:B------:R-:W2:Y:S01]  /*1d4c0*/  LDL.LU R28, [R1+0xfc] ;  /* 0x0000fc00011c7983 */ /* 0x000ea20000300800 */
[----:B------:R-:W-:Y:S02]  /*1d4d0*/  VIADD R3, R27, 0x1b8 ;  /* 0x000001b81b037836 */ /* 0x000fe40000000000 */
[----:B------:R-:W-:-:S03]  /*1d4e0*/  IMAD R17, R29, 0x8, R13 ;  /* 0x000000081d117824 */ /* 0x000fc600078e020d */
[C---:B------:R-:W-:Y:S01]  /*1d4f0*/  ISETP.LT.AND P5, PT, R3.reuse, UR15, !P0 ;  /* 0x0000000f03007c0c */ /* 0x040fe2000c7a1270 */
[----:B------:R-:W-:Y:S01]  /*1d500*/  IMAD R3, R3, R29, RZ ;  /* 0x0000001d03037224 */ /* 0x000fe200078e02ff */
[----:B0-----:R-:W-:-:S04]  /*1d510*/  LEA R4, P6, R17, R0, 0x1 ;  /* 0x0000000011047211 */ /* 0x001fc800078c08ff */
[----:B------:R-:W-:Y:S01]  /*1d520*/  LEA.HI.X.SX32 R5, R17, R2, 0x1, P6 ;  /* 0x0000000211057211 */ /* 0x000fe200030f0eff */
[----:B------:R-:W-:Y:S01]  /*1d530*/  IMAD R17, R29, 0x10, R17 ;  /* 0x000000101d117824 */ /* 0x000fe200078e0211 */
[C---:B------:R-:W-:Y:S02]  /*1d540*/  LEA R12, P6, R3.reuse, R0, 0x1 ;  /* 0x00000000030c7211 */ /* 0x040fe400078c08ff */
[----:B------:R-:W-:Y:S02]  /*1d550*/  PRMT R18, R18, 0x7632, R18 ;  /* 0x0000763212127816 */ /* 0x000fe40000000012 */
[----:B------:R-:W-:Y:S01]  /*1d560*/  LEA.HI.X.SX32 R13, R3, R2, 0x1, P6 ;  /* 0x00000002030d7211 */ /* 0x000fe200030f0eff */
[----:B------:R-:W-:Y:S02]  /*1d570*/  IMAD R3, R29, 0x8, R17 ;  /* 0x000000081d037824 */ /* 0x000fe400078e0211 */
[----:B------:R0:W-:Y:S01]  /*1d580*/  @P4 STG.E.U16 desc[UR8][R4.64], R18 ;  /* 0x0000001204004986 */ /* 0x0001e2000c101508 */
[----:B------:R-:W-:Y:S01]  /*1d590*/  LEA R16, P4, R17, R0, 0x1 ;  /* 0x0000000011107211 */ /* 0x000fe200078808ff */
[----:B-1----:R-:W-:Y:S01]  /*1d5a0*/  IMAD R9, R29, 0x8, R3 ;  /* 0x000000081d097824 */ /* 0x002fe200078e0203 */
[----:B------:R-:W-:-:S02]  /*1d5b0*/  PRMT R6, R10, 0x7632, R6 ;  /* 0x000076320a067816 */ /* 0x000fc40000000006 */
[----:B------:R-:W-:Y:S01]  /*1d5c0*/  LEA R20, P6, R3, R0, 0x1 ;  /* 0x0000000003147211 */ /* 0x000fe200078c08ff */
[----:B------:R-:W-:Y:S01]  /*1d5d0*/  IMAD R23, R29, 0x8, R9 ;  /* 0x000000081d177824 */ /* 0x000fe200078e0209 */
[-C--:B------:R-:W-:Y:S01]  /*1d5e0*/  LEA.HI.X.SX32 R17, R17, R2.reuse, 0x1, P4 ;  /* 0x0000000211117211 */ /* 0x080fe200020f0eff */
[----:B------:R1:W-:Y:S01]  /*1d5f0*/  @P5 STG.E.U16 desc[UR8][R12.64], R6 ;  /* 0x000000060c005986 */ /* 0x0003e2000c101508 */
[----:B------:R-:W-:Y:S01]  /*1d600*/  LEA.HI.X.SX32 R21, R3, R2, 0x1, P6 ;  /* 0x0000000203157211 */ /* 0x000fe200030f0eff */
[----:B------:R-:W-:Y:S02]  /*1d610*/  VIADD R3, R27, 0x1f8 ;  /* 0x000001f81b037836 */ /* 0x000fe40000000000 */
[----:B------:R-:W-:Y:S04]  /*1d620*/  @P3 STG.E.U16 desc[UR8][R16.64], R7 ;  /* 0x0000000710003986 */ /* 0x000fe8000c101508 */
[----:B------:R4:W-:Y:S01]  /*1d630*/  @P1 STG.E.U16 desc[UR8][R20.64], R15 ;  /* 0x0000000f14001986 */ /* 0x0009e2000c101508 */
[----:B0-----:R-:W-:Y:S01]  /*1d640*/  LEA R4, P1, R9, R0, 0x1 ;  /* 0x0000000009047211 */ /* 0x001fe200078208ff */
[----:B-1----:R-:W-:Y:S01]  /*1d650*/  IMAD R6, R3, R29, RZ ;  /* 0x0000001d03067224 */ /* 0x002fe200078e02ff */
[----:B-----5:R-:W-:Y:S01]  /*1d660*/  ISETP.LT.AND P5, PT, R25, UR15, !P0 ;  /* 0x0000000f19007c0c */ /* 0x020fe2000c7a1270 */
[----:B------:R-:W-:Y:S01]  /*1d670*/  IMAD R25, R29, 0x8, R23 ;  /* 0x000000081d197824 */ /* 0x000fe200078e0217 */
[----:B------:R-:W-:-:S03]  /*1d680*/  LEA.HI.X.SX32 R5, R9, R2, 0x1, P1 ;  /* 0x0000000209057211 */ /* 0x000fc600008f0eff */
[----:B------:R-:W-:Y:S01]  /*1d690*/  IMAD R27, R29, 0x8, R25 ;  /* 0x000000081d1b7824 */ /* 0x000fe200078e0219 */
[----:B------:R-:W-:-:S03]  /*1d6a0*/  LEA R12, P1, R25, R0, 0x1 ;  /* 0x00000000190c7211 */ /* 0x000fc600078208ff */
[----:B------:R-:W-:Y:S01]  /*1d6b0*/  IMAD R29, R29, 0x8, R27 ;  /* 0x000000081d1d7824 */ /* 0x000fe200078e021b */
[----:B------:R-:W-:Y:S02]  /*1d6c0*/  LEA R8, P3, R23, R0, 0x1 ;  /* 0x0000000017087211 */ /* 0x000fe400078608ff */
[----:B------:R-:W-:Y:S02]  /*1d6d0*/  LEA.HI.X.SX32 R13, R25, R2, 0x1, P1 ;  /* 0x00000002190d7211 */ /* 0x000fe400008f0eff */
[-C--:B----4-:R-:W-:Y:S02]  /*1d6e0*/  LEA R20, P1, R29, R0.reuse, 0x1 ;  /* 0x000000001d147211 */ /* 0x090fe400078208ff */
[----:B------:R-:W-:Y:S02]  /*1d6f0*/  LEA R16, P6, R27, R0, 0x1 ;  /* 0x000000001b107211 */ /* 0x000fe400078c08ff */
[----:B------:R-:W-:Y:S02]  /*1d700*/  ISETP.LT.AND P4, PT, R24, UR15, !P0 ;  /* 0x0000000f18007c0c */ /* 0x000fe4000c781270 */
[----:B------:R-:W-:-:S02]  /*1d710*/  LEA.HI.X.SX32 R9, R23, R2, 0x1, P3 ;  /* 0x0000000217097211 */ /* 0x000fc400018f0eff */
[-C--:B------:R-:W-:Y:S02]  /*1d720*/  LEA.HI.X.SX32 R21, R29, R2.reuse, 0x1, P1 ;  /* 0x000000021d157211 */ /* 0x080fe400008f0eff */
[----:B------:R-:W-:Y:S02]  /*1d730*/  ISETP.LT.AND P1, PT, R3, UR15, !P0 ;  /* 0x0000000f03007c0c */ /* 0x000fe4000c721270 */
[----:B------:R-:W-:Y:S02]  /*1d740*/  LEA.HI.X.SX32 R17, R27, R2, 0x1, P6 ;  /* 0x000000021b117211 */ /* 0x000fe400030f0eff */
[----:B------:R-:W-:Y:S02]  /*1d750*/  LEA R22, P6, R6, R0, 0x1 ;  /* 0x0000000006167211 */ /* 0x000fe400078c08ff */
[----:B---3--:R-:W-:Y:S02]  /*1d760*/  ISETP.LT.AND P3, PT, R26, UR15, !P0 ;  /* 0x0000000f1a007c0c */ /* 0x008fe4000c761270 */
[----:B------:R-:W-:-:S02]  /*1d770*/  LEA.HI.X.SX32 R23, R6, R2, 0x1, P6 ;  /* 0x0000000206177211 */ /* 0x000fc400030f0eff */
[----:B------:R-:W-:Y:S02]  /*1d780*/  PRMT R6, R7, 0x7632, R6 ;  /* 0x0000763207067816 */ /* 0x000fe40000000006 */
[----:B------:R-:W-:Y:S01]  /*1d790*/  PRMT R15, R15, 0x7632, R15 ;  /* 0x000076320f0f7816 */ /* 0x000fe2000000000f */
[----:B------:R0:W-:Y:S01]  /*1d7a0*/  @P5 STG.E.U16 desc[UR8][R4.64], R19 ;  /* 0x0000001304005986 */ /* 0x0001e2000c101508 */
[----:B------:R-:W-:-:S03]  /*1d7b0*/  PRMT R10, R19, 0x7632, R10 ;  /* 0x00007632130a7816 */ /* 0x000fc6000000000a */
[----:B------:R0:W-:Y:S04]  /*1d7c0*/  @P4 STG.E.U16 desc[UR8][R8.64], R11 ;  /* 0x0000000b08004986 */ /* 0x0001e8000c101508 */
[----:B------:R0:W-:Y:S04]  /*1d7d0*/  @P3 STG.E.U16 desc[UR8][R12.64], R6 ;  /* 0x000000060c003986 */ /* 0x0001e8000c101508 */
[----:B------:R0:W-:Y:S01]  /*1d7e0*/  @P2 STG.E.U16 desc[UR8][R16.64], R15 ;  /* 0x0000000f10002986 */ /* 0x0001e2000c101508 */
[----:B--2---:R-:W-:-:S13]  /*1d7f0*/  ISETP.LT.AND P0, PT, R28, UR15, !P0 ;  /* 0x0000000f1c007c0c */ /* 0x004fda000c701270 */
[----:B------:R0:W-:Y:S01]  /*1d800*/  @P0 STG.E.U16 desc[UR8][R20.64], R10 ;  /* 0x0000000a14000986 */ /* 0x0001e2000c101508 */
[----:B------:R-:W-:Y:S05]  /*1d810*/  @!P1 EXIT ;  /* 0x000000000000994d */ /* 0x000fea0003800000 */
[----:B0-----:R-:W-:-:S05]  /*1d820*/  PRMT R11, R11, 0x7632, R11 ;  /* 0x000076320b0b7816 */ /* 0x001fca000000000b */
[----:B------:R-:W-:Y:S01]  /*1d830*/  STG.E.U16 desc[UR8][R22.64], R11 ;  /* 0x0000000b16007986 */ /* 0x000fe2000c101508 */
[----:B------:R-:W-:Y:S05]  /*1d840*/  EXIT ;  /* 0x000000000000794d */ /* 0x000fea0003800000 */
.L_x_3:
[----:B------:R-:W-:-:S00]  /*1d850*/  BRA `(.L_x_3) ;  /* 0xfffffffc00fc7947 */ /* 0x000fc0000383ffff */
[----:B------:R-:W-:-:S00]  /*1d860*/  NOP ;  /* 0x0000000000007918 */ /* 0x000fc00000000000 */
        /* <DEDUP_REMOVED lines=9> */
.L_x_4:


//--------------------- .nv.shared.matmul_kernel  --------------------------
	.section	.nv.shared.matmul_kernel,"aw",@nobits
	.sectionflags	@""
	.align	16
	.zero		1024


//--------------------- .nv.shared.reserved.0     --------------------------
	.section	.nv.shared.reserved.0,"aw",@nobits
	.weak		__nv_reservedSMEM_offset_0_alias
	.size		__nv_reservedSMEM_offset_0_alias, 0, 64
	.other		__nv_reservedSMEM_offset_0_alias,@"STO_CUDA_RESERVED_SHARED STV_DEFAULT"
__nv_reservedSMEM_offset_0_alias:
	.zero		0
	.zero		64


//--------------------- .nv.constant0.matmul_kernel --------------------------
	.section	.nv.constant0.matmul_kernel,"a",@progbits
	.sectionflags	@""
	.align	4
.nv.constant0.matmul_kernel:
	.zero		976


//--------------------- SYMBOLS --------------------------

	.type		.nv.reservedSmem.offset0,@object
	.size		.nv.reservedSmem.offset0,0x4
	.type		.nv.reservedSmem.cap,@object
	.size		.nv.reservedSmem.cap,0x4
